	.target	sm_90a

	.elftype	@"ET_EXEC"


//--------------------- .note.nv.tkinfo           --------------------------
	.section	.note.nv.tkinfo,"",@"SHT_NOTE"
	.sectionflags	@"SHF_NOTE_NV_TKINFO"
	.tkinfo
        /*0018*/ 	.word	0x00000002
        /*0030*/ 	.string	""
        /*0030*/ 	.string	"ptxas"
        /*0030*/ 	.string	"Cuda compilation tools, release 13.0, V13.0.88"
        /*0030*/ 	.string	"Build cuda_13.0.r13.0/compiler.36424714_0"
        /*0030*/ 	.string	"-arch sm_90a -m 64 "



//--------------------- .note.nv.cuinfo           --------------------------
	.section	.note.nv.cuinfo,"",@"SHT_NOTE"
	.sectionflags	@"SHF_NOTE_NV_CUINFO"
        /*0018*/ 	.short	0x0002
        /*001a*/ 	.short	0x005a
        /*001c*/ 	.short	0x0082
	.zero		2


//--------------------- .nv.info                  --------------------------
	.section	.nv.info,"",@"SHT_CUDA_INFO"
	.align	4


	//----- nvinfo : EIATTR_REGCOUNT
	.align		4
        /*0000*/ 	.byte	0x04, 0x2f
        /*0002*/ 	.short	(.L_29 - .L_28)
	.align		4
.L_28:
        /*0004*/ 	.word	index@(_ZN2at6native52_GLOBAL__N__f9ca3f21_19_UpSampleLinear1d_cu_bb295a3027upsample_linear1d_out_frameIddEEviT0_bNS_27GenericPackedTensorAccessorIKT_Lm3ENS_16DefaultPtrTraitsElEENS4_IS5_Lm3ES7_lEE)
        /*0008*/ 	.word	0x00000028


	//----- nvinfo : EIATTR_FRAME_SIZE
	.align		4
.L_29:
        /*000c*/ 	.byte	0x04, 0x11
        /*000e*/ 	.short	(.L_31 - .L_30)
	.align		4
.L_30:
        /*0010*/ 	.word	index@(_ZN2at6native52_GLOBAL__N__f9ca3f21_19_UpSampleLinear1d_cu_bb295a3027upsample_linear1d_out_frameIddEEviT0_bNS_27GenericPackedTensorAccessorIKT_Lm3ENS_16DefaultPtrTraitsElEENS4_IS5_Lm3ES7_lEE)
        /*0014*/ 	.word	0x00000000


	//----- nvinfo : EIATTR_REGCOUNT
	.align		4
.L_31:
        /*0018*/ 	.byte	0x04, 0x2f
        /*001a*/ 	.short	(.L_33 - .L_32)
	.align		4
.L_32:
        /*001c*/ 	.word	index@(_ZN2at6native52_GLOBAL__N__f9ca3f21_19_UpSampleLinear1d_cu_bb295a3027upsample_linear1d_out_frameIffEEviT0_bNS_27GenericPackedTensorAccessorIKT_Lm3ENS_16DefaultPtrTraitsElEENS4_IS5_Lm3ES7_lEE)
        /*0020*/ 	.word	0x00000028


	//----- nvinfo : EIATTR_FRAME_SIZE
	.align		4
.L_33:
        /*0024*/ 	.byte	0x04, 0x11
        /*0026*/ 	.short	(.L_35 - .L_34)
	.align		4
.L_34:
        /*0028*/ 	.word	index@(_ZN2at6native52_GLOBAL__N__f9ca3f21_19_UpSampleLinear1d_cu_bb295a3027upsample_linear1d_out_frameIffEEviT0_bNS_27GenericPackedTensorAccessorIKT_Lm3ENS_16DefaultPtrTraitsElEENS4_IS5_Lm3ES7_lEE)
        /*002c*/ 	.word	0x00000000


	//----- nvinfo : EIATTR_REGCOUNT
	.align		4
.L_35:
        /*0030*/ 	.byte	0x04, 0x2f
        /*0032*/ 	.short	(.L_37 - .L_36)
	.align		4
.L_36:
        /*0034*/ 	.word	index@(_ZN2at6native52_GLOBAL__N__f9ca3f21_19_UpSampleLinear1d_cu_bb295a3027upsample_linear1d_out_frameIN3c104HalfEfEEviT0_bNS_27GenericPackedTensorAccessorIKT_Lm3ENS_16DefaultPtrTraitsElEENS6_IS7_Lm3ES9_lEE)
        /*0038*/ 	.word	0x00000028


	//----- nvinfo : EIATTR_FRAME_SIZE
	.align		4
.L_37:
        /*003c*/ 	.byte	0x04, 0x11
        /*003e*/ 	.short	(.L_39 - .L_38)
	.align		4
.L_38:
        /*0040*/ 	.word	index@(_ZN2at6native52_GLOBAL__N__f9ca3f21_19_UpSampleLinear1d_cu_bb295a3027upsample_linear1d_out_frameIN3c104HalfEfEEviT0_bNS_27GenericPackedTensorAccessorIKT_Lm3ENS_16DefaultPtrTraitsElEENS6_IS7_Lm3ES9_lEE)
        /*0044*/ 	.word	0x00000000


	//----- nvinfo : EIATTR_REGCOUNT
	.align		4
.L_39:
        /*0048*/ 	.byte	0x04, 0x2f
        /*004a*/ 	.short	(.L_41 - .L_40)
	.align		4
.L_40:
        /*004c*/ 	.word	index@(_ZN2at6native52_GLOBAL__N__f9ca3f21_19_UpSampleLinear1d_cu_bb295a3027upsample_linear1d_out_frameIN3c108BFloat16EfEEviT0_bNS_27GenericPackedTensorAccessorIKT_Lm3ENS_16DefaultPtrTraitsElEENS6_IS7_Lm3ES9_lEE)
        /*0050*/ 	.word	0x00000028


	//----- nvinfo : EIATTR_FRAME_SIZE
	.align		4
.L_41:
        /*0054*/ 	.byte	0x04, 0x11
        /*0056*/ 	.short	(.L_43 - .L_42)
	.align		4
.L_42:
        /*0058*/ 	.word	index@(_ZN2at6native52_GLOBAL__N__f9ca3f21_19_UpSampleLinear1d_cu_bb295a3027upsample_linear1d_out_frameIN3c108BFloat16EfEEviT0_bNS_27GenericPackedTensorAccessorIKT_Lm3ENS_16DefaultPtrTraitsElEENS6_IS7_Lm3ES9_lEE)
        /*005c*/ 	.word	0x00000000


	//----- nvinfo : EIATTR_REGCOUNT
	.align		4
.L_43:
        /*0060*/ 	.byte	0x04, 0x2f
        /*0062*/ 	.short	(.L_45 - .L_44)
	.align		4
.L_44:
        /*0064*/ 	.word	index@(_ZN2at6native52_GLOBAL__N__f9ca3f21_19_UpSampleLinear1d_cu_bb295a3036upsample_linear1d_out_frame_backwardIddEEviT0_bNS_27GenericPackedTensorAccessorIT_Lm3ENS_16DefaultPtrTraitsElEENS4_IKS5_Lm3ES6_lEE)
        /*0068*/ 	.word	0x00000028


	//----- nvinfo : EIATTR_FRAME_SIZE
	.align		4
.L_45:
        /*006c*/ 	.byte	0x04, 0x11
        /*006e*/ 	.short	(.L_47 - .L_46)
	.align		4
.L_46:
        /*0070*/ 	.word	index@(_ZN2at6native52_GLOBAL__N__f9ca3f21_19_UpSampleLinear1d_cu_bb295a3036upsample_linear1d_out_frame_backwardIddEEviT0_bNS_27GenericPackedTensorAccessorIT_Lm3ENS_16DefaultPtrTraitsElEENS4_IKS5_Lm3ES6_lEE)
        /*0074*/ 	.word	0x00000000


	//----- nvinfo : EIATTR_REGCOUNT
	.align		4
.L_47:
        /*0078*/ 	.byte	0x04, 0x2f
        /*007a*/ 	.short	(.L_49 - .L_48)
	.align		4
.L_48:
        /*007c*/ 	.word	index@(_ZN2at6native52_GLOBAL__N__f9ca3f21_19_UpSampleLinear1d_cu_bb295a3036upsample_linear1d_out_frame_backwardIffEEviT0_bNS_27GenericPackedTensorAccessorIT_Lm3ENS_16DefaultPtrTraitsElEENS4_IKS5_Lm3ES6_lEE)
        /*0080*/ 	.word	0x00000028


	//----- nvinfo : EIATTR_FRAME_SIZE
	.align		4
.L_49:
        /*0084*/ 	.byte	0x04, 0x11
        /*0086*/ 	.short	(.L_51 - .L_50)
	.align		4
.L_50:
        /*0088*/ 	.word	index@(_ZN2at6native52_GLOBAL__N__f9ca3f21_19_UpSampleLinear1d_cu_bb295a3036upsample_linear1d_out_frame_backwardIffEEviT0_bNS_27GenericPackedTensorAccessorIT_Lm3ENS_16DefaultPtrTraitsElEENS4_IKS5_Lm3ES6_lEE)
        /*008c*/ 	.word	0x00000000


	//----- nvinfo : EIATTR_REGCOUNT
	.align		4
.L_51:
        /*0090*/ 	.byte	0x04, 0x2f
        /*0092*/ 	.short	(.L_53 - .L_52)
	.align		4
.L_52:
        /*0094*/ 	.word	index@(_ZN2at6native52_GLOBAL__N__f9ca3f21_19_UpSampleLinear1d_cu_bb295a3036upsample_linear1d_out_frame_backwardIN3c104HalfEfEEviT0_bNS_27GenericPackedTensorAccessorIT_Lm3ENS_16DefaultPtrTraitsElEENS6_IKS7_Lm3ES8_lEE)
        /*0098*/ 	.word	0x00000028


	//----- nvinfo : EIATTR_FRAME_SIZE
	.align		4
.L_53:
        /*009c*/ 	.byte	0x04, 0x11
        /*009e*/ 	.short	(.L_55 - .L_54)
	.align		4
.L_54:
        /*00a0*/ 	.word	index@(_ZN2at6native52_GLOBAL__N__f9ca3f21_19_UpSampleLinear1d_cu_bb295a3036upsample_linear1d_out_frame_backwardIN3c104HalfEfEEviT0_bNS_27GenericPackedTensorAccessorIT_Lm3ENS_16DefaultPtrTraitsElEENS6_IKS7_Lm3ES8_lEE)
        /*00a4*/ 	.word	0x00000000


	//----- nvinfo : EIATTR_REGCOUNT
	.align		4
.L_55:
        /*00a8*/ 	.byte	0x04, 0x2f
        /*00aa*/ 	.short	(.L_57 - .L_56)
	.align		4
.L_56:
        /*00ac*/ 	.word	index@(_ZN2at6native52_GLOBAL__N__f9ca3f21_19_UpSampleLinear1d_cu_bb295a3036upsample_linear1d_out_frame_backwardIN3c108BFloat16EfEEviT0_bNS_27GenericPackedTensorAccessorIT_Lm3ENS_16DefaultPtrTraitsElEENS6_IKS7_Lm3ES8_lEE)
        /*00b0*/ 	.word	0x00000028


	//----- nvinfo : EIATTR_FRAME_SIZE
	.align		4
.L_57:
        /*00b4*/ 	.byte	0x04, 0x11
        /*00b6*/ 	.short	(.L_59 - .L_58)
	.align		4
.L_58:
        /*00b8*/ 	.word	index@(_ZN2at6native52_GLOBAL__N__f9ca3f21_19_UpSampleLinear1d_cu_bb295a3036upsample_linear1d_out_frame_backwardIN3c108BFloat16EfEEviT0_bNS_27GenericPackedTensorAccessorIT_Lm3ENS_16DefaultPtrTraitsElEENS6_IKS7_Lm3ES8_lEE)
        /*00bc*/ 	.word	0x00000000


	//----- nvinfo : EIATTR_MIN_STACK_SIZE
	.align		4
.L_59:
        /*00c0*/ 	.byte	0x04, 0x12
        /*00c2*/ 	.short	(.L_61 - .L_60)
	.align		4
.L_60:
        /*00c4*/ 	.word	index@(_ZN2at6native52_GLOBAL__N__f9ca3f21_19_UpSampleLinear1d_cu_bb295a3036upsample_linear1d_out_frame_backwardIN3c108BFloat16EfEEviT0_bNS_27GenericPackedTensorAccessorIT_Lm3ENS_16DefaultPtrTraitsElEENS6_IKS7_Lm3ES8_lEE)
        /*00c8*/ 	.word	0x00000000


	//----- nvinfo : EIATTR_MIN_STACK_SIZE
	.align		4
.L_61:
        /*00cc*/ 	.byte	0x04, 0x12
        /*00ce*/ 	.short	(.L_63 - .L_62)
	.align		4
.L_62:
        /*00d0*/ 	.word	index@(_ZN2at6native52_GLOBAL__N__f9ca3f21_19_UpSampleLinear1d_cu_bb295a3036upsample_linear1d_out_frame_backwardIN3c104HalfEfEEviT0_bNS_27GenericPackedTensorAccessorIT_Lm3ENS_16DefaultPtrTraitsElEENS6_IKS7_Lm3ES8_lEE)
        /*00d4*/ 	.word	0x00000000


	//----- nvinfo : EIATTR_MIN_STACK_SIZE
	.align		4
.L_63:
        /*00d8*/ 	.byte	0x04, 0x12
        /*00da*/ 	.short	(.L_65 - .L_64)
	.align		4
.L_64:
        /*00dc*/ 	.word	index@(_ZN2at6native52_GLOBAL__N__f9ca3f21_19_UpSampleLinear1d_cu_bb295a3036upsample_linear1d_out_frame_backwardIffEEviT0_bNS_27GenericPackedTensorAccessorIT_Lm3ENS_16DefaultPtrTraitsElEENS4_IKS5_Lm3ES6_lEE)
        /*00e0*/ 	.word	0x00000000


	//----- nvinfo : EIATTR_MIN_STACK_SIZE
	.align		4
.L_65:
        /*00e4*/ 	.byte	0x04, 0x12
        /*00e6*/ 	.short	(.L_67 - .L_66)
	.align		4
.L_66:
        /*00e8*/ 	.word	index@(_ZN2at6native52_GLOBAL__N__f9ca3f21_19_UpSampleLinear1d_cu_bb295a3036upsample_linear1d_out_frame_backwardIddEEviT0_bNS_27GenericPackedTensorAccessorIT_Lm3ENS_16DefaultPtrTraitsElEENS4_IKS5_Lm3ES6_lEE)
        /*00ec*/ 	.word	0x00000000


	//----- nvinfo : EIATTR_MIN_STACK_SIZE
	.align		4
.L_67:
        /*00f0*/ 	.byte	0x04, 0x12
        /*00f2*/ 	.short	(.L_69 - .L_68)
	.align		4
.L_68:
        /*00f4*/ 	.word	index@(_ZN2at6native52_GLOBAL__N__f9ca3f21_19_UpSampleLinear1d_cu_bb295a3027upsample_linear1d_out_frameIN3c108BFloat16EfEEviT0_bNS_27GenericPackedTensorAccessorIKT_Lm3ENS_16DefaultPtrTraitsElEENS6_IS7_Lm3ES9_lEE)
        /*00f8*/ 	.word	0x00000000


	//----- nvinfo : EIATTR_MIN_STACK_SIZE
	.align		4
.L_69:
        /*00fc*/ 	.byte	0x04, 0x12
        /*00fe*/ 	.short	(.L_71 - .L_70)
	.align		4
.L_70:
        /*0100*/ 	.word	index@(_ZN2at6native52_GLOBAL__N__f9ca3f21_19_UpSampleLinear1d_cu_bb295a3027upsample_linear1d_out_frameIN3c104HalfEfEEviT0_bNS_27GenericPackedTensorAccessorIKT_Lm3ENS_16DefaultPtrTraitsElEENS6_IS7_Lm3ES9_lEE)
        /*0104*/ 	.word	0x00000000


	//----- nvinfo : EIATTR_MIN_STACK_SIZE
	.align		4
.L_71:
        /*0108*/ 	.byte	0x04, 0x12
        /*010a*/ 	.short	(.L_73 - .L_72)
	.align		4
.L_72:
        /*010c*/ 	.word	index@(_ZN2at6native52_GLOBAL__N__f9ca3f21_19_UpSampleLinear1d_cu_bb295a3027upsample_linear1d_out_frameIffEEviT0_bNS_27GenericPackedTensorAccessorIKT_Lm3ENS_16DefaultPtrTraitsElEENS4_IS5_Lm3ES7_lEE)
        /*0110*/ 	.word	0x00000000


	//----- nvinfo : EIATTR_MIN_STACK_SIZE
	.align		4
.L_73:
        /*0114*/ 	.byte	0x04, 0x12
        /*0116*/ 	.short	(.L_75 - .L_74)
	.align		4
.L_74:
        /*0118*/ 	.word	index@(_ZN2at6native52_GLOBAL__N__f9ca3f21_19_UpSampleLinear1d_cu_bb295a3027upsample_linear1d_out_frameIddEEviT0_bNS_27GenericPackedTensorAccessorIKT_Lm3ENS_16DefaultPtrTraitsElEENS4_IS5_Lm3ES7_lEE)
        /*011c*/ 	.word	0x00000000
.L_75:


//--------------------- .nv.compat                --------------------------
	.section	.nv.compat,"",@"SHT_CUDA_COMPAT_INFO"
	.align	4
        /*0000*/ 	.byte	0x02, 0x09, 0x01, 0x00, 0x02, 0x02, 0x01, 0x00, 0x02, 0x05, 0x05, 0x00, 0x03, 0x07, 0x01, 0x01
        /*0010*/ 	.byte	0x02, 0x03, 0x00, 0x00, 0x02, 0x06, 0x01, 0x00, 0x04, 0x0b, 0x08, 0x00, 0x00, 0x00, 0x00, 0x00
        /*0020*/ 	.byte	0x00, 0x00, 0x00, 0x00


//--------------------- .nv.info._ZN2at6native52_GLOBAL__N__f9ca3f21_19_UpSampleLinear1d_cu_bb295a3036upsample_linear1d_out_frame_backwardIN3c108BFloat16EfEEviT0_bNS_27GenericPackedTensorAccessorIT_Lm3ENS_16DefaultPtrTraitsElEENS6_IKS7_Lm3ES8_lEE --------------------------
	.section	.nv.info._ZN2at6native52_GLOBAL__N__f9ca3f21_19_UpSampleLinear1d_cu_bb295a3036upsample_linear1d_out_frame_backwardIN3c108BFloat16EfEEviT0_bNS_27GenericPackedTensorAccessorIT_Lm3ENS_16DefaultPtrTraitsElEENS6_IKS7_Lm3ES8_lEE,"",@"SHT_CUDA_INFO"
	.sectionflags	@""
	.align	4


	//----- nvinfo : EIATTR_CUDA_API_VERSION
	.align		4
        /*0000*/ 	.byte	0x04, 0x37
        /*0002*/ 	.short	(.L_77 - .L_76)
.L_76:
        /*0004*/ 	.word	0x00000082


	//----- nvinfo : EIATTR_KPARAM_INFO
	.align		4
.L_77:
        /*0008*/ 	.byte	0x04, 0x17
        /*000a*/ 	.short	(.L_79 - .L_78)
.L_78:
        /*000c*/ 	.word	0x00000000
        /*0010*/ 	.short	0x0004
        /*0012*/ 	.short	0x0048
        /*0014*/ 	.byte	0x00, 0xf0, 0xe1, 0x00


	//----- nvinfo : EIATTR_KPARAM_INFO
	.align		4
.L_79:
        /*0018*/ 	.byte	0x04, 0x17
        /*001a*/ 	.short	(.L_81 - .L_80)
.L_80:
        /*001c*/ 	.word	0x00000000
        /*0020*/ 	.short	0x0003
        /*0022*/ 	.short	0x0010
        /*0024*/ 	.byte	0x00, 0xf0, 0xe1, 0x00


	//----- nvinfo : EIATTR_KPARAM_INFO
	.align		4
.L_81:
        /*0028*/ 	.byte	0x04, 0x17
        /*002a*/ 	.short	(.L_83 - .L_82)
.L_82:
        /*002c*/ 	.word	0x00000000
        /*0030*/ 	.short	0x0002
        /*0032*/ 	.short	0x0008
        /*0034*/ 	.byte	0x00, 0xf0, 0x05, 0x00


	//----- nvinfo : EIATTR_KPARAM_INFO
	.align		4
.L_83:
        /*0038*/ 	.byte	0x04, 0x17
        /*003a*/ 	.short	(.L_85 - .L_84)
.L_84:
        /*003c*/ 	.word	0x00000000
        /*0040*/ 	.short	0x0001
        /*0042*/ 	.short	0x0004
        /*0044*/ 	.byte	0x00, 0xf0, 0x11, 0x00


	//----- nvinfo : EIATTR_KPARAM_INFO
	.align		4
.L_85:
        /*0048*/ 	.byte	0x04, 0x17
        /*004a*/ 	.short	(.L_87 - .L_86)
.L_86:
        /*004c*/ 	.word	0x00000000
        /*0050*/ 	.short	0x0000
        /*0052*/ 	.short	0x0000
        /*0054*/ 	.byte	0x00, 0xf0, 0x11, 0x00


	//----- nvinfo : EIATTR_SPARSE_MMA_MASK
	.align		4
.L_87:
        /*0058*/ 	.byte	0x03, 0x50
        /*005a*/ 	.short	0x0000


	//----- nvinfo : EIATTR_MAXREG_COUNT
	.align		4
        /*005c*/ 	.byte	0x03, 0x1b
        /*005e*/ 	.short	0x0080


	//----- nvinfo : EIATTR_MERCURY_ISA_VERSION
	.align		4
        /*0060*/ 	.byte	0x03, 0x5f
        /*0062*/ 	.short	0x0101


	//----- nvinfo : EIATTR_ATOM16_EMUL_INSTR_REG_MAP
	.align		4
        /*0064*/ 	.byte	0x04, 0x2e
        /*0066*/ 	.short	(.L_89 - .L_88)


	//   ....[0]....
.L_88:
        /*0068*/ 	.word	0x00000860
        /*006c*/ 	.short	0x000a
        /*006e*/ 	.short	0x0000


	//   ....[1]....
        /*0070*/ 	.word	0x000008f0
        /*0074*/ 	.short	0x000a
        /*0076*/ 	.short	0x0000


	//   ....[2]....
        /*0078*/ 	.word	0x00000990
        /*007c*/ 	.short	0x0008
        /*007e*/ 	.short	0x0000


	//   ....[3]....
        /*0080*/ 	.word	0x00000a00
        /*0084*/ 	.short	0x0008
        /*0086*/ 	.short	0x0000


	//   ....[4]....
        /*0088*/ 	.word	0x00000ad0
        /*008c*/ 	.short	0x000a
        /*008e*/ 	.short	0x0000


	//   ....[5]....
        /*0090*/ 	.word	0x00000b50
        /*0094*/ 	.short	0x000a
        /*0096*/ 	.short	0x0000


	//   ....[6]....
        /*0098*/ 	.word	0x00000c00
        /*009c*/ 	.short	0x0025
        /*009e*/ 	.short	0x0000


	//   ....[7]....
        /*00a0*/ 	.word	0x00000c70
        /*00a4*/ 	.short	0x0025
        /*00a6*/ 	.short	0x0000


	//   ....[8]....
        /*00a8*/ 	.word	0x00000d40
        /*00ac*/ 	.short	0x0023
        /*00ae*/ 	.short	0x0000


	//   ....[9]....
        /*00b0*/ 	.word	0x00000dc0
        /*00b4*/ 	.short	0x0023
        /*00b6*/ 	.short	0x0000


	//   ....[10]....
        /*00b8*/ 	.word	0x00000e70
        /*00bc*/ 	.short	0x0021
        /*00be*/ 	.short	0x0000


	//   ....[11]....
        /*00c0*/ 	.word	0x00000ee0
        /*00c4*/ 	.short	0x0021
        /*00c6*/ 	.short	0x0000


	//   ....[12]....
        /*00c8*/ 	.word	0x00000fc0
        /*00cc*/ 	.short	0x0025
        /*00ce*/ 	.short	0x0000


	//   ....[13]....
        /*00d0*/ 	.word	0x00001070
        /*00d4*/ 	.short	0x0025
        /*00d6*/ 	.short	0x0000


	//   ....[14]....
        /*00d8*/ 	.word	0x00001150
        /*00dc*/ 	.short	0x0021
        /*00de*/ 	.short	0x0000


	//   ....[15]....
        /*00e0*/ 	.word	0x000011c0
        /*00e4*/ 	.short	0x0021
        /*00e6*/ 	.short	0x0000


	//   ....[16]....
        /*00e8*/ 	.word	0x00001480
        /*00ec*/ 	.short	0x0025
        /*00ee*/ 	.short	0x0000


	//   ....[17]....
        /*00f0*/ 	.word	0x000014f0
        /*00f4*/ 	.short	0x0025
        /*00f6*/ 	.short	0x0000


	//   ....[18]....
        /*00f8*/ 	.word	0x00001650
        /*00fc*/ 	.short	0x0023
        /*00fe*/ 	.short	0x0000


	//   ....[19]....
        /*0100*/ 	.word	0x00001690
        /*0104*/ 	.short	0x0023
        /*0106*/ 	.short	0x0000


	//   ....[20]....
        /*0108*/ 	.word	0x00001860
        /*010c*/ 	.short	0x0023
        /*010e*/ 	.short	0x0000


	//   ....[21]....
        /*0110*/ 	.word	0x000018d0
        /*0114*/ 	.short	0x0023
        /*0116*/ 	.short	0x0000


	//   ....[22]....
        /*0118*/ 	.word	0x000019f0
        /*011c*/ 	.short	0x0021
        /*011e*/ 	.short	0x0000


	//   ....[23]....
        /*0120*/ 	.word	0x00001a50
        /*0124*/ 	.short	0x0021
        /*0126*/ 	.short	0x0000


	//   ....[24]....
        /*0128*/ 	.word	0x00001c00
        /*012c*/ 	.short	0x0017
        /*012e*/ 	.short	0x0000


	//   ....[25]....
        /*0130*/ 	.word	0x00001c70
        /*0134*/ 	.short	0x0017
        /*0136*/ 	.short	0x0000


	//   ....[26]....
        /*0138*/ 	.word	0x00001d90
        /*013c*/ 	.short	0x0015
        /*013e*/ 	.short	0x0000


	//   ....[27]....
        /*0140*/ 	.word	0x00001df0
        /*0144*/ 	.short	0x0015
        /*0146*/ 	.short	0x0000


	//----- nvinfo : EIATTR_EXIT_INSTR_OFFSETS
	.align		4
.L_89:
        /*0148*/ 	.byte	0x04, 0x1c
        /*014a*/ 	.short	(.L_91 - .L_90)


	//   ....[0]....
.L_90:
        /*014c*/ 	.word	0x00000070


	//   ....[1]....
        /*0150*/ 	.word	0x00000310


	//   ....[2]....
        /*0154*/ 	.word	0x00001ea0


	//   ....[3]....
        /*0158*/ 	.word	0x00001ed0


	//   ....[4]....
        /*015c*/ 	.word	0x00001f50


	//   ....[5]....
        /*0160*/ 	.word	0x00003260


	//----- nvinfo : EIATTR_MAX_THREADS
	.align		4
.L_91:
        /*0164*/ 	.byte	0x04, 0x05
        /*0166*/ 	.short	(.L_93 - .L_92)
.L_92:
        /*0168*/ 	.word	0x00000200
        /*016c*/ 	.word	0x00000001
        /*0170*/ 	.word	0x00000001


	//----- nvinfo : EIATTR_CRS_STACK_SIZE
	.align		4
.L_93:
        /*0174*/ 	.byte	0x04, 0x1e
        /*0176*/ 	.short	(.L_95 - .L_94)
.L_94:
        /*0178*/ 	.word	0x00000000


	//----- nvinfo : EIATTR_CBANK_PARAM_SIZE
	.align		4
.L_95:
        /*017c*/ 	.byte	0x03, 0x19
        /*017e*/ 	.short	0x0080


	//----- nvinfo : EIATTR_PARAM_CBANK
	.align		4
        /*0180*/ 	.byte	0x04, 0x0a
        /*0182*/ 	.short	(.L_97 - .L_96)
	.align		4
.L_96:
        /*0184*/ 	.word	index@(.nv.constant0._ZN2at6native52_GLOBAL__N__f9ca3f21_19_UpSampleLinear1d_cu_bb295a3036upsample_linear1d_out_frame_backwardIN3c108BFloat16EfEEviT0_bNS_27GenericPackedTensorAccessorIT_Lm3ENS_16DefaultPtrTraitsElEENS6_IKS7_Lm3ES8_lEE)
        /*0188*/ 	.short	0x0210
        /*018a*/ 	.short	0x0080


	//----- nvinfo : EIATTR_SW_WAR
	.align		4
.L_97:
        /*018c*/ 	.byte	0x04, 0x36
        /*018e*/ 	.short	(.L_99 - .L_98)
.L_98:
        /*0190*/ 	.word	0x00000008
.L_99:


//--------------------- .nv.info._ZN2at6native52_GLOBAL__N__f9ca3f21_19_UpSampleLinear1d_cu_bb295a3036upsample_linear1d_out_frame_backwardIN3c104HalfEfEEviT0_bNS_27GenericPackedTensorAccessorIT_Lm3ENS_16DefaultPtrTraitsElEENS6_IKS7_Lm3ES8_lEE --------------------------
	.section	.nv.info._ZN2at6native52_GLOBAL__N__f9ca3f21_19_UpSampleLinear1d_cu_bb295a3036upsample_linear1d_out_frame_backwardIN3c104HalfEfEEviT0_bNS_27GenericPackedTensorAccessorIT_Lm3ENS_16DefaultPtrTraitsElEENS6_IKS7_Lm3ES8_lEE,"",@"SHT_CUDA_INFO"
	.sectionflags	@""
	.align	4


	//----- nvinfo : EIATTR_CUDA_API_VERSION
	.align		4
        /*0000*/ 	.byte	0x04, 0x37
        /*0002*/ 	.short	(.L_101 - .L_100)
.L_100:
        /*0004*/ 	.word	0x00000082


	//----- nvinfo : EIATTR_KPARAM_INFO
	.align		4
.L_101:
        /*0008*/ 	.byte	0x04, 0x17
        /*000a*/ 	.short	(.L_103 - .L_102)
.L_102:
        /*000c*/ 	.word	0x00000000
        /*0010*/ 	.short	0x0004
        /*0012*/ 	.short	0x0048
        /*0014*/ 	.byte	0x00, 0xf0, 0xe1, 0x00


	//----- nvinfo : EIATTR_KPARAM_INFO
	.align		4
.L_103:
        /*0018*/ 	.byte	0x04, 0x17
        /*001a*/ 	.short	(.L_105 - .L_104)
.L_104:
        /*001c*/ 	.word	0x00000000
        /*0020*/ 	.short	0x0003
        /*0022*/ 	.short	0x0010
        /*0024*/ 	.byte	0x00, 0xf0, 0xe1, 0x00


	//----- nvinfo : EIATTR_KPARAM_INFO
	.align		4
.L_105:
        /*0028*/ 	.byte	0x04, 0x17
        /*002a*/ 	.short	(.L_107 - .L_106)
.L_106:
        /*002c*/ 	.word	0x00000000
        /*0030*/ 	.short	0x0002
        /*0032*/ 	.short	0x0008
        /*0034*/ 	.byte	0x00, 0xf0, 0x05, 0x00


	//----- nvinfo : EIATTR_KPARAM_INFO
	.align		4
.L_107:
        /*0038*/ 	.byte	0x04, 0x17
        /*003a*/ 	.short	(.L_109 - .L_108)
.L_108:
        /*003c*/ 	.word	0x00000000
        /*0040*/ 	.short	0x0001
        /*0042*/ 	.short	0x0004
        /*0044*/ 	.byte	0x00, 0xf0, 0x11, 0x00


	//----- nvinfo : EIATTR_KPARAM_INFO
	.align		4
.L_109:
        /*0048*/ 	.byte	0x04, 0x17
        /*004a*/ 	.short	(.L_111 - .L_110)
.L_110:
        /*004c*/ 	.word	0x00000000
        /*0050*/ 	.short	0x0000
        /*0052*/ 	.short	0x0000
        /*0054*/ 	.byte	0x00, 0xf0, 0x11, 0x00


	//----- nvinfo : EIATTR_SPARSE_MMA_MASK
	.align		4
.L_111:
        /*0058*/ 	.byte	0x03, 0x50
        /*005a*/ 	.short	0x0000


	//----- nvinfo : EIATTR_MAXREG_COUNT
	.align		4
        /*005c*/ 	.byte	0x03, 0x1b
        /*005e*/ 	.short	0x0080


	//----- nvinfo : EIATTR_MERCURY_ISA_VERSION
	.align		4
        /*0060*/ 	.byte	0x03, 0x5f
        /*0062*/ 	.short	0x0101


	//----- nvinfo : EIATTR_ATOM16_EMUL_INSTR_REG_MAP
	.align		4
        /*0064*/ 	.byte	0x04, 0x2e
        /*0066*/ 	.short	(.L_113 - .L_112)


	//   ....[0]....
.L_112:
        /*0068*/ 	.word	0x00000860
        /*006c*/ 	.short	0x000a
        /*006e*/ 	.short	0x0000


	//   ....[1]....
        /*0070*/ 	.word	0x000008f0
        /*0074*/ 	.short	0x000a
        /*0076*/ 	.short	0x0000


	//   ....[2]....
        /*0078*/ 	.word	0x00000990
        /*007c*/ 	.short	0x0008
        /*007e*/ 	.short	0x0000


	//   ....[3]....
        /*0080*/ 	.word	0x00000a00
        /*0084*/ 	.short	0x0008
        /*0086*/ 	.short	0x0000


	//   ....[4]....
        /*0088*/ 	.word	0x00000ad0
        /*008c*/ 	.short	0x000a
        /*008e*/ 	.short	0x0000


	//   ....[5]....
        /*0090*/ 	.word	0x00000b50
        /*0094*/ 	.short	0x000a
        /*0096*/ 	.short	0x0000


	//   ....[6]....
        /*0098*/ 	.word	0x00000c00
        /*009c*/ 	.short	0x0025
        /*009e*/ 	.short	0x0000


	//   ....[7]....
        /*00a0*/ 	.word	0x00000c70
        /*00a4*/ 	.short	0x0025
        /*00a6*/ 	.short	0x0000


	//   ....[8]....
        /*00a8*/ 	.word	0x00000d40
        /*00ac*/ 	.short	0x0023
        /*00ae*/ 	.short	0x0000


	//   ....[9]....
        /*00b0*/ 	.word	0x00000dc0
        /*00b4*/ 	.short	0x0023
        /*00b6*/ 	.short	0x0000


	//   ....[10]....
        /*00b8*/ 	.word	0x00000e70
        /*00bc*/ 	.short	0x0021
        /*00be*/ 	.short	0x0000


	//   ....[11]....
        /*00c0*/ 	.word	0x00000ee0
        /*00c4*/ 	.short	0x0021
        /*00c6*/ 	.short	0x0000


	//   ....[12]....
        /*00c8*/ 	.word	0x00000fc0
        /*00cc*/ 	.short	0x0025
        /*00ce*/ 	.short	0x0000


	//   ....[13]....
        /*00d0*/ 	.word	0x00001070
        /*00d4*/ 	.short	0x0025
        /*00d6*/ 	.short	0x0000


	//   ....[14]....
        /*00d8*/ 	.word	0x00001150
        /*00dc*/ 	.short	0x0021
        /*00de*/ 	.short	0x0000


	//   ....[15]....
        /*00e0*/ 	.word	0x000011c0
        /*00e4*/ 	.short	0x0021
        /*00e6*/ 	.short	0x0000


	//   ....[16]....
        /*00e8*/ 	.word	0x00001480
        /*00ec*/ 	.short	0x0025
        /*00ee*/ 	.short	0x0000


	//   ....[17]....
        /*00f0*/ 	.word	0x000014f0
        /*00f4*/ 	.short	0x0025
        /*00f6*/ 	.short	0x0000


	//   ....[18]....
        /*00f8*/ 	.word	0x00001650
        /*00fc*/ 	.short	0x0023
        /*00fe*/ 	.short	0x0000


	//   ....[19]....
        /*0100*/ 	.word	0x00001690
        /*0104*/ 	.short	0x0023
        /*0106*/ 	.short	0x0000


	//   ....[20]....
        /*0108*/ 	.word	0x00001860
        /*010c*/ 	.short	0x0023
        /*010e*/ 	.short	0x0000


	//   ....[21]....
        /*0110*/ 	.word	0x000018d0
        /*0114*/ 	.short	0x0023
        /*0116*/ 	.short	0x0000


	//   ....[22]....
        /*0118*/ 	.word	0x000019f0
        /*011c*/ 	.short	0x0021
        /*011e*/ 	.short	0x0000


	//   ....[23]....
        /*0120*/ 	.word	0x00001a50
        /*0124*/ 	.short	0x0021
        /*0126*/ 	.short	0x0000


	//   ....[24]....
        /*0128*/ 	.word	0x00001c00
        /*012c*/ 	.short	0x0017
        /*012e*/ 	.short	0x0000


	//   ....[25]....
        /*0130*/ 	.word	0x00001c70
        /*0134*/ 	.short	0x0017
        /*0136*/ 	.short	0x0000


	//   ....[26]....
        /*0138*/ 	.word	0x00001d90
        /*013c*/ 	.short	0x0015
        /*013e*/ 	.short	0x0000


	//   ....[27]....
        /*0140*/ 	.word	0x00001df0
        /*0144*/ 	.short	0x0015
        /*0146*/ 	.short	0x0000


	//----- nvinfo : EIATTR_EXIT_INSTR_OFFSETS
	.align		4
.L_113:
        /*0148*/ 	.byte	0x04, 0x1c
        /*014a*/ 	.short	(.L_115 - .L_114)


	//   ....[0]....
.L_114:
        /*014c*/ 	.word	0x00000070


	//   ....[1]....
        /*0150*/ 	.word	0x00000310


	//   ....[2]....
        /*0154*/ 	.word	0x00001ea0


	//   ....[3]....
        /*0158*/ 	.word	0x00001ed0


	//   ....[4]....
        /*015c*/ 	.word	0x00001f50


	//   ....[5]....
        /*0160*/ 	.word	0x00003260


	//----- nvinfo : EIATTR_MAX_THREADS
	.align		4
.L_115:
        /*0164*/ 	.byte	0x04, 0x05
        /*0166*/ 	.short	(.L_117 - .L_116)
.L_116:
        /*0168*/ 	.word	0x00000200
        /*016c*/ 	.word	0x00000001
        /*0170*/ 	.word	0x00000001


	//----- nvinfo : EIATTR_CRS_STACK_SIZE
	.align		4
.L_117:
        /*0174*/ 	.byte	0x04, 0x1e
        /*0176*/ 	.short	(.L_119 - .L_118)
.L_118:
        /*0178*/ 	.word	0x00000000


	//----- nvinfo : EIATTR_CBANK_PARAM_SIZE
	.align		4
.L_119:
        /*017c*/ 	.byte	0x03, 0x19
        /*017e*/ 	.short	0x0080


	//----- nvinfo : EIATTR_PARAM_CBANK
	.align		4
        /*0180*/ 	.byte	0x04, 0x0a
        /*0182*/ 	.short	(.L_121 - .L_120)
	.align		4
.L_120:
        /*0184*/ 	.word	index@(.nv.constant0._ZN2at6native52_GLOBAL__N__f9ca3f21_19_UpSampleLinear1d_cu_bb295a3036upsample_linear1d_out_frame_backwardIN3c104HalfEfEEviT0_bNS_27GenericPackedTensorAccessorIT_Lm3ENS_16DefaultPtrTraitsElEENS6_IKS7_Lm3ES8_lEE)
        /*0188*/ 	.short	0x0210
        /*018a*/ 	.short	0x0080


	//----- nvinfo : EIATTR_SW_WAR
	.align		4
.L_121:
        /*018c*/ 	.byte	0x04, 0x36
        /*018e*/ 	.short	(.L_123 - .L_122)
.L_122:
        /*0190*/ 	.word	0x00000008
.L_123:


//--------------------- .nv.info._ZN2at6native52_GLOBAL__N__f9ca3f21_19_UpSampleLinear1d_cu_bb295a3036upsample_linear1d_out_frame_backwardIffEEviT0_bNS_27GenericPackedTensorAccessorIT_Lm3ENS_16DefaultPtrTraitsElEENS4_IKS5_Lm3ES6_lEE --------------------------
	.section	.nv.info._ZN2at6native52_GLOBAL__N__f9ca3f21_19_UpSampleLinear1d_cu_bb295a3036upsample_linear1d_out_frame_backwardIffEEviT0_bNS_27GenericPackedTensorAccessorIT_Lm3ENS_16DefaultPtrTraitsElEENS4_IKS5_Lm3ES6_lEE,"",@"SHT_CUDA_INFO"
	.sectionflags	@""
	.align	4


	//----- nvinfo : EIATTR_CUDA_API_VERSION
	.align		4
        /*0000*/ 	.byte	0x04, 0x37
        /*0002*/ 	.short	(.L_125 - .L_124)
.L_124:
        /*0004*/ 	.word	0x00000082


	//----- nvinfo : EIATTR_KPARAM_INFO
	.align		4
.L_125:
        /*0008*/ 	.byte	0x04, 0x17
        /*000a*/ 	.short	(.L_127 - .L_126)
.L_126:
        /*000c*/ 	.word	0x00000000
        /*0010*/ 	.short	0x0004
        /*0012*/ 	.short	0x0048
        /*0014*/ 	.byte	0x00, 0xf0, 0xe1, 0x00


	//----- nvinfo : EIATTR_KPARAM_INFO
	.align		4
.L_127:
        /*0018*/ 	.byte	0x04, 0x17
        /*001a*/ 	.short	(.L_129 - .L_128)
.L_128:
        /*001c*/ 	.word	0x00000000
        /*0020*/ 	.short	0x0003
        /*0022*/ 	.short	0x0010
        /*0024*/ 	.byte	0x00, 0xf0, 0xe1, 0x00


	//----- nvinfo : EIATTR_KPARAM_INFO
	.align		4
.L_129:
        /*0028*/ 	.byte	0x04, 0x17
        /*002a*/ 	.short	(.L_131 - .L_130)
.L_130:
        /*002c*/ 	.word	0x00000000
        /*0030*/ 	.short	0x0002
        /*0032*/ 	.short	0x0008
        /*0034*/ 	.byte	0x00, 0xf0, 0x05, 0x00


	//----- nvinfo : EIATTR_KPARAM_INFO
	.align		4
.L_131:
        /*0038*/ 	.byte	0x04, 0x17
        /*003a*/ 	.short	(.L_133 - .L_132)
.L_132:
        /*003c*/ 	.word	0x00000000
        /*0040*/ 	.short	0x0001
        /*0042*/ 	.short	0x0004
        /*0044*/ 	.byte	0x00, 0xf0, 0x11, 0x00


	//----- nvinfo : EIATTR_KPARAM_INFO
	.align		4
.L_133:
        /*0048*/ 	.byte	0x04, 0x17
        /*004a*/ 	.short	(.L_135 - .L_134)
.L_134:
        /*004c*/ 	.word	0x00000000
        /*0050*/ 	.short	0x0000
        /*0052*/ 	.short	0x0000
        /*0054*/ 	.byte	0x00, 0xf0, 0x11, 0x00


	//----- nvinfo : EIATTR_SPARSE_MMA_MASK
	.align		4
.L_135:
        /*0058*/ 	.byte	0x03, 0x50
        /*005a*/ 	.short	0x0000


	//----- nvinfo : EIATTR_MAXREG_COUNT
	.align		4
        /*005c*/ 	.byte	0x03, 0x1b
        /*005e*/ 	.short	0x0080


	//----- nvinfo : EIATTR_MERCURY_ISA_VERSION
	.align		4
        /*0060*/ 	.byte	0x03, 0x5f
        /*0062*/ 	.short	0x0101


	//----- nvinfo : EIATTR_EXIT_INSTR_OFFSETS
	.align		4
        /*0064*/ 	.byte	0x04, 0x1c
        /*0066*/ 	.short	(.L_137 - .L_136)


	//   ....[0]....
.L_136:
        /*0068*/ 	.word	0x00000070


	//   ....[1]....
        /*006c*/ 	.word	0x000002a0


	//   ....[2]....
        /*0070*/ 	.word	0x00000340


	//   ....[3]....
        /*0074*/ 	.word	0x00002360


	//   ....[4]....
        /*0078*/ 	.word	0x00002390


	//   ....[5]....
        /*007c*/ 	.word	0x00002410


	//   ....[6]....
        /*0080*/ 	.word	0x00003720


	//----- nvinfo : EIATTR_MAX_THREADS
	.align		4
.L_137:
        /*0084*/ 	.byte	0x04, 0x05
        /*0086*/ 	.short	(.L_139 - .L_138)
.L_138:
        /*0088*/ 	.word	0x00000200
        /*008c*/ 	.word	0x00000001
        /*0090*/ 	.word	0x00000001


	//----- nvinfo : EIATTR_CBANK_PARAM_SIZE
	.align		4
.L_139:
        /*0094*/ 	.byte	0x03, 0x19
        /*0096*/ 	.short	0x0080


	//----- nvinfo : EIATTR_PARAM_CBANK
	.align		4
        /*0098*/ 	.byte	0x04, 0x0a
        /*009a*/ 	.short	(.L_141 - .L_140)
	.align		4
.L_140:
        /*009c*/ 	.word	index@(.nv.constant0._ZN2at6native52_GLOBAL__N__f9ca3f21_19_UpSampleLinear1d_cu_bb295a3036upsample_linear1d_out_frame_backwardIffEEviT0_bNS_27GenericPackedTensorAccessorIT_Lm3ENS_16DefaultPtrTraitsElEENS4_IKS5_Lm3ES6_lEE)
        /*00a0*/ 	.short	0x0210
        /*00a2*/ 	.short	0x0080


	//----- nvinfo : EIATTR_SW_WAR
	.align		4
.L_141:
        /*00a4*/ 	.byte	0x04, 0x36
        /*00a6*/ 	.short	(.L_143 - .L_142)
.L_142:
        /*00a8*/ 	.word	0x00000008
.L_143:


//--------------------- .nv.info._ZN2at6native52_GLOBAL__N__f9ca3f21_19_UpSampleLinear1d_cu_bb295a3036upsample_linear1d_out_frame_backwardIddEEviT0_bNS_27GenericPackedTensorAccessorIT_Lm3ENS_16DefaultPtrTraitsElEENS4_IKS5_Lm3ES6_lEE --------------------------
	.section	.nv.info._ZN2at6native52_GLOBAL__N__f9ca3f21_19_UpSampleLinear1d_cu_bb295a3036upsample_linear1d_out_frame_backwardIddEEviT0_bNS_27GenericPackedTensorAccessorIT_Lm3ENS_16DefaultPtrTraitsElEENS4_IKS5_Lm3ES6_lEE,"",@"SHT_CUDA_INFO"
	.sectionflags	@""
	.align	4


	//----- nvinfo : EIATTR_CUDA_API_VERSION
	.align		4
        /*0000*/ 	.byte	0x04, 0x37
        /*0002*/ 	.short	(.L_145 - .L_144)
.L_144:
        /*0004*/ 	.word	0x00000082


	//----- nvinfo : EIATTR_KPARAM_INFO
	.align		4
.L_145:
        /*0008*/ 	.byte	0x04, 0x17
        /*000a*/ 	.short	(.L_147 - .L_146)
.L_146:
        /*000c*/ 	.word	0x00000000
        /*0010*/ 	.short	0x0004
        /*0012*/ 	.short	0x0050
        /*0014*/ 	.byte	0x00, 0xf0, 0xe1, 0x00


	//----- nvinfo : EIATTR_KPARAM_INFO
	.align		4
.L_147:
        /*0018*/ 	.byte	0x04, 0x17
        /*001a*/ 	.short	(.L_149 - .L_148)
.L_148:
        /*001c*/ 	.word	0x00000000
        /*0020*/ 	.short	0x0003
        /*0022*/ 	.short	0x0018
        /*0024*/ 	.byte	0x00, 0xf0, 0xe1, 0x00


	//----- nvinfo : EIATTR_KPARAM_INFO
	.align		4
.L_149:
        /*0028*/ 	.byte	0x04, 0x17
        /*002a*/ 	.short	(.L_151 - .L_150)
.L_150:
        /*002c*/ 	.word	0x00000000
        /*0030*/ 	.short	0x0002
        /*0032*/ 	.short	0x0010
        /*0034*/ 	.byte	0x00, 0xf0, 0x05, 0x00


	//----- nvinfo : EIATTR_KPARAM_INFO
	.align		4
.L_151:
        /*0038*/ 	.byte	0x04, 0x17
        /*003a*/ 	.short	(.L_153 - .L_152)
.L_152:
        /*003c*/ 	.word	0x00000000
        /*0040*/ 	.short	0x0001
        /*0042*/ 	.short	0x0008
        /*0044*/ 	.byte	0x00, 0xf0, 0x21, 0x00


	//----- nvinfo : EIATTR_KPARAM_INFO
	.align		4
.L_153:
        /*0048*/ 	.byte	0x04, 0x17
        /*004a*/ 	.short	(.L_155 - .L_154)
.L_154:
        /*004c*/ 	.word	0x00000000
        /*0050*/ 	.short	0x0000
        /*0052*/ 	.short	0x0000
        /*0054*/ 	.byte	0x00, 0xf0, 0x11, 0x00


	//----- nvinfo : EIATTR_SPARSE_MMA_MASK
	.align		4
.L_155:
        /*0058*/ 	.byte	0x03, 0x50
        /*005a*/ 	.short	0x0000


	//----- nvinfo : EIATTR_MAXREG_COUNT
	.align		4
        /*005c*/ 	.byte	0x03, 0x1b
        /*005e*/ 	.short	0x0080


	//----- nvinfo : EIATTR_MERCURY_ISA_VERSION
	.align		4
        /*0060*/ 	.byte	0x03, 0x5f
        /*0062*/ 	.short	0x0101


	//----- nvinfo : EIATTR_EXIT_INSTR_OFFSETS
	.align		4
        /*0064*/ 	.byte	0x04, 0x1c
        /*0066*/ 	.short	(.L_157 - .L_156)


	//   ....[0]....
.L_156:
        /*0068*/ 	.word	0x00000070


	//   ....[1]....
        /*006c*/ 	.word	0x00000310


	//   ....[2]....
        /*0070*/ 	.word	0x00000350


	//   ....[3]....
        /*0074*/ 	.word	0x00002400


	//   ....[4]....
        /*0078*/ 	.word	0x00002430


	//   ....[5]....
        /*007c*/ 	.word	0x000024b0


	//   ....[6]....
        /*0080*/ 	.word	0x000037e0


	//----- nvinfo : EIATTR_MAX_THREADS
	.align		4
.L_157:
        /*0084*/ 	.byte	0x04, 0x05
        /*0086*/ 	.short	(.L_159 - .L_158)
.L_158:
        /*0088*/ 	.word	0x00000200
        /*008c*/ 	.word	0x00000001
        /*0090*/ 	.word	0x00000001


	//----- nvinfo : EIATTR_CBANK_PARAM_SIZE
	.align		4
.L_159:
        /*0094*/ 	.byte	0x03, 0x19
        /*0096*/ 	.short	0x0088


	//----- nvinfo : EIATTR_PARAM_CBANK
	.align		4
        /*0098*/ 	.byte	0x04, 0x0a
        /*009a*/ 	.short	(.L_161 - .L_160)
	.align		4
.L_160:
        /*009c*/ 	.word	index@(.nv.constant0._ZN2at6native52_GLOBAL__N__f9ca3f21_19_UpSampleLinear1d_cu_bb295a3036upsample_linear1d_out_frame_backwardIddEEviT0_bNS_27GenericPackedTensorAccessorIT_Lm3ENS_16DefaultPtrTraitsElEENS4_IKS5_Lm3ES6_lEE)
        /*00a0*/ 	.short	0x0210
        /*00a2*/ 	.short	0x0088


	//----- nvinfo : EIATTR_SW_WAR
	.align		4
.L_161:
        /*00a4*/ 	.byte	0x04, 0x36
        /*00a6*/ 	.short	(.L_163 - .L_162)
.L_162:
        /*00a8*/ 	.word	0x00000008
.L_163:


//--------------------- .nv.info._ZN2at6native52_GLOBAL__N__f9ca3f21_19_UpSampleLinear1d_cu_bb295a3027upsample_linear1d_out_frameIN3c108BFloat16EfEEviT0_bNS_27GenericPackedTensorAccessorIKT_Lm3ENS_16DefaultPtrTraitsElEENS6_IS7_Lm3ES9_lEE --------------------------
	.section	.nv.info._ZN2at6native52_GLOBAL__N__f9ca3f21_19_UpSampleLinear1d_cu_bb295a3027upsample_linear1d_out_frameIN3c108BFloat16EfEEviT0_bNS_27GenericPackedTensorAccessorIKT_Lm3ENS_16DefaultPtrTraitsElEENS6_IS7_Lm3ES9_lEE,"",@"SHT_CUDA_INFO"
	.sectionflags	@""
	.align	4


	//----- nvinfo : EIATTR_CUDA_API_VERSION
	.align		4
        /*0000*/ 	.byte	0x04, 0x37
        /*0002*/ 	.short	(.L_165 - .L_164)
.L_164:
        /*0004*/ 	.word	0x00000082


	//----- nvinfo : EIATTR_KPARAM_INFO
	.align		4
.L_165:
        /*0008*/ 	.byte	0x04, 0x17
        /*000a*/ 	.short	(.L_167 - .L_166)
.L_166:
        /*000c*/ 	.word	0x00000000
        /*0010*/ 	.short	0x0004
        /*0012*/ 	.short	0x0048
        /*0014*/ 	.byte	0x00, 0xf0, 0xe1, 0x00


	//----- nvinfo : EIATTR_KPARAM_INFO
	.align		4
.L_167:
        /*0018*/ 	.byte	0x04, 0x17
        /*001a*/ 	.short	(.L_169 - .L_168)
.L_168:
        /*001c*/ 	.word	0x00000000
        /*0020*/ 	.short	0x0003
        /*0022*/ 	.short	0x0010
        /*0024*/ 	.byte	0x00, 0xf0, 0xe1, 0x00


	//----- nvinfo : EIATTR_KPARAM_INFO
	.align		4
.L_169:
        /*0028*/ 	.byte	0x04, 0x17
        /*002a*/ 	.short	(.L_171 - .L_170)
.L_170:
        /*002c*/ 	.word	0x00000000
        /*0030*/ 	.short	0x0002
        /*0032*/ 	.short	0x0008
        /*0034*/ 	.byte	0x00, 0xf0, 0x05, 0x00


	//----- nvinfo : EIATTR_KPARAM_INFO
	.align		4
.L_171:
        /*0038*/ 	.byte	0x04, 0x17
        /*003a*/ 	.short	(.L_173 - .L_172)
.L_172:
        /*003c*/ 	.word	0x00000000
        /*0040*/ 	.short	0x0001
        /*0042*/ 	.short	0x0004
        /*0044*/ 	.byte	0x00, 0xf0, 0x11, 0x00


	//----- nvinfo : EIATTR_KPARAM_INFO
	.align		4
.L_173:
        /*0048*/ 	.byte	0x04, 0x17
        /*004a*/ 	.short	(.L_175 - .L_174)
.L_174:
        /*004c*/ 	.word	0x00000000
        /*0050*/ 	.short	0x0000
        /*0052*/ 	.short	0x0000
        /*0054*/ 	.byte	0x00, 0xf0, 0x11, 0x00


	//----- nvinfo : EIATTR_SPARSE_MMA_MASK
	.align		4
.L_175:
        /*0058*/ 	.byte	0x03, 0x50
        /*005a*/ 	.short	0x0000


	//----- nvinfo : EIATTR_MAXREG_COUNT
	.align		4
        /*005c*/ 	.byte	0x03, 0x1b
        /*005e*/ 	.short	0x0080


	//----- nvinfo : EIATTR_MERCURY_ISA_VERSION
	.align		4
        /*0060*/ 	.byte	0x03, 0x5f
        /*0062*/ 	.short	0x0101


	//----- nvinfo : EIATTR_EXIT_INSTR_OFFSETS
	.align		4
        /*0064*/ 	.byte	0x04, 0x1c
        /*0066*/ 	.short	(.L_177 - .L_176)


	//   ....[0]....
.L_176:
        /*0068*/ 	.word	0x00000070


	//   ....[1]....
        /*006c*/ 	.word	0x000002a0


	//   ....[2]....
        /*0070*/ 	.word	0x00000340


	//   ....[3]....
        /*0074*/ 	.word	0x00002b60


	//   ....[4]....
        /*0078*/ 	.word	0x00002b90


	//   ....[5]....
        /*007c*/ 	.word	0x00002c10


	//   ....[6]....
        /*0080*/ 	.word	0x00003f80


	//----- nvinfo : EIATTR_MAX_THREADS
	.align		4
.L_177:
        /*0084*/ 	.byte	0x04, 0x05
        /*0086*/ 	.short	(.L_179 - .L_178)
.L_178:
        /*0088*/ 	.word	0x00000200
        /*008c*/ 	.word	0x00000001
        /*0090*/ 	.word	0x00000001


	//----- nvinfo : EIATTR_CBANK_PARAM_SIZE
	.align		4
.L_179:
        /*0094*/ 	.byte	0x03, 0x19
        /*0096*/ 	.short	0x0080


	//----- nvinfo : EIATTR_PARAM_CBANK
	.align		4
        /*0098*/ 	.byte	0x04, 0x0a
        /*009a*/ 	.short	(.L_181 - .L_180)
	.align		4
.L_180:
        /*009c*/ 	.word	index@(.nv.constant0._ZN2at6native52_GLOBAL__N__f9ca3f21_19_UpSampleLinear1d_cu_bb295a3027upsample_linear1d_out_frameIN3c108BFloat16EfEEviT0_bNS_27GenericPackedTensorAccessorIKT_Lm3ENS_16DefaultPtrTraitsElEENS6_IS7_Lm3ES9_lEE)
        /*00a0*/ 	.short	0x0210
        /*00a2*/ 	.short	0x0080


	//----- nvinfo : EIATTR_SW_WAR
	.align		4
.L_181:
        /*00a4*/ 	.byte	0x04, 0x36
        /*00a6*/ 	.short	(.L_183 - .L_182)
.L_182:
        /*00a8*/ 	.word	0x00000008
.L_183:


//--------------------- .nv.info._ZN2at6native52_GLOBAL__N__f9ca3f21_19_UpSampleLinear1d_cu_bb295a3027upsample_linear1d_out_frameIN3c104HalfEfEEviT0_bNS_27GenericPackedTensorAccessorIKT_Lm3ENS_16DefaultPtrTraitsElEENS6_IS7_Lm3ES9_lEE --------------------------
	.section	.nv.info._ZN2at6native52_GLOBAL__N__f9ca3f21_19_UpSampleLinear1d_cu_bb295a3027upsample_linear1d_out_frameIN3c104HalfEfEEviT0_bNS_27GenericPackedTensorAccessorIKT_Lm3ENS_16DefaultPtrTraitsElEENS6_IS7_Lm3ES9_lEE,"",@"SHT_CUDA_INFO"
	.sectionflags	@""
	.align	4


	//----- nvinfo : EIATTR_CUDA_API_VERSION
	.align		4
        /*0000*/ 	.byte	0x04, 0x37
        /*0002*/ 	.short	(.L_185 - .L_184)
.L_184:
        /*0004*/ 	.word	0x00000082


	//----- nvinfo : EIATTR_KPARAM_INFO
	.align		4
.L_185:
        /*0008*/ 	.byte	0x04, 0x17
        /*000a*/ 	.short	(.L_187 - .L_186)
.L_186:
        /*000c*/ 	.word	0x00000000
        /*0010*/ 	.short	0x0004
        /*0012*/ 	.short	0x0048
        /*0014*/ 	.byte	0x00, 0xf0, 0xe1, 0x00


	//----- nvinfo : EIATTR_KPARAM_INFO
	.align		4
.L_187:
        /*0018*/ 	.byte	0x04, 0x17
        /*001a*/ 	.short	(.L_189 - .L_188)
.L_188:
        /*001c*/ 	.word	0x00000000
        /*0020*/ 	.short	0x0003
        /*0022*/ 	.short	0x0010
        /*0024*/ 	.byte	0x00, 0xf0, 0xe1, 0x00


	//----- nvinfo : EIATTR_KPARAM_INFO
	.align		4
.L_189:
        /*0028*/ 	.byte	0x04, 0x17
        /*002a*/ 	.short	(.L_191 - .L_190)
.L_190:
        /*002c*/ 	.word	0x00000000
        /*0030*/ 	.short	0x0002
        /*0032*/ 	.short	0x0008
        /*0034*/ 	.byte	0x00, 0xf0, 0x05, 0x00


	//----- nvinfo : EIATTR_KPARAM_INFO
	.align		4
.L_191:
        /*0038*/ 	.byte	0x04, 0x17
        /*003a*/ 	.short	(.L_193 - .L_192)
.L_192:
        /*003c*/ 	.word	0x00000000
        /*0040*/ 	.short	0x0001
        /*0042*/ 	.short	0x0004
        /*0044*/ 	.byte	0x00, 0xf0, 0x11, 0x00


	//----- nvinfo : EIATTR_KPARAM_INFO
	.align		4
.L_193:
        /*0048*/ 	.byte	0x04, 0x17
        /*004a*/ 	.short	(.L_195 - .L_194)
.L_194:
        /*004c*/ 	.word	0x00000000
        /*0050*/ 	.short	0x0000
        /*0052*/ 	.short	0x0000
        /*0054*/ 	.byte	0x00, 0xf0, 0x11, 0x00


	//----- nvinfo : EIATTR_SPARSE_MMA_MASK
	.align		4
.L_195:
        /*0058*/ 	.byte	0x03, 0x50
        /*005a*/ 	.short	0x0000


	//----- nvinfo : EIATTR_MAXREG_COUNT
	.align		4
        /*005c*/ 	.byte	0x03, 0x1b
        /*005e*/ 	.short	0x0080


	//----- nvinfo : EIATTR_MERCURY_ISA_VERSION
	.align		4
        /*0060*/ 	.byte	0x03, 0x5f
        /*0062*/ 	.short	0x0101


	//----- nvinfo : EIATTR_EXIT_INSTR_OFFSETS
	.align		4
        /*0064*/ 	.byte	0x04, 0x1c
        /*0066*/ 	.short	(.L_197 - .L_196)


	//   ....[0]....
.L_196:
        /*0068*/ 	.word	0x00000070


	//   ....[1]....
        /*006c*/ 	.word	0x000002a0


	//   ....[2]....
        /*0070*/ 	.word	0x00000340


	//   ....[3]....
        /*0074*/ 	.word	0x00002b60


	//   ....[4]....
        /*0078*/ 	.word	0x00002b90


	//   ....[5]....
        /*007c*/ 	.word	0x00002c10


	//   ....[6]....
        /*0080*/ 	.word	0x00003f80


	//----- nvinfo : EIATTR_MAX_THREADS
	.align		4
.L_197:
        /*0084*/ 	.byte	0x04, 0x05
        /*0086*/ 	.short	(.L_199 - .L_198)
.L_198:
        /*0088*/ 	.word	0x00000200
        /*008c*/ 	.word	0x00000001
        /*0090*/ 	.word	0x00000001


	//----- nvinfo : EIATTR_CBANK_PARAM_SIZE
	.align		4
.L_199:
        /*0094*/ 	.byte	0x03, 0x19
        /*0096*/ 	.short	0x0080


	//----- nvinfo : EIATTR_PARAM_CBANK
	.align		4
        /*0098*/ 	.byte	0x04, 0x0a
        /*009a*/ 	.short	(.L_201 - .L_200)
	.align		4
.L_200:
        /*009c*/ 	.word	index@(.nv.constant0._ZN2at6native52_GLOBAL__N__f9ca3f21_19_UpSampleLinear1d_cu_bb295a3027upsample_linear1d_out_frameIN3c104HalfEfEEviT0_bNS_27GenericPackedTensorAccessorIKT_Lm3ENS_16DefaultPtrTraitsElEENS6_IS7_Lm3ES9_lEE)
        /*00a0*/ 	.short	0x0210
        /*00a2*/ 	.short	0x0080


	//----- nvinfo : EIATTR_SW_WAR
	.align		4
.L_201:
        /*00a4*/ 	.byte	0x04, 0x36
        /*00a6*/ 	.short	(.L_203 - .L_202)
.L_202:
        /*00a8*/ 	.word	0x00000008
.L_203:


//--------------------- .nv.info._ZN2at6native52_GLOBAL__N__f9ca3f21_19_UpSampleLinear1d_cu_bb295a3027upsample_linear1d_out_frameIffEEviT0_bNS_27GenericPackedTensorAccessorIKT_Lm3ENS_16DefaultPtrTraitsElEENS4_IS5_Lm3ES7_lEE --------------------------
	.section	.nv.info._ZN2at6native52_GLOBAL__N__f9ca3f21_19_UpSampleLinear1d_cu_bb295a3027upsample_linear1d_out_frameIffEEviT0_bNS_27GenericPackedTensorAccessorIKT_Lm3ENS_16DefaultPtrTraitsElEENS4_IS5_Lm3ES7_lEE,"",@"SHT_CUDA_INFO"
	.sectionflags	@""
	.align	4


	//----- nvinfo : EIATTR_CUDA_API_VERSION
	.align		4
        /*0000*/ 	.byte	0x04, 0x37
        /*0002*/ 	.short	(.L_205 - .L_204)
.L_204:
        /*0004*/ 	.word	0x00000082


	//----- nvinfo : EIATTR_KPARAM_INFO
	.align		4
.L_205:
        /*0008*/ 	.byte	0x04, 0x17
        /*000a*/ 	.short	(.L_207 - .L_206)
.L_206:
        /*000c*/ 	.word	0x00000000
        /*0010*/ 	.short	0x0004
        /*0012*/ 	.short	0x0048
        /*0014*/ 	.byte	0x00, 0xf0, 0xe1, 0x00


	//----- nvinfo : EIATTR_KPARAM_INFO
	.align		4
.L_207:
        /*0018*/ 	.byte	0x04, 0x17
        /*001a*/ 	.short	(.L_209 - .L_208)
.L_208:
        /*001c*/ 	.word	0x00000000
        /*0020*/ 	.short	0x0003
        /*0022*/ 	.short	0x0010
        /*0024*/ 	.byte	0x00, 0xf0, 0xe1, 0x00


	//----- nvinfo : EIATTR_KPARAM_INFO
	.align		4
.L_209:
        /*0028*/ 	.byte	0x04, 0x17
        /*002a*/ 	.short	(.L_211 - .L_210)
.L_210:
        /*002c*/ 	.word	0x00000000
        /*0030*/ 	.short	0x0002
        /*0032*/ 	.short	0x0008
        /*0034*/ 	.byte	0x00, 0xf0, 0x05, 0x00


	//----- nvinfo : EIATTR_KPARAM_INFO
	.align		4
.L_211:
        /*0038*/ 	.byte	0x04, 0x17
        /*003a*/ 	.short	(.L_213 - .L_212)
.L_212:
        /*003c*/ 	.word	0x00000000
        /*0040*/ 	.short	0x0001
        /*0042*/ 	.short	0x0004
        /*0044*/ 	.byte	0x00, 0xf0, 0x11, 0x00


	//----- nvinfo : EIATTR_KPARAM_INFO
	.align		4
.L_213:
        /*0048*/ 	.byte	0x04, 0x17
        /*004a*/ 	.short	(.L_215 - .L_214)
.L_214:
        /*004c*/ 	.word	0x00000000
        /*0050*/ 	.short	0x0000
        /*0052*/ 	.short	0x0000
        /*0054*/ 	.byte	0x00, 0xf0, 0x11, 0x00


	//----- nvinfo : EIATTR_SPARSE_MMA_MASK
	.align		4
.L_215:
        /*0058*/ 	.byte	0x03, 0x50
        /*005a*/ 	.short	0x0000


	//----- nvinfo : EIATTR_MAXREG_COUNT
	.align		4
        /*005c*/ 	.byte	0x03, 0x1b
        /*005e*/ 	.short	0x0080


	//----- nvinfo : EIATTR_MERCURY_ISA_VERSION
	.align		4
        /*0060*/ 	.byte	0x03, 0x5f
        /*0062*/ 	.short	0x0101


	//----- nvinfo : EIATTR_EXIT_INSTR_OFFSETS
	.align		4
        /*0064*/ 	.byte	0x04, 0x1c
        /*0066*/ 	.short	(.L_217 - .L_216)


	//   ....[0]....
.L_216:
        /*0068*/ 	.word	0x00000070


	//   ....[1]....
        /*006c*/ 	.word	0x000002a0


	//   ....[2]....
        /*0070*/ 	.word	0x00000340


	//   ....[3]....
        /*0074*/ 	.word	0x00002390


	//   ....[4]....
        /*0078*/ 	.word	0x000023c0


	//   ....[5]....
        /*007c*/ 	.word	0x00002440


	//   ....[6]....
        /*0080*/ 	.word	0x000037b0


	//----- nvinfo : EIATTR_MAX_THREADS
	.align		4
.L_217:
        /*0084*/ 	.byte	0x04, 0x05
        /*0086*/ 	.short	(.L_219 - .L_218)
.L_218:
        /*0088*/ 	.word	0x00000200
        /*008c*/ 	.word	0x00000001
        /*0090*/ 	.word	0x00000001


	//----- nvinfo : EIATTR_CBANK_PARAM_SIZE
	.align		4
.L_219:
        /*0094*/ 	.byte	0x03, 0x19
        /*0096*/ 	.short	0x0080


	//----- nvinfo : EIATTR_PARAM_CBANK
	.align		4
        /*0098*/ 	.byte	0x04, 0x0a
        /*009a*/ 	.short	(.L_221 - .L_220)
	.align		4
.L_220:
        /*009c*/ 	.word	index@(.nv.constant0._ZN2at6native52_GLOBAL__N__f9ca3f21_19_UpSampleLinear1d_cu_bb295a3027upsample_linear1d_out_frameIffEEviT0_bNS_27GenericPackedTensorAccessorIKT_Lm3ENS_16DefaultPtrTraitsElEENS4_IS5_Lm3ES7_lEE)
        /*00a0*/ 	.short	0x0210
        /*00a2*/ 	.short	0x0080


	//----- nvinfo : EIATTR_SW_WAR
	.align		4
.L_221:
        /*00a4*/ 	.byte	0x04, 0x36
        /*00a6*/ 	.short	(.L_223 - .L_222)
.L_222:
        /*00a8*/ 	.word	0x00000008
.L_223:


//--------------------- .nv.info._ZN2at6native52_GLOBAL__N__f9ca3f21_19_UpSampleLinear1d_cu_bb295a3027upsample_linear1d_out_frameIddEEviT0_bNS_27GenericPackedTensorAccessorIKT_Lm3ENS_16DefaultPtrTraitsElEENS4_IS5_Lm3ES7_lEE --------------------------
	.section	.nv.info._ZN2at6native52_GLOBAL__N__f9ca3f21_19_UpSampleLinear1d_cu_bb295a3027upsample_linear1d_out_frameIddEEviT0_bNS_27GenericPackedTensorAccessorIKT_Lm3ENS_16DefaultPtrTraitsElEENS4_IS5_Lm3ES7_lEE,"",@"SHT_CUDA_INFO"
	.sectionflags	@""
	.align	4


	//----- nvinfo : EIATTR_CUDA_API_VERSION
	.align		4
        /*0000*/ 	.byte	0x04, 0x37
        /*0002*/ 	.short	(.L_225 - .L_224)
.L_224:
        /*0004*/ 	.word	0x00000082


	//----- nvinfo : EIATTR_KPARAM_INFO
	.align		4
.L_225:
        /*0008*/ 	.byte	0x04, 0x17
        /*000a*/ 	.short	(.L_227 - .L_226)
.L_226:
        /*000c*/ 	.word	0x00000000
        /*0010*/ 	.short	0x0004
        /*0012*/ 	.short	0x0050
        /*0014*/ 	.byte	0x00, 0xf0, 0xe1, 0x00


	//----- nvinfo : EIATTR_KPARAM_INFO
	.align		4
.L_227:
        /*0018*/ 	.byte	0x04, 0x17
        /*001a*/ 	.short	(.L_229 - .L_228)
.L_228:
        /*001c*/ 	.word	0x00000000
        /*0020*/ 	.short	0x0003
        /*0022*/ 	.short	0x0018
        /*0024*/ 	.byte	0x00, 0xf0, 0xe1, 0x00


	//----- nvinfo : EIATTR_KPARAM_INFO
	.align		4
.L_229:
        /*0028*/ 	.byte	0x04, 0x17
        /*002a*/ 	.short	(.L_231 - .L_230)
.L_230:
        /*002c*/ 	.word	0x00000000
        /*0030*/ 	.short	0x0002
        /*0032*/ 	.short	0x0010
        /*0034*/ 	.byte	0x00, 0xf0, 0x05, 0x00


	//----- nvinfo : EIATTR_KPARAM_INFO
	.align		4
.L_231:
        /*0038*/ 	.byte	0x04, 0x17
        /*003a*/ 	.short	(.L_233 - .L_232)
.L_232:
        /*003c*/ 	.word	0x00000000
        /*0040*/ 	.short	0x0001
        /*0042*/ 	.short	0x0008
        /*0044*/ 	.byte	0x00, 0xf0, 0x21, 0x00


	//----- nvinfo : EIATTR_KPARAM_INFO
	.align		4
.L_233:
        /*0048*/ 	.byte	0x04, 0x17
        /*004a*/ 	.short	(.L_235 - .L_234)
.L_234:
        /*004c*/ 	.word	0x00000000
        /*0050*/ 	.short	0x0000
        /*0052*/ 	.short	0x0000
        /*0054*/ 	.byte	0x00, 0xf0, 0x11, 0x00


	//----- nvinfo : EIATTR_SPARSE_MMA_MASK
	.align		4
.L_235:
        /*0058*/ 	.byte	0x03, 0x50
        /*005a*/ 	.short	0x0000


	//----- nvinfo : EIATTR_MAXREG_COUNT
	.align		4
        /*005c*/ 	.byte	0x03, 0x1b
        /*005e*/ 	.short	0x0080


	//----- nvinfo : EIATTR_MERCURY_ISA_VERSION
	.align		4
        /*0060*/ 	.byte	0x03, 0x5f
        /*0062*/ 	.short	0x0101


	//----- nvinfo : EIATTR_EXIT_INSTR_OFFSETS
	.align		4
        /*0064*/ 	.byte	0x04, 0x1c
        /*0066*/ 	.short	(.L_237 - .L_236)


	//   ....[0]....
.L_236:
        /*0068*/ 	.word	0x00000070


	//   ....[1]....
        /*006c*/ 	.word	0x00000310


	//   ....[2]....
        /*0070*/ 	.word	0x00000350


	//   ....[3]....
        /*0074*/ 	.word	0x00002400


	//   ....[4]....
        /*0078*/ 	.word	0x00002430


	//   ....[5]....
        /*007c*/ 	.word	0x000024b0


	//   ....[6]....
        /*0080*/ 	.word	0x000037e0


	//----- nvinfo : EIATTR_MAX_THREADS
	.align		4
.L_237:
        /*0084*/ 	.byte	0x04, 0x05
        /*0086*/ 	.short	(.L_239 - .L_238)
.L_238:
        /*0088*/ 	.word	0x00000200
        /*008c*/ 	.word	0x00000001
        /*0090*/ 	.word	0x00000001


	//----- nvinfo : EIATTR_CBANK_PARAM_SIZE
	.align		4
.L_239:
        /*0094*/ 	.byte	0x03, 0x19
        /*0096*/ 	.short	0x0088


	//----- nvinfo : EIATTR_PARAM_CBANK
	.align		4
        /*0098*/ 	.byte	0x04, 0x0a
        /*009a*/ 	.short	(.L_241 - .L_240)
	.align		4
.L_240:
        /*009c*/ 	.word	index@(.nv.constant0._ZN2at6native52_GLOBAL__N__f9ca3f21_19_UpSampleLinear1d_cu_bb295a3027upsample_linear1d_out_frameIddEEviT0_bNS_27GenericPackedTensorAccessorIKT_Lm3ENS_16DefaultPtrTraitsElEENS4_IS5_Lm3ES7_lEE)
        /*00a0*/ 	.short	0x0210
        /*00a2*/ 	.short	0x0088


	//----- nvinfo : EIATTR_SW_WAR
	.align		4
.L_241:
        /*00a4*/ 	.byte	0x04, 0x36
        /*00a6*/ 	.short	(.L_243 - .L_242)
.L_242:
        /*00a8*/ 	.word	0x00000008
.L_243:


//--------------------- .nv.callgraph             --------------------------
	.section	.nv.callgraph,"",@"SHT_CUDA_CALLGRAPH"
	.align	4
	.sectionentsize	8
	.align		4
        /*0000*/ 	.word	0x00000000
	.align		4
        /*0004*/ 	.word	0xffffffff
	.align		4
        /*0008*/ 	.word	0x00000000
	.align		4
        /*000c*/ 	.word	0xfffffffe
	.align		4
        /*0010*/ 	.word	0x00000000
	.align		4
        /*0014*/ 	.word	0xfffffffd
	.align		4
        /*0018*/ 	.word	0x00000000
	.align		4
        /*001c*/ 	.word	0xfffffffc


//--------------------- .nv.constant4             --------------------------
	.section	.nv.constant4,"a",@progbits
	.align	8
	.align		8
.nv.constant4:
        /*0000*/ 	.dword	_ZN50_INTERNAL_f9ca3f21_19_UpSampleLinear1d_cu_bb295a304cuda3std3__45__cpo5beginE
	.align		8
        /*0008*/ 	.dword	_ZN50_INTERNAL_f9ca3f21_19_UpSampleLinear1d_cu_bb295a304cuda3std3__45__cpo3endE
	.align		8
        /*0010*/ 	.dword	_ZN50_INTERNAL_f9ca3f21_19_UpSampleLinear1d_cu_bb295a304cuda3std3__45__cpo6cbeginE
	.align		8
        /*0018*/ 	.dword	_ZN50_INTERNAL_f9ca3f21_19_UpSampleLinear1d_cu_bb295a304cuda3std3__45__cpo4cendE
	.align		8
        /*0020*/ 	.dword	_ZN50_INTERNAL_f9ca3f21_19_UpSampleLinear1d_cu_bb295a304cuda3std3__45__cpo6rbeginE
	.align		8
        /*0028*/ 	.dword	_ZN50_INTERNAL_f9ca3f21_19_UpSampleLinear1d_cu_bb295a304cuda3std3__45__cpo4rendE
	.align		8
        /*0030*/ 	.dword	_ZN50_INTERNAL_f9ca3f21_19_UpSampleLinear1d_cu_bb295a304cuda3std3__45__cpo7crbeginE
	.align		8
        /*0038*/ 	.dword	_ZN50_INTERNAL_f9ca3f21_19_UpSampleLinear1d_cu_bb295a304cuda3std3__45__cpo5crendE
	.align		8
        /*0040*/ 	.dword	_ZN50_INTERNAL_f9ca3f21_19_UpSampleLinear1d_cu_bb295a304cuda3std3__452_GLOBAL__N__f9ca3f21_19_UpSampleLinear1d_cu_bb295a306ignoreE
	.align		8
        /*0048*/ 	.dword	_ZN50_INTERNAL_f9ca3f21_19_UpSampleLinear1d_cu_bb295a304cuda3std3__419piecewise_constructE
	.align		8
        /*0050*/ 	.dword	_ZN50_INTERNAL_f9ca3f21_19_UpSampleLinear1d_cu_bb295a304cuda3std3__48in_placeE
	.align		8
        /*0058*/ 	.dword	_ZN50_INTERNAL_f9ca3f21_19_UpSampleLinear1d_cu_bb295a304cuda3std3__420unreachable_sentinelE
	.align		8
        /*0060*/ 	.dword	_ZN50_INTERNAL_f9ca3f21_19_UpSampleLinear1d_cu_bb295a304cuda3std6ranges3__45__cpo4swapE
	.align		8
        /*0068*/ 	.dword	_ZN50_INTERNAL_f9ca3f21_19_UpSampleLinear1d_cu_bb295a304cuda3std6ranges3__45__cpo9iter_moveE
	.align		8
        /*0070*/ 	.dword	_ZN50_INTERNAL_f9ca3f21_19_UpSampleLinear1d_cu_bb295a304cuda3std6ranges3__45__cpo5beginE
	.align		8
        /*0078*/ 	.dword	_ZN50_INTERNAL_f9ca3f21_19_UpSampleLinear1d_cu_bb295a304cuda3std6ranges3__45__cpo3endE
	.align		8
        /*0080*/ 	.dword	_ZN50_INTERNAL_f9ca3f21_19_UpSampleLinear1d_cu_bb295a304cuda3std6ranges3__45__cpo6cbeginE
	.align		8
        /*0088*/ 	.dword	_ZN50_INTERNAL_f9ca3f21_19_UpSampleLinear1d_cu_bb295a304cuda3std6ranges3__45__cpo4cendE
	.align		8
        /*0090*/ 	.dword	_ZN50_INTERNAL_f9ca3f21_19_UpSampleLinear1d_cu_bb295a304cuda3std6ranges3__45__cpo7advanceE
	.align		8
        /*0098*/ 	.dword	_ZN50_INTERNAL_f9ca3f21_19_UpSampleLinear1d_cu_bb295a304cuda3std6ranges3__45__cpo9iter_swapE
	.align		8
        /*00a0*/ 	.dword	_ZN50_INTERNAL_f9ca3f21_19_UpSampleLinear1d_cu_bb295a304cuda3std6ranges3__45__cpo4nextE
	.align		8
        /*00a8*/ 	.dword	_ZN50_INTERNAL_f9ca3f21_19_UpSampleLinear1d_cu_bb295a304cuda3std6ranges3__45__cpo4prevE
	.align		8
        /*00b0*/ 	.dword	_ZN50_INTERNAL_f9ca3f21_19_UpSampleLinear1d_cu_bb295a304cuda3std6ranges3__45__cpo4dataE
	.align		8
        /*00b8*/ 	.dword	_ZN50_INTERNAL_f9ca3f21_19_UpSampleLinear1d_cu_bb295a304cuda3std6ranges3__45__cpo5cdataE
	.align		8
        /*00c0*/ 	.dword	_ZN50_INTERNAL_f9ca3f21_19_UpSampleLinear1d_cu_bb295a304cuda3std6ranges3__45__cpo4sizeE
	.align		8
        /*00c8*/ 	.dword	_ZN50_INTERNAL_f9ca3f21_19_UpSampleLinear1d_cu_bb295a304cuda3std6ranges3__45__cpo5ssizeE
	.align		8
        /*00d0*/ 	.dword	_ZN50_INTERNAL_f9ca3f21_19_UpSampleLinear1d_cu_bb295a304cuda3std6ranges3__45__cpo8distanceE
	.align		8
        /*00d8*/ 	.dword	_ZN50_INTERNAL_f9ca3f21_19_UpSampleLinear1d_cu_bb295a306thrust23THRUST_300001_SM_900_NS6system6detail10sequential3seqE


//--------------------- .text._ZN2at6native52_GLOBAL__N__f9ca3f21_19_UpSampleLinear1d_cu_bb295a3036upsample_linear1d_out_frame_backwardIN3c108BFloat16EfEEviT0_bNS_27GenericPackedTensorAccessorIT_Lm3ENS_16DefaultPtrTraitsElEENS6_IKS7_Lm3ES8_lEE --------------------------
	.section	.text._ZN2at6native52_GLOBAL__N__f9ca3f21_19_UpSampleLinear1d_cu_bb295a3036upsample_linear1d_out_frame_backwardIN3c108BFloat16EfEEviT0_bNS_27GenericPackedTensorAccessorIT_Lm3ENS_16DefaultPtrTraitsElEENS6_IKS7_Lm3ES8_lEE,"ax",@progbits
	.align	128
.text._ZN2at6native52_GLOBAL__N__f9ca3f21_19_UpSampleLinear1d_cu_bb295a3036upsample_linear1d_out_frame_backwardIN3c108BFloat16EfEEviT0_bNS_27GenericPackedTensorAccessorIT_Lm3ENS_16DefaultPtrTraitsElEENS6_IKS7_Lm3ES8_lEE:
        .type           _ZN2at6native52_GLOBAL__N__f9ca3f21_19_UpSampleLinear1d_cu_bb295a3036upsample_linear1d_out_frame_backwardIN3c108BFloat16EfEEviT0_bNS_27GenericPackedTensorAccessorIT_Lm3ENS_16DefaultPtrTraitsElEENS6_IKS7_Lm3ES8_lEE,@function
        .size           _ZN2at6native52_GLOBAL__N__f9ca3f21_19_UpSampleLinear1d_cu_bb295a3036upsample_linear1d_out_frame_backwardIN3c108BFloat16EfEEviT0_bNS_27GenericPackedTensorAccessorIT_Lm3ENS_16DefaultPtrTraitsElEENS6_IKS7_Lm3ES8_lEE,(.L_x_178 - _ZN2at6native52_GLOBAL__N__f9ca3f21_19_UpSampleLinear1d_cu_bb295a3036upsample_linear1d_out_frame_backwardIN3c108BFloat16EfEEviT0_bNS_27GenericPackedTensorAccessorIT_Lm3ENS_16DefaultPtrTraitsElEENS6_IKS7_Lm3ES8_lEE)
        .other          _ZN2at6native52_GLOBAL__N__f9ca3f21_19_UpSampleLinear1d_cu_bb295a3036upsample_linear1d_out_frame_backwardIN3c108BFloat16EfEEviT0_bNS_27GenericPackedTensorAccessorIT_Lm3ENS_16DefaultPtrTraitsElEENS6_IKS7_Lm3ES8_lEE,@"STO_CUDA_ENTRY STV_DEFAULT"
_ZN2at6native52_GLOBAL__N__f9ca3f21_19_UpSampleLinear1d_cu_bb295a3036upsample_linear1d_out_frame_backwardIN3c108BFloat16EfEEviT0_bNS_27GenericPackedTensorAccessorIT_Lm3ENS_16DefaultPtrTraitsElEENS6_IKS7_Lm3ES8_lEE:
[----:B------:R-:W-:Y:S01]  /*0000*/  LDC R1, c[0x0][0x28] ;  /* 0x00000a00ff017b82 */ /* 0x000fe20000000800 */
[----:B------:R-:W0:Y:S01]  /*0010*/  S2R R0, SR_CTAID.X ;  /* 0x0000000000007919 */ /* 0x000e220000002500 */
[----:B------:R-:W-:Y:S01]  /*0020*/  ULDC UR4, c[0x0][0x0] ;  /* 0x0000000000047ab9 */ /* 0x000fe20000000800 */
[----:B------:R-:W0:Y:S02]  /*0030*/  S2R R3, SR_TID.X ;  /* 0x0000000000037919 */ /* 0x000e240000002100 */
[----:B0-----:R-:W-:Y:S01]  /*0040*/  IMAD R0, R0, UR4, R3 ;  /* 0x0000000400007c24 */ /* 0x001fe2000f8e0203 */
[----:B------:R-:W-:-:S04]  /*0050*/  ULDC UR4, c[0x0][0x210] ;  /* 0x0000840000047ab9 */ /* 0x000fc80000000800 */
[----:B------:R-:W-:-:S13]  /*0060*/  ISETP.GE.AND P0, PT, R0, UR4, PT ;  /* 0x0000000400007c0c */ /* 0x000fda000bf06270 */
[----:B------:R-:W-:Y:S05]  /*0070*/  @P0 EXIT ;  /* 0x000000000000094d */ /* 0x000fea0003800000 */
[----:B------:R-:W0:Y:S01]  /*0080*/  LDC R8, c[0x0][0x270] ;  /* 0x00009c00ff087b82 */ /* 0x000e220000000800 */
[----:B------:R-:W-:Y:S01]  /*0090*/  IABS R7, R0 ;  /* 0x0000000000077213 */ /* 0x000fe20000000000 */
[----:B------:R-:W-:Y:S01]  /*00a0*/  ULDC UR5, c[0x0][0x238] ;  /* 0x00008e0000057ab9 */ /* 0x000fe20000000800 */
[----:B------:R-:W-:Y:S01]  /*00b0*/  ISETP.GE.AND P2, PT, R0, RZ, PT ;  /* 0x000000ff0000720c */ /* 0x000fe20003f46270 */
[----:B------:R-:W-:Y:S01]  /*00c0*/  ULDC.64 UR12, c[0x0][0x208] ;  /* 0x00008200000c7ab9 */ /* 0x000fe20000000a00 */
[----:B0-----:R-:W-:-:S04]  /*00d0*/  IABS R6, R8 ;  /* 0x0000000800067213 */ /* 0x001fc80000000000 */
[----:B------:R-:W0:Y:S08]  /*00e0*/  I2F.RP R4, R6 ;  /* 0x0000000600047306 */ /* 0x000e300000209400 */
[----:B0-----:R-:W0:Y:S02]  /*00f0*/  MUFU.RCP R4, R4 ;  /* 0x0000000400047308 */ /* 0x001e240000001000 */
[----:B0-----:R-:W-:-:S06]  /*0100*/  VIADD R2, R4, 0xffffffe ;  /* 0x0ffffffe04027836 */ /* 0x001fcc0000000000 */
[----:B------:R0:W1:Y:S02]  /*0110*/  F2I.FTZ.U32.TRUNC.NTZ R3, R2 ;  /* 0x0000000200037305 */ /* 0x000064000021f000 */
[----:B0-----:R-:W-:Y:S02]  /*0120*/  IMAD.MOV.U32 R2, RZ, RZ, RZ ;  /* 0x000000ffff027224 */ /* 0x001fe400078e00ff */
[----:B-1----:R-:W-:-:S04]  /*0130*/  IMAD.MOV R5, RZ, RZ, -R3 ;  /* 0x000000ffff057224 */ /* 0x002fc800078e0a03 */
[----:B------:R-:W-:-:S04]  /*0140*/  IMAD R5, R5, R6, RZ ;  /* 0x0000000605057224 */ /* 0x000fc800078e02ff */
[----:B------:R-:W-:-:S04]  /*0150*/  IMAD.HI.U32 R3, R3, R5, R2 ;  /* 0x0000000503037227 */ /* 0x000fc800078e0002 */
[----:B------:R-:W-:-:S04]  /*0160*/  IMAD.MOV.U32 R5, RZ, RZ, R7 ;  /* 0x000000ffff057224 */ /* 0x000fc800078e0007 */
[----:B------:R-:W-:-:S04]  /*0170*/  IMAD.HI.U32 R3, R3, R5, RZ ;  /* 0x0000000503037227 */ /* 0x000fc800078e00ff */
[----:B------:R-:W-:-:S04]  /*0180*/  IMAD.MOV R3, RZ, RZ, -R3 ;  /* 0x000000ffff037224 */ /* 0x000fc800078e0a03 */
[----:B------:R-:W-:-:S05]  /*0190*/  IMAD R3, R6, R3, R5 ;  /* 0x0000000306037224 */ /* 0x000fca00078e0205 */
[----:B------:R-:W-:-:S13]  /*01a0*/  ISETP.GT.U32.AND P0, PT, R6, R3, PT ;  /* 0x000000030600720c */ /* 0x000fda0003f04070 */
[----:B------:R-:W-:Y:S01]  /*01b0*/  @!P0 IMAD.IADD R3, R3, 0x1, -R6 ;  /* 0x0000000103038824 */ /* 0x000fe200078e0a06 */
[----:B------:R-:W-:-:S04]  /*01c0*/  ISETP.NE.AND P0, PT, R8, RZ, PT ;  /* 0x000000ff0800720c */ /* 0x000fc80003f05270 */
[----:B------:R-:W-:-:S13]  /*01d0*/  ISETP.GT.U32.AND P1, PT, R6, R3, PT ;  /* 0x000000030600720c */ /* 0x000fda0003f24070 */
[----:B------:R-:W-:Y:S01]  /*01e0*/  @!P1 IMAD.IADD R3, R3, 0x1, -R6 ;  /* 0x0000000103039824 */ /* 0x000fe200078e0a06 */
[----:B------:R-:W-:-:S03]  /*01f0*/  ISETP.NE.AND P1, PT, R8, UR5, PT ;  /* 0x0000000508007c0c */ /* 0x000fc6000bf25270 */
[----:B------:R-:W-:-:S04]  /*0200*/  IMAD.MOV.U32 R15, RZ, RZ, R3 ;  /* 0x000000ffff0f7224 */ /* 0x000fc800078e0003 */
[----:B------:R-:W-:Y:S01]  /*0210*/  @!P2 IMAD.MOV R15, RZ, RZ, -R15 ;  /* 0x000000ffff0fa224 */ /* 0x000fe200078e0a0f */
[----:B------:R-:W-:-:S05]  /*0220*/  @!P0 LOP3.LUT R15, RZ, R8, RZ, 0x33, !PT ;  /* 0x00000008ff0f8212 */ /* 0x000fca00078e33ff */
[----:B------:R-:W-:Y:S05]  /*0230*/  @!P1 BRA `(.L_x_0) ;  /* 0x0000001c001c9947 */ /* 0x000fea0003800000 */
[----:B------:R-:W-:Y:S01]  /*0240*/  ULDC.U8 UR4, c[0x0][0x218] ;  /* 0x0000860000047ab9 */ /* 0x000fe20000000000 */
[----:B------:R-:W0:Y:S01]  /*0250*/  LDC R3, c[0x0][0x214] ;  /* 0x00008500ff037b82 */ /* 0x000e220000000800 */
[----:B------:R-:W-:Y:S01]  /*0260*/  UPRMT UR4, UR4, 0x8880, URZ ;  /* 0x0000888004047896 */ /* 0x000fe2000800003f */
[----:B------:R-:W-:-:S05]  /*0270*/  I2FP.F32.S32 R6, R15 ;  /* 0x0000000f00067245 */ /* 0x000fca0000201400 */
[----:B------:R-:W-:Y:S01]  /*0280*/  ISETP.NE.AND P0, PT, RZ, UR4, PT ;  /* 0x00000004ff007c0c */ /* 0x000fe2000bf05270 */
[----:B------:R-:W1:-:S12]  /*0290*/  LDC R2, c[0x0][0x228] ;  /* 0x00008a00ff027b82 */ /* 0x000e580000000800 */
[----:B------:R-:W-:-:S04]  /*02a0*/  @!P0 FADD.FTZ R0, R6, 0.5 ;  /* 0x3f00000006008421 */ /* 0x000fc80000010000 */
[-C--:B0-----:R-:W-:Y:S01]  /*02b0*/  @!P0 FFMA.FTZ R0, R0, R3.reuse, -0.5 ;  /* 0xbf00000000008423 */ /* 0x081fe20000010003 */
[----:B------:R-:W-:-:S04]  /*02c0*/  @P0 FMUL.FTZ R6, R6, R3 ;  /* 0x0000000306060220 */ /* 0x000fc80000410000 */
[----:B------:R-:W-:Y:S02]  /*02d0*/  @!P0 FSETP.GEU.FTZ.AND P1, PT, R0, RZ, PT ;  /* 0x000000ff0000820b */ /* 0x000fe40003f3e000 */
[----:B-1----:R-:W-:Y:S02]  /*02e0*/  ISETP.GE.AND P2, PT, R2, 0x1, PT ;  /* 0x000000010200780c */ /* 0x002fe40003f46270 */
[----:B------:R-:W-:-:S04]  /*02f0*/  @!P0 FSEL R6, R0, RZ, P1 ;  /* 0x000000ff00068208 */ /* 0x000fc80000800000 */
[----:B------:R0:W1:Y:S07]  /*0300*/  F2I.FTZ.TRUNC.NTZ R17, R6 ;  /* 0x0000000600117305 */ /* 0x00006e000021f100 */
[----:B------:R-:W-:Y:S05]  /*0310*/  @!P2 EXIT ;  /* 0x000000000000a94d */ /* 0x000fea0003800000 */
[----:B------:R-:W-:Y:S01]  /*0320*/  UIADD3 UR4, UR5, -0x1, URZ ;  /* 0xffffffff05047890 */ /* 0x000fe2000fffe03f */
[C---:B-1----:R-:W-:Y:S01]  /*0330*/  VIADD R18, R17.reuse, 0x1 ;  /* 0x0000000111127836 */ /* 0x042fe20000000000 */
[----:B------:R-:W-:Y:S01]  /*0340*/  SHF.R.S32.HI R0, RZ, 0x1f, R15 ;  /* 0x0000001fff007819 */ /* 0x000fe2000001140f */
[----:B------:R-:W-:Y:S01]  /*0350*/  ULDC.64 UR6, c[0x0][0x250] ;  /* 0x0000940000067ab9 */ /* 0x000fe20000000a00 */
[----:B------:R-:W-:Y:S02]  /*0360*/  I2FP.F32.S32 R3, R17 ;  /* 0x0000001100037245 */ /* 0x000fe40000201400 */
[----:B------:R-:W-:Y:S01]  /*0370*/  ISETP.GE.AND P0, PT, R17, UR4, PT ;  /* 0x0000000411007c0c */ /* 0x000fe2000bf06270 */
[----:B------:R-:W-:Y:S01]  /*0380*/  ULDC.64 UR4, c[0x0][0x288] ;  /* 0x0000a20000047ab9 */ /* 0x000fe20000000a00 */
[----:B------:R-:W-:Y:S01]  /*0390*/  SHF.R.S32.HI R2, RZ, 0x1f, R17 ;  /* 0x0000001fff027819 */ /* 0x000fe20000011411 */
[----:B------:R-:W-:Y:S02]  /*03a0*/  IMAD R4, R0, UR4, RZ ;  /* 0x0000000400047c24 */ /* 0x000fe4000f8e02ff */
[----:B0-----:R-:W-:-:S02]  /*03b0*/  FADD.FTZ R6, -R3, R6 ;  /* 0x0000000603067221 */ /* 0x001fc40000010100 */
[----:B------:R-:W-:Y:S02]  /*03c0*/  IMAD R2, R2, UR6, RZ ;  /* 0x0000000602027c24 */ /* 0x000fe4000f8e02ff */
[----:B------:R-:W-:Y:S02]  /*03d0*/  IMAD R13, R15, UR5, R4 ;  /* 0x000000050f0d7c24 */ /* 0x000fe4000f8e0204 */
[----:B------:R-:W-:Y:S02]  /*03e0*/  IMAD R11, R17, UR7, R2 ;  /* 0x00000007110b7c24 */ /* 0x000fe4000f8e0202 */
[----:B------:R-:W-:Y:S01]  /*03f0*/  FADD.FTZ R2, -R6, 1 ;  /* 0x3f80000006027421 */ /* 0x000fe20000010100 */
[----:B------:R-:W-:Y:S02]  /*0400*/  @P0 IMAD.MOV R18, RZ, RZ, R17 ;  /* 0x000000ffff120224 */ /* 0x000fe400078e0211 */
[----:B------:R-:W-:Y:S01]  /*0410*/  IMAD.WIDE.U32 R14, R15, UR4, RZ ;  /* 0x000000040f0e7c25 */ /* 0x000fe2000f8e00ff */
[----:B------:R-:W-:-:S02]  /*0420*/  UMOV UR4, URZ ;  /* 0x0000003f00047c82 */ /* 0x000fc40008000000 */
[----:B------:R-:W-:Y:S01]  /*0430*/  SHF.R.S32.HI R0, RZ, 0x1f, R18 ;  /* 0x0000001fff007819 */ /* 0x000fe20000011412 */
[----:B------:R-:W-:-:S04]  /*0440*/  IMAD.WIDE.U32 R16, R17, UR6, RZ ;  /* 0x0000000611107c25 */ /* 0x000fc8000f8e00ff */
[----:B------:R-:W-:Y:S02]  /*0450*/  IMAD R3, R0, UR6, RZ ;  /* 0x0000000600037c24 */ /* 0x000fe4000f8e02ff */
[----:B------:R-:W-:Y:S02]  /*0460*/  IMAD.IADD R13, R15, 0x1, R13 ;  /* 0x000000010f0d7824 */ /* 0x000fe400078e020d */
[C---:B------:R-:W-:Y:S01]  /*0470*/  IMAD R3, R18.reuse, UR7, R3 ;  /* 0x0000000712037c24 */ /* 0x040fe2000f8e0203 */
[----:B------:R-:W-:Y:S01]  /*0480*/  UMOV UR7, URZ ;  /* 0x0000003f00077c82 */ /* 0x000fe20008000000 */
[----:B------:R-:W-:Y:S01]  /*0490*/  IMAD.WIDE.U32 R18, R18, UR6, RZ ;  /* 0x0000000612127c25 */ /* 0x000fe2000f8e00ff */
[----:B------:R-:W-:-:S03]  /*04a0*/  UMOV UR6, URZ ;  /* 0x0000003f00067c82 */ /* 0x000fc60008000000 */
[----:B------:R-:W-:Y:S02]  /*04b0*/  IMAD.IADD R11, R17, 0x1, R11 ;  /* 0x00000001110b7824 */ /* 0x000fe400078e020b */
[----:B------:R-:W-:-:S07]  /*04c0*/  IMAD.IADD R9, R19, 0x1, R3 ;  /* 0x0000000113097824 */ /* 0x000fce00078e0203 */
.L_x_31:
[----:B0-----:R-:W0:Y:S02]  /*04d0*/  LDC R0, c[0x0][0x230] ;  /* 0x00008c00ff007b82 */ /* 0x001e240000000800 */
[----:B0-----:R-:W-:-:S13]  /*04e0*/  ISETP.GE.AND P0, PT, R0, 0x1, PT ;  /* 0x000000010000780c */ /* 0x001fda0003f06270 */
[----:B-1----:R-:W-:Y:S05]  /*04f0*/  @!P0 BRA `(.L_x_1) ;  /* 0x0000001800508947 */ /* 0x002fea0003800000 */
[----:B------:R-:W0:Y:S01]  /*0500*/  LDC.64 R26, c[0x0][0x240] ;  /* 0x00009000ff1a7b82 */ /* 0x000e220000000a00 */
[----:B------:R-:W-:Y:S01]  /*0510*/  VIADD R3, R0, 0xffffffff ;  /* 0xffffffff00037836 */ /* 0x000fe20000000000 */
[----:B------:R-:W-:Y:S01]  /*0520*/  USHF.R.S32.HI UR5, URZ, 0x1f, UR4 ;  /* 0x0000001f3f057899 */ /* 0x000fe20008011404 */
[----:B------:R-:W-:Y:S02]  /*0530*/  IMAD.MOV.U32 R10, RZ, RZ, R16 ;  /* 0x000000ffff0a7224 */ /* 0x000fe400078e0010 */
[----:B------:R-:W-:Y:S01]  /*0540*/  IMAD.MOV.U32 R12, RZ, RZ, R14 ;  /* 0x000000ffff0c7224 */ /* 0x000fe200078e000e */
[----:B------:R-:W-:Y:S01]  /*0550*/  ISETP.GE.U32.AND P0, PT, R3, 0x3, PT ;  /* 0x000000030300780c */ /* 0x000fe20003f06070 */
[----:B------:R-:W-:Y:S01]  /*0560*/  IMAD.MOV.U32 R8, RZ, RZ, R18 ;  /* 0x000000ffff087224 */ /* 0x000fe200078e0012 */
[----:B------:R-:W1:Y:S01]  /*0570*/  LDC.64 R28, c[0x0][0x278] ;  /* 0x00009e00ff1c7b82 */ /* 0x000e620000000a00 */
[C---:B0-----:R-:W-:Y:S02]  /*0580*/  IMAD R24, R26.reuse, UR5, RZ ;  /* 0x000000051a187c24 */ /* 0x041fe4000f8e02ff */
[----:B------:R-:W-:-:S04]  /*0590*/  IMAD.WIDE.U32 R22, R26, UR4, R10 ;  /* 0x000000041a167c25 */ /* 0x000fc8000f8e000a */
[----:B------:R-:W-:Y:S02]  /*05a0*/  IMAD R3, R27, UR4, R24 ;  /* 0x000000041b037c24 */ /* 0x000fe4000f8e0218 */
[C---:B-1----:R-:W-:Y:S01]  /*05b0*/  IMAD R4, R28.reuse, UR5, RZ ;  /* 0x000000051c047c24 */ /* 0x042fe2000f8e02ff */
[----:B------:R-:W-:Y:S01]  /*05c0*/  UMOV UR5, URZ ;  /* 0x0000003f00057c82 */ /* 0x000fe20008000000 */
[----:B------:R-:W-:-:S04]  /*05d0*/  IMAD.WIDE.U32 R20, R28, UR4, R12 ;  /* 0x000000041c147c25 */ /* 0x000fc8000f8e000c */
[----:B------:R-:W-:Y:S02]  /*05e0*/  IMAD R7, R29, UR4, R4 ;  /* 0x000000041d077c24 */ /* 0x000fe4000f8e0204 */
[----:B------:R-:W-:-:S04]  /*05f0*/  IMAD.WIDE.U32 R24, R26, UR4, R8 ;  /* 0x000000041a187c25 */ /* 0x000fc8000f8e0008 */
[----:B------:R-:W-:Y:S02]  /*0600*/  IMAD.IADD R5, R23, 0x1, R3 ;  /* 0x0000000117057824 */ /* 0x000fe400078e0203 */
[----:B------:R-:W-:Y:S02]  /*0610*/  IMAD.IADD R7, R21, 0x1, R7 ;  /* 0x0000000115077824 */ /* 0x000fe400078e0207 */
[----:B------:R-:W-:Y:S01]  /*0620*/  IMAD.IADD R3, R3, 0x1, R25 ;  /* 0x0000000103037824 */ /* 0x000fe200078e0219 */
[----:B------:R-:W-:Y:S06]  /*0630*/  @!P0 BRA `(.L_x_2) ;  /* 0x0000000c00148947 */ /* 0x000fec0003800000 */
[C---:B------:R-:W-:Y:S01]  /*0640*/  IMAD.WIDE.U32 R30, R28.reuse, UR6, R12 ;  /* 0x000000061c1e7c25 */ /* 0x040fe2000f8e000c */
[----:B------:R-:W-:Y:S01]  /*0650*/  ULDC.64 UR14, c[0x0][0x258] ;  /* 0x00009600000e7ab9 */ /* 0x000fe20000000a00 */
[----:B------:R-:W-:Y:S01]  /*0660*/  ULDC.64 UR10, c[0x0][0x248] ;  /* 0x00009200000a7ab9 */ /* 0x000fe20000000a00 */
[----:B------:R-:W-:Y:S01]  /*0670*/  ULDC.64 UR8, c[0x0][0x280] ;  /* 0x0000a00000087ab9 */ /* 0x000fe20000000a00 */
[----:B------:R-:W-:Y:S01]  /*0680*/  IMAD R28, R28, UR7, RZ ;  /* 0x000000071c1c7c24 */ /* 0x000fe2000f8e02ff */
[----:B------:R-:W-:Y:S01]  /*0690*/  LEA R4, P0, R30, UR14, 0x1 ;  /* 0x0000000e1e047c11 */ /* 0x000fe2000f8008ff */
[C---:B------:R-:W-:Y:S01]  /*06a0*/  IMAD.WIDE.U32 R32, R26.reuse, UR6, R8 ;  /* 0x000000061a207c25 */ /* 0x040fe2000f8e0008 */
[----:B------:R-:W-:Y:S02]  /*06b0*/  USHF.L.U64.HI UR11, UR10, 0x1, UR11 ;  /* 0x000000010a0b7899 */ /* 0x000fe4000801020b */
[----:B------:R-:W-:Y:S01]  /*06c0*/  USHF.L.U64.HI UR9, UR8, 0x1, UR9 ;  /* 0x0000000108097899 */ /* 0x000fe20008010209 */
[----:B------:R-:W-:Y:S01]  /*06d0*/  IMAD R35, R29, UR6, R28 ;  /* 0x000000061d237c24 */ /* 0x000fe2000f8e021c */
[----:B------:R-:W-:Y:S01]  /*06e0*/  USHF.L.U32 UR10, UR10, 0x1, URZ ;  /* 0x000000010a0a7899 */ /* 0x000fe2000800063f */
[----:B------:R-:W-:Y:S01]  /*06f0*/  IMAD.WIDE.U32 R28, R26, UR6, R10 ;  /* 0x000000061a1c7c25 */ /* 0x000fe2000f8e000a */
[----:B------:R-:W-:Y:S01]  /*0700*/  USHF.L.U32 UR8, UR8, 0x1, URZ ;  /* 0x0000000108087899 */ /* 0x000fe2000800063f */
[----:B------:R-:W-:-:S02]  /*0710*/  UMOV UR5, URZ ;  /* 0x0000003f00057c82 */ /* 0x000fc40008000000 */
[----:B------:R-:W-:Y:S02]  /*0720*/  IMAD R26, R26, UR7, RZ ;  /* 0x000000071a1a7c24 */ /* 0x000fe4000f8e02ff */
[----:B------:R-:W-:Y:S02]  /*0730*/  IMAD.IADD R31, R31, 0x1, R35 ;  /* 0x000000011f1f7824 */ /* 0x000fe400078e0223 */
[----:B------:R-:W-:Y:S01]  /*0740*/  IMAD R37, R27, UR6, R26 ;  /* 0x000000061b257c24 */ /* 0x000fe2000f8e021a */
[----:B------:R-:W-:Y:S02]  /*0750*/  LOP3.LUT R27, R0, 0x3, RZ, 0xc0, !PT ;  /* 0x00000003001b7812 */ /* 0x000fe400078ec0ff */
[----:B------:R-:W-:Y:S01]  /*0760*/  LEA.HI.X R31, R30, UR15, R31, 0x1, P0 ;  /* 0x0000000f1e1f7c11 */ /* 0x000fe200080f0c1f */
[----:B------:R-:W-:Y:S01]  /*0770*/  ULDC.64 UR14, c[0x0][0x220] ;  /* 0x00008800000e7ab9 */ /* 0x000fe20000000a00 */
[----:B------:R-:W-:Y:S01]  /*0780*/  IMAD.IADD R35, R29, 0x1, R37 ;  /* 0x000000011d237824 */ /* 0x000fe200078e0225 */
[----:B------:R-:W-:Y:S01]  /*0790*/  LEA R10, P0, R28, UR14, 0x1 ;  /* 0x0000000e1c0a7c11 */ /* 0x000fe2000f8008ff */
[----:B------:R-:W-:Y:S01]  /*07a0*/  IMAD.IADD R33, R37, 0x1, R33 ;  /* 0x0000000125217824 */ /* 0x000fe200078e0221 */
[----:B------:R-:W-:Y:S01]  /*07b0*/  LEA R8, P1, R32, UR14, 0x1 ;  /* 0x0000000e20087c11 */ /* 0x000fe2000f8208ff */
[----:B------:R-:W-:Y:S01]  /*07c0*/  IMAD.IADD R0, R0, 0x1, -R27 ;  /* 0x0000000100007824 */ /* 0x000fe200078e0a1b */
[----:B------:R-:W-:-:S02]  /*07d0*/  LEA.HI.X R35, R28, UR15, R35, 0x1, P0 ;  /* 0x0000000f1c237c11 */ /* 0x000fc400080f0c23 */
[----:B------:R-:W-:-:S09]  /*07e0*/  LEA.HI.X R33, R32, UR15, R33, 0x1, P1 ;  /* 0x0000000f20217c11 */ /* 0x000fd200088f0c21 */
.L_x_19:
[----:B------:R-:W-:Y:S02]  /*07f0*/  IMAD.MOV.U32 R28, RZ, RZ, R4 ;  /* 0x000000ffff1c7224 */ /* 0x000fe400078e0004 */
[----:B------:R-:W-:-:S05]  /*0800*/  IMAD.MOV.U32 R29, RZ, RZ, R31 ;  /* 0x000000ffff1d7224 */ /* 0x000fca00078e001f */
[----:B------:R-:W2:Y:S01]  /*0810*/  LDG.E.U16 R28, desc[UR12][R28.64] ;  /* 0x0000000c1c1c7981 */ /* 0x000ea2000c1e1500 */
[C---:B------:R-:W-:Y:S01]  /*0820*/  LOP3.LUT R26, R10.reuse, 0xfffffffd, RZ, 0xc0, !PT ;  /* 0xfffffffd0a1a7812 */ /* 0x040fe200078ec0ff */
[----:B------:R-:W-:Y:S01]  /*0830*/  IMAD.MOV.U32 R27, RZ, RZ, R35 ;  /* 0x000000ffff1b7224 */ /* 0x000fe200078e0023 */
[----:B------:R-:W-:Y:S01]  /*0840*/  LOP3.LUT R30, R10, 0x2, RZ, 0xc0, !PT ;  /* 0x000000020a1e7812 */ /* 0x000fe200078ec0ff */
[----:B------:R-:W-:Y:S03]  /*0850*/  BSSY B0, `(.L_x_3) ;  /* 0x000000e000007945 */ /* 0x000fe60003800000 */
[----:B------:R0:W5:Y:S01]  /*0860*/  LD.E R37, desc[UR12][R26.64] ;  /* 0x0000000c1a257980 */ /* 0x000162000c101900 */
[----:B------:R-:W-:Y:S01]  /*0870*/  ISETP.EQ.U32.AND P0, PT, R30, RZ, PT ;  /* 0x000000ff1e00720c */ /* 0x000fe20003f02070 */
[----:B--2---:R-:W-:-:S04]  /*0880*/  IMAD.U32 R12, R28, 0x10000, RZ ;  /* 0x000100001c0c7824 */ /* 0x004fc800078e00ff */
[----:B------:R-:W-:Y:S01]  /*0890*/  FMUL.FTZ R30, R2, R12 ;  /* 0x0000000c021e7220 */ /* 0x000fe20000410000 */
[----:B------:R-:W-:-:S04]  /*08a0*/  IMAD.MOV.U32 R12, RZ, RZ, 0x3254 ;  /* 0x00003254ff0c7424 */ /* 0x000fc800078e00ff */
[----:B------:R-:W-:Y:S02]  /*08b0*/  F2FP.BF16.F32.PACK_AB R32, RZ, R30 ;  /* 0x0000001eff20723e */ /* 0x000fe400000010ff */
[----:B0-----:R-:W-:-:S07]  /*08c0*/  SEL R34, R12, 0x7610, P0 ;  /* 0x000076100c227807 */ /* 0x001fce0000000000 */
.L_x_4:
[----:B-----5:R-:W-:-:S05]  /*08d0*/  HADD2.BF16_V2 R30, R37, R32.H0_H0 ;  /* 0x20000020251e7230 */ /* 0x020fca0000200000 */
[----:B------:R-:W-:-:S05]  /*08e0*/  PRMT R29, R37, R34, R30 ;  /* 0x00000022251d7216 */ /* 0x000fca000000001e */
[----:B------:R-:W2:Y:S02]  /*08f0*/  ATOM.E.CAS.STRONG.GPU PT, R30, [R26], R37, R29 ;  /* 0x000000251a1e738b */ /* 0x000ea400001ee11d */
[----:B--2---:R-:W-:Y:S01]  /*0900*/  ISETP.NE.U32.AND P0, PT, R30, R37, PT ;  /* 0x000000251e00720c */ /* 0x004fe20003f05070 */
[----:B------:R-:W-:-:S12]  /*0910*/  IMAD.MOV.U32 R37, RZ, RZ, R30 ;  /* 0x000000ffff257224 */ /* 0x000fd800078e001e */
[----:B------:R-:W-:Y:S05]  /*0920*/  @P0 BRA `(.L_x_4) ;  /* 0xfffffffc00e80947 */ /* 0x000fea000383ffff */
[----:B------:R-:W-:Y:S05]  /*0930*/  BSYNC B0 ;  /* 0x0000000000007941 */ /* 0x000fea0003800000 */
.L_x_3:
[----:B------:R-:W-:Y:S01]  /*0940*/  LOP3.LUT R26, R8, 0xfffffffd, RZ, 0xc0, !PT ;  /* 0xfffffffd081a7812 */ /* 0x000fe200078ec0ff */
[----:B------:R-:W-:Y:S01]  /*0950*/  IMAD.MOV.U32 R27, RZ, RZ, R33 ;  /* 0x000000ffff1b7224 */ /* 0x000fe200078e0021 */
[----:B------:R-:W-:Y:S01]  /*0960*/  BSSY B0, `(.L_x_5) ;  /* 0x000000e000007945 */ /* 0x000fe20003800000 */
[----:B------:R-:W-:Y:S01]  /*0970*/  IMAD.U32 R37, R28, 0x10000, RZ ;  /* 0x000100001c257824 */ /* 0x000fe200078e00ff */
[----:B------:R-:W-:Y:S02]  /*0980*/  LOP3.LUT R28, R8, 0x2, RZ, 0xc0, !PT ;  /* 0x00000002081c7812 */ /* 0x000fe400078ec0ff */
[----:B------:R0:W5:Y:S02]  /*0990*/  LD.E R29, desc[UR12][R26.64] ;  /* 0x0000000c1a1d7980 */ /* 0x000164000c101900 */
[----:B------:R-:W-:Y:S01]  /*09a0*/  ISETP.EQ.U32.AND P0, PT, R28, RZ, PT ;  /* 0x000000ff1c00720c */ /* 0x000fe20003f02070 */
[----:B------:R-:W-:-:S03]  /*09b0*/  FMUL.FTZ R28, R6, R37 ;  /* 0x00000025061c7220 */ /* 0x000fc60000410000 */
[----:B------:R-:W-:Y:S02]  /*09c0*/  SEL R32, R12, 0x7610, P0 ;  /* 0x000076100c207807 */ /* 0x000fe40000000000 */
[----:B------:R-:W-:-:S07]  /*09d0*/  F2FP.BF16.F32.PACK_AB R30, RZ, R28 ;  /* 0x0000001cff1e723e */ /* 0x000fce00000010ff */
.L_x_6:
[----:B-----5:R-:W-:-:S05]  /*09e0*/  HADD2.BF16_V2 R28, R29, R30.H0_H0 ;  /* 0x2000001e1d1c7230 */ /* 0x020fca0000200000 */
[----:B------:R-:W-:-:S05]  /*09f0*/  PRMT R37, R29, R32, R28 ;  /* 0x000000201d257216 */ /* 0x000fca000000001c */
[----:B------:R-:W2:Y:S02]  /*0a00*/  ATOM.E.CAS.STRONG.GPU PT, R28, [R26], R29, R37 ;  /* 0x0000001d1a1c738b */ /* 0x000ea400001ee125 */
[----:B--2---:R-:W-:Y:S01]  /*0a10*/  ISETP.NE.U32.AND P0, PT, R28, R29, PT ;  /* 0x0000001d1c00720c */ /* 0x004fe20003f05070 */
[----:B------:R-:W-:-:S12]  /*0a20*/  IMAD.MOV.U32 R29, RZ, RZ, R28 ;  /* 0x000000ffff1d7224 */ /* 0x000fd800078e001c */
[----:B------:R-:W-:Y:S05]  /*0a30*/  @P0 BRA `(.L_x_6) ;  /* 0xfffffffc00e80947 */ /* 0x000fea000383ffff */
[----:B------:R-:W-:Y:S05]  /*0a40*/  BSYNC B0 ;  /* 0x0000000000007941 */ /* 0x000fea0003800000 */
.L_x_5:
[----:B0-----:R-:W-:-:S04]  /*0a50*/  IADD3 R26, P0, R4, UR8, RZ ;  /* 0x00000008041a7c10 */ /* 0x001fc8000ff1e0ff */
[----:B------:R-:W-:-:S05]  /*0a60*/  IADD3.X R27, R31, UR9, RZ, P0, !PT ;  /* 0x000000091f1b7c10 */ /* 0x000fca00087fe4ff */
[----:B------:R-:W2:Y:S01]  /*0a70*/  LDG.E.U16 R4, desc[UR12][R26.64] ;  /* 0x0000000c1a047981 */ /* 0x000ea2000c1e1500 */
[----:B------:R-:W-:Y:S01]  /*0a80*/  IADD3 R10, P0, R10, UR10, RZ ;  /* 0x0000000a0a0a7c10 */ /* 0x000fe2000ff1e0ff */
[----:B------:R-:W-:Y:S03]  /*0a90*/  BSSY B0, `(.L_x_7) ;  /* 0x0000010000007945 */ /* 0x000fe60003800000 */
[----:B------:R-:W-:Y:S02]  /*0aa0*/  IADD3.X R29, R35, UR11, RZ, P0, !PT ;  /* 0x0000000b231d7c10 */ /* 0x000fe400087fe4ff */
[C---:B------:R-:W-:Y:S02]  /*0ab0*/  LOP3.LUT R28, R10.reuse, 0xfffffffd, RZ, 0xc0, !PT ;  /* 0xfffffffd0a1c7812 */ /* 0x040fe400078ec0ff */
[----:B------:R-:W-:-:S03]  /*0ac0*/  LOP3.LUT R30, R10, 0x2, RZ, 0xc0, !PT ;  /* 0x000000020a1e7812 */ /* 0x000fc600078ec0ff */
[----:B------:R0:W5:Y:S01]  /*0ad0*/  LD.E R31, desc[UR12][R28.64] ;  /* 0x0000000c1c1f7980 */ /* 0x000162000c101900 */
[----:B------:R-:W-:-:S04]  /*0ae0*/  ISETP.EQ.U32.AND P0, PT, R30, RZ, PT ;  /* 0x000000ff1e00720c */ /* 0x000fc80003f02070 */
[----:B------:R-:W-:Y:S01]  /*0af0*/  SEL R34, R12, 0x7610, P0 ;  /* 0x000076100c227807 */ /* 0x000fe20000000000 */
[----:B--2---:R-:W-:-:S04]  /*0b00*/  IMAD.U32 R35, R4, 0x10000, RZ ;  /* 0x0001000004237824 */ /* 0x004fc800078e00ff */
[----:B------:R-:W-:-:S05]  /*0b10*/  FMUL.FTZ R35, R2, R35 ;  /* 0x0000002302237220 */ /* 0x000fca0000410000 */
[----:B0-----:R-:W-:-:S07]  /*0b20*/  F2FP.BF16.F32.PACK_AB R32, RZ, R35 ;  /* 0x00000023ff20723e */ /* 0x001fce00000010ff */
.L_x_8:
[----:B-----5:R-:W-:-:S05]  /*0b30*/  HADD2.BF16_V2 R30, R31, R32.H0_H0 ;  /* 0x200000201f1e7230 */ /* 0x020fca0000200000 */
[----:B------:R-:W-:-:S05]  /*0b40*/  PRMT R35, R31, R34, R30 ;  /* 0x000000221f237216 */ /* 0x000fca000000001e */
[----:B------:R-:W2:Y:S02]  /*0b50*/  ATOM.E.CAS.STRONG.GPU PT, R30, [R28], R31, R35 ;  /* 0x0000001f1c1e738b */ /* 0x000ea400001ee123 */
[----:B--2---:R-:W-:Y:S01]  /*0b60*/  ISETP.NE.U32.AND P0, PT, R30, R31, PT ;  /* 0x0000001f1e00720c */ /* 0x004fe20003f05070 */
[----:B------:R-:W-:-:S12]  /*0b70*/  IMAD.MOV.U32 R31, RZ, RZ, R30 ;  /* 0x000000ffff1f7224 */ /* 0x000fd800078e001e */
[----:B------:R-:W-:Y:S05]  /*0b80*/  @P0 BRA `(.L_x_8) ;  /* 0xfffffffc00e80947 */ /* 0x000fea000383ffff */
[----:B------:R-:W-:Y:S05]  /*0b90*/  BSYNC B0 ;  /* 0x0000000000007941 */ /* 0x000fea0003800000 */
.L_x_7:
[----:B------:R-:W-:Y:S01]  /*0ba0*/  IADD3 R37, P0, R8, UR10, RZ ;  /* 0x0000000a08257c10 */ /* 0x000fe2000ff1e0ff */
[----:B------:R-:W-:Y:S01]  /*0bb0*/  IMAD.U32 R35, R4, 0x10000, RZ ;  /* 0x0001000004237824 */ /* 0x000fe200078e00ff */
[----:B------:R-:W-:Y:S02]  /*0bc0*/  BSSY B0, `(.L_x_9) ;  /* 0x000000f000007945 */ /* 0x000fe40003800000 */
[----:B------:R-:W-:Y:S02]  /*0bd0*/  IADD3.X R31, R33, UR11, RZ, P0, !PT ;  /* 0x0000000b211f7c10 */ /* 0x000fe400087fe4ff */
[C---:B------:R-:W-:Y:S02]  /*0be0*/  LOP3.LUT R30, R37.reuse, 0xfffffffd, RZ, 0xc0, !PT ;  /* 0xfffffffd251e7812 */ /* 0x040fe400078ec0ff */
[----:B------:R-:W-:-:S03]  /*0bf0*/  LOP3.LUT R4, R37, 0x2, RZ, 0xc0, !PT ;  /* 0x0000000225047812 */ /* 0x000fc600078ec0ff */
[----:B------:R0:W5:Y:S01]  /*0c00*/  LD.E R33, desc[UR12][R30.64] ;  /* 0x0000000c1e217980 */ /* 0x000162000c101900 */
[----:B------:R-:W-:Y:S01]  /*0c10*/  ISETP.EQ.U32.AND P0, PT, R4, RZ, PT ;  /* 0x000000ff0400720c */ /* 0x000fe20003f02070 */
[----:B------:R-:W-:-:S03]  /*0c20*/  FMUL.FTZ R4, R6, R35 ;  /* 0x0000002306047220 */ /* 0x000fc60000410000 */
[----:B------:R-:W-:Y:S02]  /*0c30*/  SEL R32, R12, 0x7610, P0 ;  /* 0x000076100c207807 */ /* 0x000fe40000000000 */
[----:B------:R-:W-:-:S07]  /*0c40*/  F2FP.BF16.F32.PACK_AB R8, RZ, R4 ;  /* 0x00000004ff08723e */ /* 0x000fce00000010ff */
.L_x_10:
[----:B-----5:R-:W-:-:S05]  /*0c50*/  HADD2.BF16_V2 R4, R33, R8.H0_H0 ;  /* 0x2000000821047230 */ /* 0x020fca0000200000 */
[----:B------:R-:W-:-:S06]  /*0c60*/  PRMT R4, R33, R32, R4 ;  /* 0x0000002021047216 */ /* 0x000fcc0000000004 */
[----:B------:R-:W2:Y:S02]  /*0c70*/  ATOM.E.CAS.STRONG.GPU PT, R4, [R30], R33, R4 ;  /* 0x000000211e04738b */ /* 0x000ea400001ee104 */
[----:B--2---:R-:W-:Y:S01]  /*0c80*/  ISETP.NE.U32.AND P0, PT, R4, R33, PT ;  /* 0x000000210400720c */ /* 0x004fe20003f05070 */
[----:B------:R-:W-:-:S12]  /*0c90*/  IMAD.MOV.U32 R33, RZ, RZ, R4 ;  /* 0x000000ffff217224 */ /* 0x000fd800078e0004 */
[----:B------:R-:W-:Y:S05]  /*0ca0*/  @P0 BRA `(.L_x_10) ;  /* 0xfffffffc00e80947 */ /* 0x000fea000383ffff */
[----:B------:R-:W-:Y:S05]  /*0cb0*/  BSYNC B0 ;  /* 0x0000000000007941 */ /* 0x000fea0003800000 */
.L_x_9:
[----:B------:R-:W-:-:S04]  /*0cc0*/  IADD3 R26, P0, R26, UR8, RZ ;  /* 0x000000081a1a7c10 */ /* 0x000fc8000ff1e0ff */
        /* <DEDUP_REMOVED lines=12> */
[----:B-1----:R-:W-:-:S07]  /*0d90*/  F2FP.BF16.F32.PACK_AB R10, RZ, R8 ;  /* 0x00000008ff0a723e */ /* 0x002fce00000010ff */
.L_x_12:
[----:B-----5:R-:W-:-:S05]  /*0da0*/  HADD2.BF16_V2 R8, R33, R10.H0_H0 ;  /* 0x2000000a21087230 */ /* 0x020fca0000200000 */
[----:B------:R-:W-:-:S06]  /*0db0*/  PRMT R8, R33, R32, R8 ;  /* 0x0000002021087216 */ /* 0x000fcc0000000008 */
[----:B------:R-:W2:Y:S02]  /*0dc0*/  ATOM.E.CAS.STRONG.GPU PT, R8, [R28], R33, R8 ;  /* 0x000000211c08738b */ /* 0x000ea400001ee108 */
[----:B--2---:R-:W-:Y:S01]  /*0dd0*/  ISETP.NE.U32.AND P0, PT, R8, R33, PT ;  /* 0x000000210800720c */ /* 0x004fe20003f05070 */
[----:B------:R-:W-:-:S12]  /*0de0*/  IMAD.MOV.U32 R33, RZ, RZ, R8 ;  /* 0x000000ffff217224 */ /* 0x000fd800078e0008 */
[----:B------:R-:W-:Y:S05]  /*0df0*/  @P0 BRA `(.L_x_12) ;  /* 0xfffffffc00e80947 */ /* 0x000fea000383ffff */
[----:B------:R-:W-:Y:S05]  /*0e00*/  BSYNC B0 ;  /* 0x0000000000007941 */ /* 0x000fea0003800000 */
.L_x_11:
[----:B------:R-:W-:Y:S01]  /*0e10*/  IADD3 R33, P0, R37, UR10, RZ ;  /* 0x0000000a25217c10 */ /* 0x000fe2000ff1e0ff */
[----:B------:R-:W-:Y:S01]  /*0e20*/  IMAD.U32 R8, R4, 0x10000, RZ ;  /* 0x0001000004087824 */ /* 0x000fe200078e00ff */
[----:B------:R-:W-:Y:S02]  /*0e30*/  BSSY B0, `(.L_x_13) ;  /* 0x000000f000007945 */ /* 0x000fe40003800000 */
[----:B0-----:R-:W-:Y:S02]  /*0e40*/  IADD3.X R31, R31, UR11, RZ, P0, !PT ;  /* 0x0000000b1f1f7c10 */ /* 0x001fe400087fe4ff */
[C---:B------:R-:W-:Y:S02]  /*0e50*/  LOP3.LUT R30, R33.reuse, 0xfffffffd, RZ, 0xc0, !PT ;  /* 0xfffffffd211e7812 */ /* 0x040fe400078ec0ff */
[----:B------:R-:W-:-:S03]  /*0e60*/  LOP3.LUT R4, R33, 0x2, RZ, 0xc0, !PT ;  /* 0x0000000221047812 */ /* 0x000fc600078ec0ff */
[----:B------:R0:W5:Y:S01]  /*0e70*/  LD.E R37, desc[UR12][R30.64] ;  /* 0x0000000c1e257980 */ /* 0x000162000c101900 */
[----:B------:R-:W-:Y:S01]  /*0e80*/  ISETP.EQ.U32.AND P0, PT, R4, RZ, PT ;  /* 0x000000ff0400720c */ /* 0x000fe20003f02070 */
[----:B------:R-:W-:-:S03]  /*0e90*/  FMUL.FTZ R4, R6, R8 ;  /* 0x0000000806047220 */ /* 0x000fc60000410000 */
[----:B------:R-:W-:Y:S02]  /*0ea0*/  SEL R10, R12, 0x7610, P0 ;  /* 0x000076100c0a7807 */ /* 0x000fe40000000000 */
[----:B------:R-:W-:-:S07]  /*0eb0*/  F2FP.BF16.F32.PACK_AB R8, RZ, R4 ;  /* 0x00000004ff08723e */ /* 0x000fce00000010ff */
.L_x_14:
[----:B-----5:R-:W-:-:S05]  /*0ec0*/  HADD2.BF16_V2 R4, R37, R8.H0_H0 ;  /* 0x2000000825047230 */ /* 0x020fca0000200000 */
[----:B------:R-:W-:-:S06]  /*0ed0*/  PRMT R4, R37, R10, R4 ;  /* 0x0000000a25047216 */ /* 0x000fcc0000000004 */
[----:B------:R-:W2:Y:S02]  /*0ee0*/  ATOM.E.CAS.STRONG.GPU PT, R4, [R30], R37, R4 ;  /* 0x000000251e04738b */ /* 0x000ea400001ee104 */
[----:B--2---:R-:W-:Y:S01]  /*0ef0*/  ISETP.NE.U32.AND P0, PT, R4, R37, PT ;  /* 0x000000250400720c */ /* 0x004fe20003f05070 */
[----:B------:R-:W-:-:S12]  /*0f00*/  IMAD.MOV.U32 R37, RZ, RZ, R4 ;  /* 0x000000ffff257224 */ /* 0x000fd800078e0004 */
[----:B------:R-:W-:Y:S05]  /*0f10*/  @P0 BRA `(.L_x_14) ;  /* 0xfffffffc00e80947 */ /* 0x000fea000383ffff */
[----:B------:R-:W-:Y:S05]  /*0f20*/  BSYNC B0 ;  /* 0x0000000000007941 */ /* 0x000fea0003800000 */
.L_x_13:
[----:B------:R-:W-:-:S04]  /*0f30*/  IADD3 R26, P0, R26, UR8, RZ ;  /* 0x000000081a1a7c10 */ /* 0x000fc8000ff1e0ff */
[----:B------:R-:W-:-:S05]  /*0f40*/  IADD3.X R27, R27, UR9, RZ, P0, !PT ;  /* 0x000000091b1b7c10 */ /* 0x000fca00087fe4ff */
[----:B------:R1:W2:Y:S01]  /*0f50*/  LDG.E.U16 R4, desc[UR12][R26.64] ;  /* 0x0000000c1a047981 */ /* 0x0002a2000c1e1500 */
[----:B------:R-:W-:Y:S01]  /*0f60*/  IADD3 R37, P0, R35, UR10, RZ ;  /* 0x0000000a23257c10 */ /* 0x000fe2000ff1e0ff */
[----:B------:R-:W-:Y:S03]  /*0f70*/  BSSY B0, `(.L_x_15) ;  /* 0x0000014000007945 */ /* 0x000fe60003800000 */
[----:B------:R-:W-:Y:S02]  /*0f80*/  IADD3.X R29, R29, UR11, RZ, P0, !PT ;  /* 0x0000000b1d1d7c10 */ /* 0x000fe400087fe4ff */
[C---:B------:R-:W-:Y:S02]  /*0f90*/  LOP3.LUT R28, R37.reuse, 0xfffffffd, RZ, 0xc0, !PT ;  /* 0xfffffffd251c7812 */ /* 0x040fe400078ec0ff */
[C---:B------:R-:W-:Y:S02]  /*0fa0*/  LOP3.LUT R8, R37.reuse, 0x2, RZ, 0xc0, !PT ;  /* 0x0000000225087812 */ /* 0x040fe400078ec0ff */
[----:B------:R-:W-:Y:S01]  /*0fb0*/  IADD3 R10, P1, R37, UR10, RZ ;  /* 0x0000000a250a7c10 */ /* 0x000fe2000ff3e0ff */
[----:B------:R3:W5:Y:S01]  /*0fc0*/  LD.E R34, desc[UR12][R28.64] ;  /* 0x0000000c1c227980 */ /* 0x000762000c101900 */
[----:B------:R-:W-:-:S02]  /*0fd0*/  ISETP.EQ.U32.AND P2, PT, R8, RZ, PT ;  /* 0x000000ff0800720c */ /* 0x000fc40003f42070 */
[----:B------:R-:W-:-:S04]  /*0fe0*/  IADD3 R8, P0, R26, UR8, RZ ;  /* 0x000000081a087c10 */ /* 0x000fc8000ff1e0ff */
[----:B-1----:R-:W-:Y:S02]  /*0ff0*/  IADD3.X R26, R27, UR9, RZ, P0, !PT ;  /* 0x000000091b1a7c10 */ /* 0x002fe400087fe4ff */
[----:B------:R-:W-:Y:S01]  /*1000*/  SEL R27, R12, 0x7610, P2 ;  /* 0x000076100c1b7807 */ /* 0x000fe20001000000 */
[----:B--2---:R-:W-:-:S04]  /*1010*/  IMAD.U32 R35, R4, 0x10000, RZ ;  /* 0x0001000004237824 */ /* 0x004fc800078e00ff */
[----:B------:R-:W-:Y:S01]  /*1020*/  FMUL.FTZ R32, R2, R35 ;  /* 0x0000002302207220 */ /* 0x000fe20000410000 */
[----:B------:R-:W-:-:S04]  /*1030*/  IADD3.X R35, R29, UR11, RZ, P1, !PT ;  /* 0x0000000b1d237c10 */ /* 0x000fc80008ffe4ff */
[----:B---3--:R-:W-:-:S07]  /*1040*/  F2FP.BF16.F32.PACK_AB R32, RZ, R32 ;  /* 0x00000020ff20723e */ /* 0x008fce00000010ff */
.L_x_16:
[----:B-----5:R-:W-:-:S05]  /*1050*/  HADD2.BF16_V2 R12, R34, R32.H0_H0 ;  /* 0x20000020220c7230 */ /* 0x020fca0000200000 */
[----:B------:R-:W-:-:S06]  /*1060*/  PRMT R12, R34, R27, R12 ;  /* 0x0000001b220c7216 */ /* 0x000fcc000000000c */
[----:B------:R-:W2:Y:S02]  /*1070*/  ATOM.E.CAS.STRONG.GPU PT, R12, [R28], R34, R12 ;  /* 0x000000221c0c738b */ /* 0x000ea400001ee10c */
[----:B--2---:R-:W-:Y:S01]  /*1080*/  ISETP.NE.U32.AND P0, PT, R12, R34, PT ;  /* 0x000000220c00720c */ /* 0x004fe20003f05070 */
[----:B------:R-:W-:-:S12]  /*1090*/  IMAD.MOV.U32 R34, RZ, RZ, R12 ;  /* 0x000000ffff227224 */ /* 0x000fd800078e000c */
[----:B------:R-:W-:Y:S05]  /*10a0*/  @P0 BRA `(.L_x_16) ;  /* 0xfffffffc00e80947 */ /* 0x000fea000383ffff */
[----:B------:R-:W-:Y:S05]  /*10b0*/  BSYNC B0 ;  /* 0x0000000000007941 */ /* 0x000fea0003800000 */
.L_x_15:
[----:B------:R-:W-:Y:S01]  /*10c0*/  IADD3 R33, P0, R33, UR10, RZ ;  /* 0x0000000a21217c10 */ /* 0x000fe2000ff1e0ff */
[----:B------:R-:W-:Y:S01]  /*10d0*/  IMAD.U32 R27, R4, 0x10000, RZ ;  /* 0x00010000041b7824 */ /* 0x000fe200078e00ff */
[----:B------:R-:W-:Y:S01]  /*10e0*/  BSSY B0, `(.L_x_17) ;  /* 0x0000012000007945 */ /* 0x000fe20003800000 */
[----:B------:R-:W-:Y:S01]  /*10f0*/  IMAD.MOV.U32 R32, RZ, RZ, 0x3254 ;  /* 0x00003254ff207424 */ /* 0x000fe200078e00ff */
[----:B0-----:R-:W-:Y:S01]  /*1100*/  IADD3.X R31, R31, UR11, RZ, P0, !PT ;  /* 0x0000000b1f1f7c10 */ /* 0x001fe200087fe4ff */
[----:B------:R-:W-:Y:S01]  /*1110*/  FMUL.FTZ R4, R6, R27 ;  /* 0x0000001b06047220 */ /* 0x000fe20000410000 */
[C---:B------:R-:W-:Y:S02]  /*1120*/  LOP3.LUT R30, R33.reuse, 0xfffffffd, RZ, 0xc0, !PT ;  /* 0xfffffffd211e7812 */ /* 0x040fe400078ec0ff */
[C---:B------:R-:W-:Y:S02]  /*1130*/  LOP3.LUT R12, R33.reuse, 0x2, RZ, 0xc0, !PT ;  /* 0x00000002210c7812 */ /* 0x040fe400078ec0ff */
[----:B------:R-:W-:Y:S01]  /*1140*/  IADD3 R27, P0, R33, UR10, RZ ;  /* 0x0000000a211b7c10 */ /* 0x000fe2000ff1e0ff */
[----:B------:R0:W5:Y:S01]  /*1150*/  LD.E R29, desc[UR12][R30.64] ;  /* 0x0000000c1e1d7980 */ /* 0x000162000c101900 */
[----:B------:R-:W-:-:S02]  /*1160*/  ISETP.EQ.U32.AND P1, PT, R12, RZ, PT ;  /* 0x000000ff0c00720c */ /* 0x000fc40003f22070 */
[----:B------:R-:W-:Y:S02]  /*1170*/  F2FP.BF16.F32.PACK_AB R28, RZ, R4 ;  /* 0x00000004ff1c723e */ /* 0x000fe400000010ff */
[----:B------:R-:W-:Y:S02]  /*1180*/  IADD3.X R12, R31, UR11, RZ, P0, !PT ;  /* 0x0000000b1f0c7c10 */ /* 0x000fe400087fe4ff */
[----:B------:R-:W-:-:S07]  /*1190*/  SEL R32, R32, 0x7610, P1 ;  /* 0x0000761020207807 */ /* 0x000fce0000800000 */
.L_x_18:
[----:B-----5:R-:W-:-:S05]  /*11a0*/  HADD2.BF16_V2 R4, R29, R28.H0_H0 ;  /* 0x2000001c1d047230 */ /* 0x020fca0000200000 */
[----:B------:R-:W-:-:S06]  /*11b0*/  PRMT R4, R29, R32, R4 ;  /* 0x000000201d047216 */ /* 0x000fcc0000000004 */
[----:B------:R-:W2:Y:S02]  /*11c0*/  ATOM.E.CAS.STRONG.GPU PT, R4, [R30], R29, R4 ;  /* 0x0000001d1e04738b */ /* 0x000ea400001ee104 */
[----:B--2---:R-:W-:Y:S01]  /*11d0*/  ISETP.NE.U32.AND P0, PT, R4, R29, PT ;  /* 0x0000001d0400720c */ /* 0x004fe20003f05070 */
[----:B------:R-:W-:-:S12]  /*11e0*/  IMAD.MOV.U32 R29, RZ, RZ, R4 ;  /* 0x000000ffff1d7224 */ /* 0x000fd800078e0004 */
[----:B------:R-:W-:Y:S05]  /*11f0*/  @P0 BRA `(.L_x_18) ;  /* 0xfffffffc00e80947 */ /* 0x000fea000383ffff */
[----:B------:R-:W-:Y:S05]  /*1200*/  BSYNC B0 ;  /* 0x0000000000007941 */ /* 0x000fea0003800000 */
.L_x_17:
[----:B------:R-:W-:Y:S01]  /*1210*/  VIADD R0, R0, 0xfffffffc ;  /* 0xfffffffc00007836 */ /* 0x000fe20000000000 */
[----:B------:R-:W-:Y:S01]  /*1220*/  UIADD3 UR5, UR5, 0x4, URZ ;  /* 0x0000000405057890 */ /* 0x000fe2000fffe03f */
[----:B------:R-:W-:Y:S02]  /*1230*/  IMAD.MOV.U32 R4, RZ, RZ, R8 ;  /* 0x000000ffff047224 */ /* 0x000fe400078e0008 */
[----:B0-----:R-:W-:Y:S01]  /*1240*/  IMAD.MOV.U32 R31, RZ, RZ, R26 ;  /* 0x000000ffff1f7224 */ /* 0x001fe200078e001a */
[----:B------:R-:W-:Y:S01]  /*1250*/  ISETP.NE.AND P0, PT, R0, RZ, PT ;  /* 0x000000ff0000720c */ /* 0x000fe20003f05270 */
[----:B------:R-:W-:Y:S02]  /*1260*/  IMAD.MOV.U32 R8, RZ, RZ, R27 ;  /* 0x000000ffff087224 */ /* 0x000fe400078e001b */
[----:B------:R-:W-:-:S10]  /*1270*/  IMAD.MOV.U32 R33, RZ, RZ, R12 ;  /* 0x000000ffff217224 */ /* 0x000fd400078e000c */
[----:B------:R-:W-:Y:S05]  /*1280*/  @P0 BRA `(.L_x_19) ;  /* 0xfffffff400580947 */ /* 0x000fea000383ffff */
.L_x_2:
[----:B------:R-:W0:Y:S02]  /*1290*/  LDC R0, c[0x0][0x230] ;  /* 0x00008c00ff007b82 */ /* 0x000e240000000800 */
[----:B0-----:R-:W-:-:S13]  /*12a0*/  LOP3.LUT P0, R0, R0, 0x3, RZ, 0xc0, !PT ;  /* 0x0000000300007812 */ /* 0x001fda000780c0ff */
[----:B------:R-:W-:Y:S05]  /*12b0*/  @!P0 BRA `(.L_x_1) ;  /* 0x0000000800e08947 */ /* 0x000fea0003800000 */
[----:B------:R-:W0:Y:S01]  /*12c0*/  LDC.64 R26, c[0x0][0x280] ;  /* 0x0000a000ff1a7b82 */ /* 0x000e220000000a00 */
[----:B------:R-:W-:Y:S01]  /*12d0*/  USHF.R.S32.HI UR8, URZ, 0x1f, UR5 ;  /* 0x0000001f3f087899 */ /* 0x000fe20008011405 */
[----:B------:R-:W-:Y:S01]  /*12e0*/  IMAD.MOV.U32 R30, RZ, RZ, R20 ;  /* 0x000000ffff1e7224 */ /* 0x000fe200078e0014 */
[----:B------:R-:W-:Y:S01]  /*12f0*/  ULDC.64 UR10, c[0x0][0x258] ;  /* 0x00009600000a7ab9 */ /* 0x000fe20000000a00 */
[----:B------:R-:W-:Y:S01]  /*1300*/  IMAD.MOV.U32 R31, RZ, RZ, R7 ;  /* 0x000000ffff1f7224 */ /* 0x000fe200078e0007 */
[----:B------:R-:W-:-:S03]  /*1310*/  ULDC.64 UR14, c[0x0][0x220] ;  /* 0x00008800000e7ab9 */ /* 0x000fc60000000a00 */
[----:B------:R-:W1:Y:S01]  /*1320*/  LDC.64 R28, c[0x0][0x248] ;  /* 0x00009200ff1c7b82 */ /* 0x000e620000000a00 */
[C---:B0-----:R-:W-:Y:S02]  /*1330*/  IMAD R4, R26.reuse, UR8, RZ ;  /* 0x000000081a047c24 */ /* 0x041fe4000f8e02ff */
[----:B------:R-:W-:-:S04]  /*1340*/  IMAD.WIDE.U32 R30, R26, UR5, R30 ;  /* 0x000000051a1e7c25 */ /* 0x000fc8000f8e001e */
[----:B------:R-:W-:Y:S01]  /*1350*/  IMAD R33, R27, UR5, R4 ;  /* 0x000000051b217c24 */ /* 0x000fe2000f8e0204 */
[----:B------:R-:W-:Y:S01]  /*1360*/  LEA R34, P0, R30, UR10, 0x1 ;  /* 0x0000000a1e227c11 */ /* 0x000fe2000f8008ff */
[----:B-1----:R-:W-:Y:S02]  /*1370*/  IMAD R8, R28, UR8, RZ ;  /* 0x000000081c087c24 */ /* 0x002fe4000f8e02ff */
[----:B------:R-:W-:-:S05]  /*1380*/  IMAD.IADD R31, R31, 0x1, R33 ;  /* 0x000000011f1f7824 */ /* 0x000fca00078e0221 */
[----:B------:R-:W-:-:S05]  /*1390*/  LEA.HI.X R35, R30, UR11, R31, 0x1, P0 ;  /* 0x0000000b1e237c11 */ /* 0x000fca00080f0c1f */
[----:B------:R-:W2:Y:S01]  /*13a0*/  LDG.E.U16 R4, desc[UR12][R34.64] ;  /* 0x0000000c22047981 */ /* 0x000ea2000c1e1500 */
[----:B------:R-:W-:Y:S01]  /*13b0*/  IMAD.MOV.U32 R30, RZ, RZ, R22 ;  /* 0x000000ffff1e7224 */ /* 0x000fe200078e0016 */
[----:B------:R-:W-:Y:S01]  /*13c0*/  BSSY B0, `(.L_x_20) ;  /* 0x0000017000007945 */ /* 0x000fe20003800000 */
[----:B------:R-:W-:Y:S02]  /*13d0*/  IMAD.MOV.U32 R31, RZ, RZ, R5 ;  /* 0x000000ffff1f7224 */ /* 0x000fe400078e0005 */
[----:B------:R-:W-:Y:S02]  /*13e0*/  IMAD.MOV.U32 R10, RZ, RZ, 0x3254 ;  /* 0x00003254ff0a7424 */ /* 0x000fe400078e00ff */
[----:B------:R-:W-:-:S04]  /*13f0*/  IMAD.WIDE.U32 R32, R28, UR5, R30 ;  /* 0x000000051c207c25 */ /* 0x000fc8000f8e001e */
[----:B------:R-:W-:Y:S01]  /*1400*/  IMAD R31, R29, UR5, R8 ;  /* 0x000000051d1f7c24 */ /* 0x000fe2000f8e0208 */
[----:B------:R-:W-:-:S03]  /*1410*/  LEA R37, P0, R32, UR14, 0x1 ;  /* 0x0000000e20257c11 */ /* 0x000fc6000f8008ff */
[----:B------:R-:W-:Y:S01]  /*1420*/  IMAD.IADD R31, R33, 0x1, R31 ;  /* 0x00000001211f7824 */ /* 0x000fe200078e021f */
[C---:B------:R-:W-:Y:S02]  /*1430*/  LOP3.LUT R30, R37.reuse, 0xfffffffd, RZ, 0xc0, !PT ;  /* 0xfffffffd251e7812 */ /* 0x040fe400078ec0ff */
[----:B------:R-:W-:Y:S02]  /*1440*/  LOP3.LUT R8, R37, 0x2, RZ, 0xc0, !PT ;  /* 0x0000000225087812 */ /* 0x000fe400078ec0ff */
[----:B------:R-:W-:Y:S02]  /*1450*/  LEA.HI.X R31, R32, UR15, R31, 0x1, P0 ;  /* 0x0000000f201f7c11 */ /* 0x000fe400080f0c1f */
[----:B------:R-:W-:Y:S02]  /*1460*/  ISETP.EQ.U32.AND P1, PT, R8, RZ, PT ;  /* 0x000000ff0800720c */ /* 0x000fe40003f22070 */
[----:B------:R-:W-:Y:S01]  /*1470*/  ISETP.NE.AND P0, PT, R0, 0x1, PT ;  /* 0x000000010000780c */ /* 0x000fe20003f05270 */
[----:B------:R0:W5:Y:S01]  /*1480*/  LD.E R33, desc[UR12][R30.64] ;  /* 0x0000000c1e217980 */ /* 0x000162000c101900 */
[----:B------:R-:W-:Y:S01]  /*1490*/  SEL R10, R10, 0x7610, P1 ;  /* 0x000076100a0a7807 */ /* 0x000fe20000800000 */
[----:B--2---:R-:W-:-:S04]  /*14a0*/  IMAD.U32 R35, R4, 0x10000, RZ ;  /* 0x0001000004237824 */ /* 0x004fc800078e00ff */
[----:B------:R-:W-:-:S05]  /*14b0*/  FMUL.FTZ R35, R2, R35 ;  /* 0x0000002302237220 */ /* 0x000fca0000410000 */
[----:B0-----:R-:W-:-:S07]  /*14c0*/  F2FP.BF16.F32.PACK_AB R35, RZ, R35 ;  /* 0x00000023ff23723e */ /* 0x001fce00000010ff */
.L_x_21:
[----:B-----5:R-:W-:-:S05]  /*14d0*/  HADD2.BF16_V2 R8, R33, R35.H0_H0 ;  /* 0x2000002321087230 */ /* 0x020fca0000200000 */
[----:B------:R-:W-:-:S06]  /*14e0*/  PRMT R8, R33, R10, R8 ;  /* 0x0000000a21087216 */ /* 0x000fcc0000000008 */
[----:B------:R-:W2:Y:S02]  /*14f0*/  ATOM.E.CAS.STRONG.GPU PT, R8, [R30], R33, R8 ;  /* 0x000000211e08738b */ /* 0x000ea400001ee108 */
[----:B--2---:R-:W-:Y:S01]  /*1500*/  ISETP.NE.U32.AND P1, PT, R8, R33, PT ;  /* 0x000000210800720c */ /* 0x004fe20003f25070 */
[----:B------:R-:W-:-:S12]  /*1510*/  IMAD.MOV.U32 R33, RZ, RZ, R8 ;  /* 0x000000ffff217224 */ /* 0x000fd800078e0008 */
[----:B------:R-:W-:Y:S05]  /*1520*/  @P1 BRA `(.L_x_21) ;  /* 0xfffffffc00e81947 */ /* 0x000fea000383ffff */
[----:B------:R-:W-:Y:S05]  /*1530*/  BSYNC B0 ;  /* 0x0000000000007941 */ /* 0x000fea0003800000 */
.L_x_20:
[----:B------:R-:W-:Y:S01]  /*1540*/  USHF.R.S32.HI UR8, URZ, 0x1f, UR5 ;  /* 0x0000001f3f087899 */ /* 0x000fe20008011405 */
[----:B------:R-:W-:Y:S01]  /*1550*/  IMAD.MOV.U32 R30, RZ, RZ, R24 ;  /* 0x000000ffff1e7224 */ /* 0x000fe200078e0018 */
[----:B------:R-:W-:Y:S01]  /*1560*/  BSSY B0, `(.L_x_22) ;  /* 0x0000017000007945 */ /* 0x000fe20003800000 */
[----:B------:R-:W-:Y:S02]  /*1570*/  IMAD.MOV.U32 R31, RZ, RZ, R3 ;  /* 0x000000ffff1f7224 */ /* 0x000fe400078e0003 */
[----:B------:R-:W-:Y:S02]  /*1580*/  IMAD.U32 R37, R4, 0x10000, RZ ;  /* 0x0001000004257824 */ /* 0x000fe400078e00ff */
[C---:B------:R-:W-:Y:S02]  /*1590*/  IMAD R8, R28.reuse, UR8, RZ ;  /* 0x000000081c087c24 */ /* 0x040fe4000f8e02ff */
[----:B------:R-:W-:-:S04]  /*15a0*/  IMAD.WIDE.U32 R32, R28, UR5, R30 ;  /* 0x000000051c207c25 */ /* 0x000fc8000f8e001e */
[----:B------:R-:W-:Y:S01]  /*15b0*/  FMUL.FTZ R4, R6, R37 ;  /* 0x0000002506047220 */ /* 0x000fe20000410000 */
[----:B------:R-:W-:Y:S01]  /*15c0*/  IMAD R31, R29, UR5, R8 ;  /* 0x000000051d1f7c24 */ /* 0x000fe2000f8e0208 */
[----:B------:R-:W-:-:S03]  /*15d0*/  LEA R35, P1, R32, UR14, 0x1 ;  /* 0x0000000e20237c11 */ /* 0x000fc6000f8208ff */
[----:B------:R-:W-:Y:S01]  /*15e0*/  F2FP.BF16.F32.PACK_AB R10, RZ, R4 ;  /* 0x00000004ff0a723e */ /* 0x000fe200000010ff */
[----:B------:R-:W-:Y:S01]  /*15f0*/  IMAD.IADD R31, R31, 0x1, R33 ;  /* 0x000000011f1f7824 */ /* 0x000fe200078e0221 */
[C---:B------:R-:W-:Y:S02]  /*1600*/  LOP3.LUT R30, R35.reuse, 0xfffffffd, RZ, 0xc0, !PT ;  /* 0xfffffffd231e7812 */ /* 0x040fe400078ec0ff */
[----:B------:R-:W-:Y:S02]  /*1610*/  LOP3.LUT R8, R35, 0x2, RZ, 0xc0, !PT ;  /* 0x0000000223087812 */ /* 0x000fe400078ec0ff */
[----:B------:R-:W-:Y:S02]  /*1620*/  LEA.HI.X R31, R32, UR15, R31, 0x1, P1 ;  /* 0x0000000f201f7c11 */ /* 0x000fe400088f0c1f */
[----:B------:R-:W-:Y:S01]  /*1630*/  ISETP.EQ.U32.AND P1, PT, R8, RZ, PT ;  /* 0x000000ff0800720c */ /* 0x000fe20003f22070 */
[----:B------:R-:W-:Y:S02]  /*1640*/  IMAD.MOV.U32 R8, RZ, RZ, 0x3254 ;  /* 0x00003254ff087424 */ /* 0x000fe400078e00ff */
[----:B------:R0:W5:Y:S03]  /*1650*/  LD.E R33, desc[UR12][R30.64] ;  /* 0x0000000c1e217980 */ /* 0x000166000c101900 */
[----:B------:R-:W-:-:S07]  /*1660*/  SEL R12, R8, 0x7610, P1 ;  /* 0x00007610080c7807 */ /* 0x000fce0000800000 */
.L_x_23:
[----:B-----5:R-:W-:-:S05]  /*1670*/  HADD2.BF16_V2 R4, R33, R10.H0_H0 ;  /* 0x2000000a21047230 */ /* 0x020fca0000200000 */
[----:B------:R-:W-:-:S06]  /*1680*/  PRMT R4, R33, R12, R4 ;  /* 0x0000000c21047216 */ /* 0x000fcc0000000004 */
[----:B------:R-:W2:Y:S02]  /*1690*/  ATOM.E.CAS.STRONG.GPU PT, R4, [R30], R33, R4 ;  /* 0x000000211e04738b */ /* 0x000ea400001ee104 */
[----:B--2---:R-:W-:Y:S01]  /*16a0*/  ISETP.NE.U32.AND P1, PT, R4, R33, PT ;  /* 0x000000210400720c */ /* 0x004fe20003f25070 */
[----:B------:R-:W-:-:S12]  /*16b0*/  IMAD.MOV.U32 R33, RZ, RZ, R4 ;  /* 0x000000ffff217224 */ /* 0x000fd800078e0004 */
[----:B------:R-:W-:Y:S05]  /*16c0*/  @P1 BRA `(.L_x_23) ;  /* 0xfffffffc00e81947 */ /* 0x000fea000383ffff */
[----:B------:R-:W-:Y:S05]  /*16d0*/  BSYNC B0 ;  /* 0x0000000000007941 */ /* 0x000fea0003800000 */
.L_x_22:
[----:B------:R-:W-:Y:S05]  /*16e0*/  @!P0 BRA `(.L_x_1) ;  /* 0x0000000400d48947 */ /* 0x000fea0003800000 */
[----:B------:R-:W-:Y:S01]  /*16f0*/  UIADD3 UR8, UR5, 0x1, URZ ;  /* 0x0000000105087890 */ /* 0x000fe2000fffe03f */
[----:B0-----:R-:W-:Y:S02]  /*1700*/  IMAD.MOV.U32 R30, RZ, RZ, R20 ;  /* 0x000000ffff1e7224 */ /* 0x001fe400078e0014 */
[----:B------:R-:W-:Y:S01]  /*1710*/  IMAD.MOV.U32 R31, RZ, RZ, R7 ;  /* 0x000000ffff1f7224 */ /* 0x000fe200078e0007 */
[----:B------:R-:W-:Y:S02]  /*1720*/  USHF.R.S32.HI UR9, URZ, 0x1f, UR8 ;  /* 0x0000001f3f097899 */ /* 0x000fe40008011408 */
[----:B------:R-:W-:-:S04]  /*1730*/  IMAD.WIDE.U32 R32, R26, UR8, R30 ;  /* 0x000000081a207c25 */ /* 0x000fc8000f8e001e */
[----:B------:R-:W-:Y:S01]  /*1740*/  IMAD R4, R26, UR9, RZ ;  /* 0x000000091a047c24 */ /* 0x000fe2000f8e02ff */
[----:B------:R-:W-:Y:S01]  /*1750*/  LEA R30, P0, R32, UR10, 0x1 ;  /* 0x0000000a201e7c11 */ /* 0x000fe2000f8008ff */
[----:B------:R-:W-:Y:S02]  /*1760*/  IMAD R12, R28, UR9, RZ ;  /* 0x000000091c0c7c24 */ /* 0x000fe4000f8e02ff */
[----:B------:R-:W-:Y:S02]  /*1770*/  IMAD R31, R27, UR8, R4 ;  /* 0x000000081b1f7c24 */ /* 0x000fe4000f8e0204 */
[----:B------:R-:W-:Y:S02]  /*1780*/  IMAD.MOV.U32 R4, RZ, RZ, R22 ;  /* 0x000000ffff047224 */ /* 0x000fe400078e0016 */
[----:B------:R-:W-:-:S05]  /*1790*/  IMAD.IADD R31, R33, 0x1, R31 ;  /* 0x00000001211f7824 */ /* 0x000fca00078e021f */
[----:B------:R-:W-:-:S05]  /*17a0*/  LEA.HI.X R31, R32, UR11, R31, 0x1, P0 ;  /* 0x0000000b201f7c11 */ /* 0x000fca00080f0c1f */
[----:B------:R-:W2:Y:S01]  /*17b0*/  LDG.E.U16 R10, desc[UR12][R30.64] ;  /* 0x0000000c1e0a7981 */ /* 0x000ea2000c1e1500 */
[----:B------:R-:W-:Y:S01]  /*17c0*/  IMAD.WIDE.U32 R32, R28, UR8, R4 ;  /* 0x000000081c207c25 */ /* 0x000fe2000f8e0004 */
[----:B------:R-:W-:Y:S03]  /*17d0*/  BSSY B0, `(.L_x_24) ;  /* 0x0000014000007945 */ /* 0x000fe60003800000 */
[----:B------:R-:W-:Y:S01]  /*17e0*/  IMAD R37, R29, UR8, R12 ;  /* 0x000000081d257c24 */ /* 0x000fe2000f8e020c */
[----:B------:R-:W-:-:S03]  /*17f0*/  LEA R35, P0, R32, UR14, 0x1 ;  /* 0x0000000e20237c11 */ /* 0x000fc6000f8008ff */
[----:B------:R-:W-:Y:S01]  /*1800*/  IMAD.IADD R33, R33, 0x1, R37 ;  /* 0x0000000121217824 */ /* 0x000fe200078e0225 */
[----:B------:R-:W-:-:S04]  /*1810*/  LOP3.LUT R4, R35, 0x2, RZ, 0xc0, !PT ;  /* 0x0000000223047812 */ /* 0x000fc800078ec0ff */
[----:B------:R-:W-:Y:S02]  /*1820*/  LEA.HI.X R33, R32, UR15, R33, 0x1, P0 ;  /* 0x0000000f20217c11 */ /* 0x000fe400080f0c21 */
[----:B------:R-:W-:Y:S02]  /*1830*/  LOP3.LUT R32, R35, 0xfffffffd, RZ, 0xc0, !PT ;  /* 0xfffffffd23207812 */ /* 0x000fe400078ec0ff */
[----:B------:R-:W-:Y:S02]  /*1840*/  ISETP.NE.AND P0, PT, R0, 0x2, PT ;  /* 0x000000020000780c */ /* 0x000fe40003f05270 */
[----:B------:R-:W-:Y:S01]  /*1850*/  ISETP.EQ.U32.AND P1, PT, R4, RZ, PT ;  /* 0x000000ff0400720c */ /* 0x000fe20003f22070 */
[----:B------:R0:W5:Y:S03]  /*1860*/  LD.E R37, desc[UR12][R32.64] ;  /* 0x0000000c20257980 */ /* 0x000166000c101900 */
[----:B------:R-:W-:Y:S01]  /*1870*/  SEL R12, R8, 0x7610, P1 ;  /* 0x00007610080c7807 */ /* 0x000fe20000800000 */
[----:B--2---:R-:W-:-:S04]  /*1880*/  IMAD.U32 R0, R10, 0x10000, RZ ;  /* 0x000100000a007824 */ /* 0x004fc800078e00ff */
[----:B------:R-:W-:-:S05]  /*1890*/  FMUL.FTZ R0, R2, R0 ;  /* 0x0000000002007220 */ /* 0x000fca0000410000 */
[----:B0-----:R-:W-:-:S07]  /*18a0*/  F2FP.BF16.F32.PACK_AB R4, RZ, R0 ;  /* 0x00000000ff04723e */ /* 0x001fce00000010ff */
.L_x_25:
[----:B-----5:R-:W-:-:S05]  /*18b0*/  HADD2.BF16_V2 R0, R37, R4.H0_H0 ;  /* 0x2000000425007230 */ /* 0x020fca0000200000 */
[----:B------:R-:W-:-:S06]  /*18c0*/  PRMT R0, R37, R12, R0 ;  /* 0x0000000c25007216 */ /* 0x000fcc0000000000 */
[----:B------:R-:W2:Y:S02]  /*18d0*/  ATOM.E.CAS.STRONG.GPU PT, R0, [R32], R37, R0 ;  /* 0x000000252000738b */ /* 0x000ea400001ee100 */
[----:B--2---:R-:W-:Y:S01]  /*18e0*/  ISETP.NE.U32.AND P1, PT, R0, R37, PT ;  /* 0x000000250000720c */ /* 0x004fe20003f25070 */
[----:B------:R-:W-:-:S12]  /*18f0*/  IMAD.MOV.U32 R37, RZ, RZ, R0 ;  /* 0x000000ffff257224 */ /* 0x000fd800078e0000 */
[----:B------:R-:W-:Y:S05]  /*1900*/  @P1 BRA `(.L_x_25) ;  /* 0xfffffffc00e81947 */ /* 0x000fea000383ffff */
[----:B------:R-:W-:Y:S05]  /*1910*/  BSYNC B0 ;  /* 0x0000000000007941 */ /* 0x000fea0003800000 */
.L_x_24:
[C---:B------:R-:W-:Y:S01]  /*1920*/  IMAD R0, R28.reuse, UR9, RZ ;  /* 0x000000091c007c24 */ /* 0x040fe2000f8e02ff */
[----:B------:R-:W-:Y:S01]  /*1930*/  BSSY B0, `(.L_x_26) ;  /* 0x0000016000007945 */ /* 0x000fe20003800000 */
[----:B------:R-:W-:Y:S02]  /*1940*/  IMAD.MOV.U32 R30, RZ, RZ, R24 ;  /* 0x000000ffff1e7224 */ /* 0x000fe400078e0018 */
[----:B------:R-:W-:Y:S02]  /*1950*/  IMAD.MOV.U32 R31, RZ, RZ, R3 ;  /* 0x000000ffff1f7224 */ /* 0x000fe400078e0003 */
[----:B------:R-:W-:Y:S02]  /*1960*/  IMAD R33, R29, UR8, R0 ;  /* 0x000000081d217c24 */ /* 0x000fe4000f8e0200 */
[----:B------:R-:W-:-:S04]  /*1970*/  IMAD.WIDE.U32 R30, R28, UR8, R30 ;  /* 0x000000081c1e7c25 */ /* 0x000fc8000f8e001e */
[----:B------:R-:W-:Y:S01]  /*1980*/  IMAD.IADD R31, R33, 0x1, R31 ;  /* 0x00000001211f7824 */ /* 0x000fe200078e021f */
[----:B------:R-:W-:Y:S01]  /*1990*/  LEA R33, P1, R30, UR14, 0x1 ;  /* 0x0000000e1e217c11 */ /* 0x000fe2000f8208ff */
[----:B------:R-:W-:-:S03]  /*19a0*/  IMAD.U32 R37, R10, 0x10000, RZ ;  /* 0x000100000a257824 */ /* 0x000fc600078e00ff */
[----:B------:R-:W-:Y:S01]  /*19b0*/  LEA.HI.X R31, R30, UR15, R31, 0x1, P1 ;  /* 0x0000000f1e1f7c11 */ /* 0x000fe200088f0c1f */
[----:B------:R-:W-:Y:S01]  /*19c0*/  FMUL.FTZ R0, R6, R37 ;  /* 0x0000002506007220 */ /* 0x000fe20000410000 */
[C---:B------:R-:W-:Y:S02]  /*19d0*/  LOP3.LUT R30, R33.reuse, 0xfffffffd, RZ, 0xc0, !PT ;  /* 0xfffffffd211e7812 */ /* 0x040fe400078ec0ff */
[----:B------:R-:W-:-:S03]  /*19e0*/  LOP3.LUT R4, R33, 0x2, RZ, 0xc0, !PT ;  /* 0x0000000221047812 */ /* 0x000fc600078ec0ff */
[----:B------:R0:W5:Y:S01]  /*19f0*/  LD.E R35, desc[UR12][R30.64] ;  /* 0x0000000c1e237980 */ /* 0x000162000c101900 */
[----:B------:R-:W-:Y:S02]  /*1a00*/  ISETP.EQ.U32.AND P1, PT, R4, RZ, PT ;  /* 0x000000ff0400720c */ /* 0x000fe40003f22070 */
[----:B------:R-:W-:Y:S02]  /*1a10*/  F2FP.BF16.F32.PACK_AB R4, RZ, R0 ;  /* 0x00000000ff04723e */ /* 0x000fe400000010ff */
[----:B------:R-:W-:-:S09]  /*1a20*/  SEL R10, R8, 0x7610, P1 ;  /* 0x00007610080a7807 */ /* 0x000fd20000800000 */
.L_x_27:
[----:B-----5:R-:W-:-:S05]  /*1a30*/  HADD2.BF16_V2 R0, R35, R4.H0_H0 ;  /* 0x2000000423007230 */ /* 0x020fca0000200000 */
[----:B------:R-:W-:-:S06]  /*1a40*/  PRMT R0, R35, R10, R0 ;  /* 0x0000000a23007216 */ /* 0x000fcc0000000000 */
[----:B------:R-:W2:Y:S02]  /*1a50*/  ATOM.E.CAS.STRONG.GPU PT, R0, [R30], R35, R0 ;  /* 0x000000231e00738b */ /* 0x000ea400001ee100 */
[----:B--2---:R-:W-:Y:S01]  /*1a60*/  ISETP.NE.U32.AND P1, PT, R0, R35, PT ;  /* 0x000000230000720c */ /* 0x004fe20003f25070 */
[----:B------:R-:W-:-:S12]  /*1a70*/  IMAD.MOV.U32 R35, RZ, RZ, R0 ;  /* 0x000000ffff237224 */ /* 0x000fd800078e0000 */
[----:B------:R-:W-:Y:S05]  /*1a80*/  @P1 BRA `(.L_x_27) ;  /* 0xfffffffc00e81947 */ /* 0x000fea000383ffff */
[----:B------:R-:W-:Y:S05]  /*1a90*/  BSYNC B0 ;  /* 0x0000000000007941 */ /* 0x000fea0003800000 */
.L_x_26:
[----:B------:R-:W-:Y:S05]  /*1aa0*/  @!P0 BRA `(.L_x_1) ;  /* 0x0000000000e48947 */ /* 0x000fea0003800000 */
[----:B------:R-:W-:Y:S01]  /*1ab0*/  UIADD3 UR5, UR5, 0x2, URZ ;  /* 0x0000000205057890 */ /* 0x000fe2000fffe03f */
[----:B------:R-:W-:Y:S02]  /*1ac0*/  IMAD.MOV.U32 R21, RZ, RZ, R7 ;  /* 0x000000ffff157224 */ /* 0x000fe400078e0007 */
[----:B------:R-:W-:Y:S01]  /*1ad0*/  IMAD.MOV.U32 R4, RZ, RZ, R22 ;  /* 0x000000ffff047224 */ /* 0x000fe200078e0016 */
[----:B------:R-:W-:Y:S02]  /*1ae0*/  USHF.R.S32.HI UR8, URZ, 0x1f, UR5 ;  /* 0x0000001f3f087899 */ /* 0x000fe40008011405 */
[----:B------:R-:W-:-:S04]  /*1af0*/  IMAD.WIDE.U32 R20, R26, UR5, R20 ;  /* 0x000000051a147c25 */ /* 0x000fc8000f8e0014 */
[----:B------:R-:W-:Y:S01]  /*1b00*/  IMAD R0, R26, UR8, RZ ;  /* 0x000000081a007c24 */ /* 0x000fe2000f8e02ff */
[----:B------:R-:W-:Y:S01]  /*1b10*/  LEA R26, P0, R20, UR10, 0x1 ;  /* 0x0000000a141a7c11 */ /* 0x000fe2000f8008ff */
[----:B------:R-:W-:Y:S02]  /*1b20*/  IMAD R10, R28, UR8, RZ ;  /* 0x000000081c0a7c24 */ /* 0x000fe4000f8e02ff */
[----:B------:R-:W-:-:S04]  /*1b30*/  IMAD R7, R27, UR5, R0 ;  /* 0x000000051b077c24 */ /* 0x000fc8000f8e0200 */
        /* <DEDUP_REMOVED lines=8> */
[C---:B------:R-:W-:Y:S02]  /*1bc0*/  LOP3.LUT R4, R23.reuse, 0xfffffffd, RZ, 0xc0, !PT ;  /* 0xfffffffd17047812 */ /* 0x040fe400078ec0ff */
[----:B------:R-:W-:Y:S02]  /*1bd0*/  LOP3.LUT R10, R23, 0x2, RZ, 0xc0, !PT ;  /* 0x00000002170a7812 */ /* 0x000fe400078ec0ff */
[----:B------:R-:W-:Y:S02]  /*1be0*/  LEA.HI.X R5, R20, UR15, R5, 0x1, P0 ;  /* 0x0000000f14057c11 */ /* 0x000fe400080f0c05 */
[----:B------:R-:W-:-:S03]  /*1bf0*/  ISETP.EQ.U32.AND P0, PT, R10, RZ, PT ;  /* 0x000000ff0a00720c */ /* 0x000fc60003f02070 */
[----:B------:R1:W5:Y:S01]  /*1c00*/  LD.E R21, desc[UR12][R4.64] ;  /* 0x0000000c04157980 */ /* 0x000362000c101900 */
[----:B------:R-:W-:Y:S01]  /*1c10*/  SEL R12, R8, 0x7610, P0 ;  /* 0x00007610080c7807 */ /* 0x000fe20000000000 */
[----:B--2---:R-:W-:-:S04]  /*1c20*/  IMAD.U32 R7, R0, 0x10000, RZ ;  /* 0x0001000000077824 */ /* 0x004fc800078e00ff */
[----:B------:R-:W-:-:S05]  /*1c30*/  FMUL.FTZ R7, R2, R7 ;  /* 0x0000000702077220 */ /* 0x000fca0000410000 */
[----:B-1----:R-:W-:-:S07]  /*1c40*/  F2FP.BF16.F32.PACK_AB R7, RZ, R7 ;  /* 0x00000007ff07723e */ /* 0x002fce00000010ff */
.L_x_29:
[----:B-----5:R-:W-:-:S05]  /*1c50*/  HADD2.BF16_V2 R10, R21, R7.H0_H0 ;  /* 0x20000007150a7230 */ /* 0x020fca0000200000 */
[----:B------:R-:W-:-:S06]  /*1c60*/  PRMT R10, R21, R12, R10 ;  /* 0x0000000c150a7216 */ /* 0x000fcc000000000a */
[----:B------:R-:W2:Y:S02]  /*1c70*/  ATOM.E.CAS.STRONG.GPU PT, R10, [R4], R21, R10 ;  /* 0x00000015040a738b */ /* 0x000ea400001ee10a */
[----:B--2---:R-:W-:Y:S01]  /*1c80*/  ISETP.NE.U32.AND P0, PT, R10, R21, PT ;  /* 0x000000150a00720c */ /* 0x004fe20003f05070 */
[----:B------:R-:W-:-:S12]  /*1c90*/  IMAD.MOV.U32 R21, RZ, RZ, R10 ;  /* 0x000000ffff157224 */ /* 0x000fd800078e000a */
[----:B------:R-:W-:Y:S05]  /*1ca0*/  @P0 BRA `(.L_x_29) ;  /* 0xfffffffc00e80947 */ /* 0x000fea000383ffff */
[----:B------:R-:W-:Y:S05]  /*1cb0*/  BSYNC B0 ;  /* 0x0000000000007941 */ /* 0x000fea0003800000 */
.L_x_28:
        /* <DEDUP_REMOVED lines=17> */
.L_x_30:
[----:B-----5:R-:W-:-:S05]  /*1dd0*/  HADD2.BF16_V2 R0, R7, R3.H0_H0 ;  /* 0x2000000307007230 */ /* 0x020fca0000200000 */
[----:B------:R-:W-:-:S06]  /*1de0*/  PRMT R0, R7, R8, R0 ;  /* 0x0000000807007216 */ /* 0x000fcc0000000000 */
[----:B------:R-:W2:Y:S02]  /*1df0*/  ATOM.E.CAS.STRONG.GPU PT, R0, [R4], R7, R0 ;  /* 0x000000070400738b */ /* 0x000ea400001ee100 */
[----:B--2---:R-:W-:Y:S01]  /*1e00*/  ISETP.NE.U32.AND P0, PT, R0, R7, PT ;  /* 0x000000070000720c */ /* 0x004fe20003f05070 */
[----:B------:R-:W-:-:S12]  /*1e10*/  IMAD.MOV.U32 R7, RZ, RZ, R0 ;  /* 0x000000ffff077224 */ /* 0x000fd800078e0000 */
[----:B------:R-:W-:Y:S05]  /*1e20*/  @P0 BRA `(.L_x_30) ;  /* 0xfffffffc00e80947 */ /* 0x000fea000383ffff */
[----:B------:R-:W-:Y:S05]  /*1e30*/  BSYNC B0 ;  /* 0x0000000000007941 */ /* 0x000fea0003800000 */
.L_x_1:
[----:B------:R-:W2:Y:S01]  /*1e40*/  LDC R0, c[0x0][0x228] ;  /* 0x00008a00ff007b82 */ /* 0x000ea20000000800 */
[----:B------:R-:W-:Y:S02]  /*1e50*/  UIADD3 UR4, UR4, 0x1, URZ ;  /* 0x0000000104047890 */ /* 0x000fe4000fffe03f */
[----:B------:R-:W-:-:S04]  /*1e60*/  UIADD3 UR6, UP0, UR6, 0x1, URZ ;  /* 0x0000000106067890 */ /* 0x000fc8000ff1e03f */
[----:B------:R-:W-:Y:S01]  /*1e70*/  UIADD3.X UR7, URZ, UR7, URZ, UP0, !UPT ;  /* 0x000000073f077290 */ /* 0x000fe200087fe43f */
[----:B--2---:R-:W-:-:S13]  /*1e80*/  ISETP.LE.AND P0, PT, R0, UR4, PT ;  /* 0x0000000400007c0c */ /* 0x004fda000bf03270 */
[----:B------:R-:W-:Y:S05]  /*1e90*/  @!P0 BRA `(.L_x_31) ;  /* 0xffffffe4008c8947 */ /* 0x000fea000383ffff */
[----:B------:R-:W-:Y:S05]  /*1ea0*/  EXIT ;  /* 0x000000000000794d */ /* 0x000fea0003800000 */
.L_x_0:
[----:B------:R-:W0:Y:S02]  /*1eb0*/  LDC R0, c[0x0][0x228] ;  /* 0x00008a00ff007b82 */ /* 0x000e240000000800 */
[----:B0-----:R-:W-:-:S13]  /*1ec0*/  ISETP.GE.AND P0, PT, R0, 0x1, PT ;  /* 0x000000010000780c */ /* 0x001fda0003f06270 */
[----:B------:R-:W-:Y:S05]  /*1ed0*/  @!P0 EXIT ;  /* 0x000000000000894d */ /* 0x000fea0003800000 */
[----:B------:R-:W0:Y:S01]  /*1ee0*/  LDC R7, c[0x0][0x230] ;  /* 0x00008c00ff077b82 */ /* 0x000e220000000800 */
[----:B------:R-:W-:Y:S01]  /*1ef0*/  SHF.R.S32.HI R0, RZ, 0x1f, R15 ;  /* 0x0000001fff007819 */ /* 0x000fe2000001140f */
[----:B------:R-:W-:Y:S01]  /*1f00*/  ULDC.64 UR6, c[0x0][0x288] ;  /* 0x0000a20000067ab9 */ /* 0x000fe20000000a00 */
[----:B------:R-:W-:-:S03]  /*1f10*/  ULDC.64 UR10, c[0x0][0x250] ;  /* 0x00009400000a7ab9 */ /* 0x000fc60000000a00 */
[C---:B------:R-:W-:Y:S02]  /*1f20*/  IMAD R2, R0.reuse, UR6, RZ ;  /* 0x0000000600027c24 */ /* 0x040fe4000f8e02ff */
[----:B------:R-:W-:Y:S01]  /*1f30*/  IMAD R0, R0, UR10, RZ ;  /* 0x0000000a00007c24 */ /* 0x000fe2000f8e02ff */
[----:B0-----:R-:W-:-:S13]  /*1f40*/  ISETP.GE.AND P0, PT, R7, 0x1, PT ;  /* 0x000000010700780c */ /* 0x001fda0003f06270 */
[----:B------:R-:W-:Y:S05]  /*1f50*/  @!P0 EXIT ;  /* 0x000000000000894d */ /* 0x000fea0003800000 */
[----:B------:R-:W-:Y:S01]  /*1f60*/  IMAD R13, R15, UR11, R0 ;  /* 0x0000000b0f0d7c24 */ /* 0x000fe2000f8e0200 */
[----:B------:R-:W-:Y:S01]  /*1f70*/  LOP3.LUT R0, R7, 0x3, RZ, 0xc0, !PT ;  /* 0x0000000307007812 */ /* 0x000fe200078ec0ff */
[C---:B------:R-:W-:Y:S01]  /*1f80*/  IMAD R11, R15.reuse, UR7, R2 ;  /* 0x000000070f0b7c24 */ /* 0x040fe2000f8e0202 */
[----:B------:R-:W-:Y:S01]  /*1f90*/  ULDC.64 UR4, c[0x0][0x248] ;  /* 0x0000920000047ab9 */ /* 0x000fe20000000a00 */
[C---:B------:R-:W-:Y:S01]  /*1fa0*/  IMAD.WIDE.U32 R4, R15.reuse, UR6, RZ ;  /* 0x000000060f047c25 */ /* 0x040fe2000f8e00ff */
[----:B------:R-:W-:Y:S02]  /*1fb0*/  USHF.L.U64.HI UR8, UR4, 0x1, UR5 ;  /* 0x0000000104087899 */ /* 0x000fe40008010205 */
[----:B------:R-:W-:Y:S01]  /*1fc0*/  USHF.L.U32 UR9, UR4, 0x1, URZ ;  /* 0x0000000104097899 */ /* 0x000fe2000800063f */
[----:B------:R-:W-:Y:S01]  /*1fd0*/  IMAD.WIDE.U32 R2, R15, UR10, RZ ;  /* 0x0000000a0f027c25 */ /* 0x000fe2000f8e00ff */
[----:B------:R-:W-:Y:S01]  /*1fe0*/  UMOV UR6, URZ ;  /* 0x0000003f00067c82 */ /* 0x000fe20008000000 */
[----:B------:R-:W-:Y:S01]  /*1ff0*/  ULDC.64 UR4, c[0x0][0x280] ;  /* 0x0000a00000047ab9 */ /* 0x000fe20000000a00 */
[----:B------:R-:W-:Y:S01]  /*2000*/  UMOV UR7, URZ ;  /* 0x0000003f00077c82 */ /* 0x000fe20008000000 */
[----:B------:R-:W-:Y:S01]  /*2010*/  IMAD.IADD R11, R11, 0x1, R5 ;  /* 0x000000010b0b7824 */ /* 0x000fe200078e0205 */
[----:B------:R-:W-:Y:S01]  /*2020*/  USHF.L.U64.HI UR10, UR4, 0x1, UR5 ;  /* 0x00000001040a7899 */ /* 0x000fe20008010205 */
[----:B------:R-:W-:Y:S01]  /*2030*/  IMAD.IADD R13, R3, 0x1, R13 ;  /* 0x00000001030d7824 */ /* 0x000fe200078e020d */
[----:B------:R-:W-:Y:S01]  /*2040*/  USHF.L.U32 UR11, UR4, 0x1, URZ ;  /* 0x00000001040b7899 */ /* 0x000fe2000800063f */
[----:B------:R-:W-:-:S02]  /*2050*/  VIADD R24, R7, 0xffffffff ;  /* 0xffffffff07187836 */ /* 0x000fc40000000000 */
[----:B------:R-:W-:Y:S01]  /*2060*/  IMAD.IADD R10, R7, 0x1, -R0 ;  /* 0x00000001070a7824 */ /* 0x000fe200078e0a00 */
[----:B------:R-:W-:-:S08]  /*2070*/  UMOV UR4, URZ ;  /* 0x0000003f00047c82 */ /* 0x000fd00008000000 */
.L_x_38:
[----:B0-----:R-:W0:Y:S01]  /*2080*/  LDC.64 R16, c[0x0][0x278] ;  /* 0x00009e00ff107b82 */ /* 0x001e220000000a00 */
[----:B------:R-:W-:Y:S01]  /*2090*/  USHF.R.S32.HI UR5, URZ, 0x1f, UR4 ;  /* 0x0000001f3f057899 */ /* 0x000fe20008011404 */
[----:B------:R-:W-:Y:S01]  /*20a0*/  IMAD.MOV.U32 R6, RZ, RZ, R4 ;  /* 0x000000ffff067224 */ /* 0x000fe200078e0004 */
[----:B------:R-:W-:Y:S01]  /*20b0*/  ISETP.GE.U32.AND P0, PT, R24, 0x3, PT ;  /* 0x000000031800780c */ /* 0x000fe20003f06070 */
[----:B---3--:R-:W-:-:S04]  /*20c0*/  IMAD.MOV.U32 R7, RZ, RZ, R11 ;  /* 0x000000ffff077224 */ /* 0x008fc800078e000b */
[----:B-1----:R-:W1:Y:S08]  /*20d0*/  LDC.64 R18, c[0x0][0x240] ;  /* 0x00009000ff127b82 */ /* 0x002e700000000a00 */
[----:B--2---:R-:W2:Y:S01]  /*20e0*/  LDC R20, c[0x0][0x228] ;  /* 0x00008a00ff147b82 */ /* 0x004ea20000000800 */
[C---:B0-----:R-:W-:Y:S02]  /*20f0*/  IMAD R12, R16.reuse, UR5, RZ ;  /* 0x00000005100c7c24 */ /* 0x041fe4000f8e02ff */
[----:B------:R-:W-:-:S04]  /*2100*/  IMAD.WIDE.U32 R8, R16, UR4, R6 ;  /* 0x0000000410087c25 */ /* 0x000fc8000f8e0006 */
[----:B------:R-:W-:Y:S02]  /*2110*/  IMAD R17, R17, UR4, R12 ;  /* 0x0000000411117c24 */ /* 0x000fe4000f8e020c */
[C---:B-1----:R-:W-:Y:S01]  /*2120*/  IMAD R14, R18.reuse, UR5, RZ ;  /* 0x00000005120e7c24 */ /* 0x042fe2000f8e02ff */
[----:B------:R-:W-:Y:S01]  /*2130*/  UMOV UR5, URZ ;  /* 0x0000003f00057c82 */ /* 0x000fe20008000000 */
[----:B------:R-:W-:Y:S02]  /*2140*/  IMAD.MOV.U32 R12, RZ, RZ, R2 ;  /* 0x000000ffff0c7224 */ /* 0x000fe400078e0002 */
[----:B------:R-:W-:Y:S02]  /*2150*/  IMAD R15, R19, UR4, R14 ;  /* 0x00000004130f7c24 */ /* 0x000fe4000f8e020e */
[----:B------:R-:W-:Y:S01]  /*2160*/  IMAD.WIDE.U32 R6, R18, UR4, R12 ;  /* 0x0000000412067c25 */ /* 0x000fe2000f8e000c */
[----:B------:R-:W-:-:S03]  /*2170*/  UIADD3 UR4, UR4, 0x1, URZ ;  /* 0x0000000104047890 */ /* 0x000fc6000fffe03f */
[----:B------:R-:W-:Y:S02]  /*2180*/  IMAD.IADD R17, R9, 0x1, R17 ;  /* 0x0000000109117824 */ /* 0x000fe400078e0211 */
[----:B------:R-:W-:Y:S01]  /*2190*/  IMAD.IADD R15, R7, 0x1, R15 ;  /* 0x00000001070f7824 */ /* 0x000fe200078e020f */
[----:B--2---:R-:W-:Y:S01]  /*21a0*/  ISETP.LE.AND P1, PT, R20, UR4, PT ;  /* 0x0000000414007c0c */ /* 0x004fe2000bf23270 */
[----:B----4-:R-:W-:-:S12]  /*21b0*/  @!P0 BRA `(.L_x_32) ;  /* 0x0000000c00308947 */ /* 0x010fd80003800000 */
[----:B------:R-:W-:Y:S01]  /*21c0*/  IMAD R14, R18, UR7, RZ ;  /* 0x00000007120e7c24 */ /* 0x000fe2000f8e02ff */
[----:B------:R-:W-:Y:S01]  /*21d0*/  ISETP.GT.AND P0, PT, R10, RZ, PT ;  /* 0x000000ff0a00720c */ /* 0x000fe20003f04270 */
[----:B------:R-:W-:Y:S01]  /*21e0*/  IMAD.WIDE.U32 R22, R18, UR6, R12 ;  /* 0x0000000612167c25 */ /* 0x000fe2000f8e000c */
[----:B------:R-:W-:Y:S01]  /*21f0*/  ULDC.64 UR16, c[0x0][0x220] ;  /* 0x0000880000107ab9 */ /* 0x000fe20000000a00 */
[----:B------:R-:W-:Y:S01]  /*2200*/  ULDC.64 UR14, c[0x0][0x258] ;  /* 0x00009600000e7ab9 */ /* 0x000fe20000000a00 */
[----:B------:R-:W-:Y:S01]  /*2210*/  UMOV UR5, URZ ;  /* 0x0000003f00057c82 */ /* 0x000fe20008000000 */
[----:B------:R-:W-:Y:S01]  /*2220*/  IMAD R19, R19, UR6, R14 ;  /* 0x0000000613137c24 */ /* 0x000fe2000f8e020e */
[----:B------:R-:W-:Y:S01]  /*2230*/  LEA R12, P3, R22, UR16, 0x1 ;  /* 0x00000010160c7c11 */ /* 0x000fe2000f8608ff */
[----:B------:R-:W-:Y:S01]  /*2240*/  IMAD.MOV.U32 R14, RZ, RZ, R10 ;  /* 0x000000ffff0e7224 */ /* 0x000fe200078e000a */
[----:B------:R-:W-:Y:S01]  /*2250*/  LEA R20, P2, R8, UR14, 0x1 ;  /* 0x0000000e08147c11 */ /* 0x000fe2000f8408ff */
[----:B------:R-:W-:-:S03]  /*2260*/  IMAD.IADD R19, R23, 0x1, R19 ;  /* 0x0000000117137824 */ /* 0x000fc600078e0213 */
[----:B------:R-:W-:Y:S02]  /*2270*/  LEA.HI.X R21, R8, UR15, R17, 0x1, P2 ;  /* 0x0000000f08157c11 */ /* 0x000fe400090f0c11 */
[----:B------:R-:W-:Y:S01]  /*2280*/  LEA.HI.X R19, R22, UR17, R19, 0x1, P3 ;  /* 0x0000001116137c11 */ /* 0x000fe200098f0c13 */
[----:B------:R-:W-:Y:S06]  /*2290*/  @!P0 BRA `(.L_x_33) ;  /* 0x0000000800848947 */ /* 0x000fec0003800000 */
[----:B------:R-:W-:Y:S02]  /*22a0*/  ISETP.GT.AND P2, PT, R14, 0xc, PT ;  /* 0x0000000c0e00780c */ /* 0x000fe40003f44270 */
[----:B------:R-:W-:-:S11]  /*22b0*/  PLOP3.LUT P0, PT, PT, PT, PT, 0x80, 0x0 ;  /* 0x000000000000781c */ /* 0x000fd60003f0f070 */
[----:B------:R-:W-:Y:S05]  /*22c0*/  @!P2 BRA `(.L_x_34) ;  /* 0x000000040098a947 */ /* 0x000fea0003800000 */
[----:B------:R-:W-:-:S13]  /*22d0*/  PLOP3.LUT P0, PT, PT, PT, PT, 0x8, 0x0 ;  /* 0x000000000000781c */ /* 0x000fda0003f0e170 */
.L_x_35:
[----:B-1----:R0:W2:Y:S01]  /*22e0*/  LDG.E.U16 R25, desc[UR12][R20.64] ;  /* 0x0000000c14197981 */ /* 0x0020a2000c1e1500 */
[----:B------:R-:W-:Y:S01]  /*22f0*/  IMAD.MOV.U32 R18, RZ, RZ, R12 ;  /* 0x000000ffff127224 */ /* 0x000fe200078e000c */
[----:B0-----:R-:W-:-:S04]  /*2300*/  IADD3 R20, P2, R20, UR11, RZ ;  /* 0x0000000b14147c10 */ /* 0x001fc8000ff5e0ff */
[----:B------:R-:W-:Y:S01]  /*2310*/  IADD3.X R21, R21, UR10, RZ, P2, !PT ;  /* 0x0000000a15157c10 */ /* 0x000fe200097fe4ff */
[----:B--2---:R0:W-:Y:S04]  /*2320*/  STG.E.U16 desc[UR12][R18.64], R25 ;  /* 0x0000001912007986 */ /* 0x0041e8000c10150c */
[----:B------:R-:W2:Y:S01]  /*2330*/  LDG.E.U16 R33, desc[UR12][R20.64] ;  /* 0x0000000c14217981 */ /* 0x000ea2000c1e1500 */
[----:B------:R-:W-:Y:S02]  /*2340*/  IADD3 R22, P2, R12, UR9, RZ ;  /* 0x000000090c167c10 */ /* 0x000fe4000ff5e0ff */
[----:B------:R-:W-:Y:S02]  /*2350*/  IADD3 R26, P3, R20, UR11, RZ ;  /* 0x0000000b141a7c10 */ /* 0x000fe4000ff7e0ff */
[----:B------:R-:W-:-:S02]  /*2360*/  IADD3.X R23, R19, UR8, RZ, P2, !PT ;  /* 0x0000000813177c10 */ /* 0x000fc400097fe4ff */
[----:B------:R-:W-:-:S03]  /*2370*/  IADD3.X R27, R21, UR10, RZ, P3, !PT ;  /* 0x0000000a151b7c10 */ /* 0x000fc60009ffe4ff */
[----:B--2---:R1:W-:Y:S04]  /*2380*/  STG.E.U16 desc[UR12][R22.64], R33 ;  /* 0x0000002116007986 */ /* 0x0043e8000c10150c */
[----:B------:R-:W2:Y:S01]  /*2390*/  LDG.E.U16 R35, desc[UR12][R26.64] ;  /* 0x0000000c1a237981 */ /* 0x000ea2000c1e1500 */
[----:B------:R-:W-:Y:S02]  /*23a0*/  IADD3 R28, P2, R22, UR9, RZ ;  /* 0x00000009161c7c10 */ /* 0x000fe4000ff5e0ff */
[----:B------:R-:W-:Y:S02]  /*23b0*/  IADD3 R30, P3, R26, UR11, RZ ;  /* 0x0000000b1a1e7c10 */ /* 0x000fe4000ff7e0ff */
[----:B------:R-:W-:Y:S02]  /*23c0*/  IADD3.X R29, R23, UR8, RZ, P2, !PT ;  /* 0x00000008171d7c10 */ /* 0x000fe400097fe4ff */
[----:B------:R-:W-:-:S03]  /*23d0*/  IADD3.X R31, R27, UR10, RZ, P3, !PT ;  /* 0x0000000a1b1f7c10 */ /* 0x000fc60009ffe4ff */
[----:B--2---:R2:W-:Y:S04]  /*23e0*/  STG.E.U16 desc[UR12][R28.64], R35 ;  /* 0x000000231c007986 */ /* 0x0045e8000c10150c */
[----:B0-----:R-:W3:Y:S01]  /*23f0*/  LDG.E.U16 R25, desc[UR12][R30.64] ;  /* 0x0000000c1e197981 */ /* 0x001ee2000c1e1500 */
[----:B------:R-:W-:Y:S02]  /*2400*/  IADD3 R18, P3, R28, UR9, RZ ;  /* 0x000000091c127c10 */ /* 0x000fe4000ff7e0ff */
[----:B------:R-:W-:Y:S02]  /*2410*/  IADD3 R20, P2, R30, UR11, RZ ;  /* 0x0000000b1e147c10 */ /* 0x000fe4000ff5e0ff */
[----:B------:R-:W-:Y:S02]  /*2420*/  IADD3.X R19, R29, UR8, RZ, P3, !PT ;  /* 0x000000081d137c10 */ /* 0x000fe40009ffe4ff */
[----:B------:R-:W-:-:S03]  /*2430*/  IADD3.X R21, R31, UR10, RZ, P2, !PT ;  /* 0x0000000a1f157c10 */ /* 0x000fc600097fe4ff */
[----:B---3--:R0:W-:Y:S04]  /*2440*/  STG.E.U16 desc[UR12][R18.64], R25 ;  /* 0x0000001912007986 */ /* 0x0081e8000c10150c */
[----:B-1----:R-:W3:Y:S01]  /*2450*/  LDG.E.U16 R33, desc[UR12][R20.64] ;  /* 0x0000000c14217981 */ /* 0x002ee2000c1e1500 */
[----:B------:R-:W-:Y:S02]  /*2460*/  IADD3 R22, P2, R18, UR9, RZ ;  /* 0x0000000912167c10 */ /* 0x000fe4000ff5e0ff */
[----:B------:R-:W-:Y:S02]  /*2470*/  IADD3 R26, P3, R20, UR11, RZ ;  /* 0x0000000b141a7c10 */ /* 0x000fe4000ff7e0ff */
[----:B------:R-:W-:Y:S02]  /*2480*/  IADD3.X R23, R19, UR8, RZ, P2, !PT ;  /* 0x0000000813177c10 */ /* 0x000fe400097fe4ff */
[----:B------:R-:W-:-:S03]  /*2490*/  IADD3.X R27, R21, UR10, RZ, P3, !PT ;  /* 0x0000000a151b7c10 */ /* 0x000fc60009ffe4ff */
[----:B---3--:R1:W-:Y:S04]  /*24a0*/  STG.E.U16 desc[UR12][R22.64], R33 ;  /* 0x0000002116007986 */ /* 0x0083e8000c10150c */
[----:B--2---:R-:W2:Y:S01]  /*24b0*/  LDG.E.U16 R35, desc[UR12][R26.64] ;  /* 0x0000000c1a237981 */ /* 0x004ea2000c1e1500 */
        /* <DEDUP_REMOVED lines=47> */
[----:B------:R-:W3:Y:S01]  /*27b0*/  LDG.E.U16 R37, desc[UR12][R20.64] ;  /* 0x0000000c14257981 */ /* 0x000ee2000c1e1500 */
[----:B------:R-:W-:Y:S02]  /*27c0*/  IADD3 R26, P2, R18, UR9, RZ ;  /* 0x00000009121a7c10 */ /* 0x000fe4000ff5e0ff */
[----:B------:R-:W-:Y:S02]  /*27d0*/  IADD3 R32, P3, R20, UR11, RZ ;  /* 0x0000000b14207c10 */ /* 0x000fe4000ff7e0ff */
[----:B------:R-:W-:Y:S02]  /*27e0*/  IADD3.X R27, R19, UR8, RZ, P2, !PT ;  /* 0x00000008131b7c10 */ /* 0x000fe400097fe4ff */
[----:B-1----:R-:W-:-:S03]  /*27f0*/  IADD3.X R33, R21, UR10, RZ, P3, !PT ;  /* 0x0000000a15217c10 */ /* 0x002fc60009ffe4ff */
[----:B---3--:R1:W-:Y:S04]  /*2800*/  STG.E.U16 desc[UR12][R26.64], R37 ;  /* 0x000000251a007986 */ /* 0x0083e8000c10150c */
[----:B--2---:R-:W2:Y:S01]  /*2810*/  LDG.E.U16 R35, desc[UR12][R32.64] ;  /* 0x0000000c20237981 */ /* 0x004ea2000c1e1500 */
[----:B------:R-:W-:Y:S02]  /*2820*/  IADD3 R28, P2, R26, UR9, RZ ;  /* 0x000000091a1c7c10 */ /* 0x000fe4000ff5e0ff */
[----:B------:R-:W-:Y:S02]  /*2830*/  IADD3 R22, P3, R32, UR11, RZ ;  /* 0x0000000b20167c10 */ /* 0x000fe4000ff7e0ff */
[----:B------:R-:W-:Y:S02]  /*2840*/  IADD3.X R29, R27, UR8, RZ, P2, !PT ;  /* 0x000000081b1d7c10 */ /* 0x000fe400097fe4ff */
[----:B------:R-:W-:-:S03]  /*2850*/  IADD3.X R23, R33, UR10, RZ, P3, !PT ;  /* 0x0000000a21177c10 */ /* 0x000fc60009ffe4ff */
[----:B--2---:R1:W-:Y:S04]  /*2860*/  STG.E.U16 desc[UR12][R28.64], R35 ;  /* 0x000000231c007986 */ /* 0x0043e8000c10150c */
[----:B0-----:R-:W2:Y:S01]  /*2870*/  LDG.E.U16 R25, desc[UR12][R22.64] ;  /* 0x0000000c16197981 */ /* 0x001ea2000c1e1500 */
[----:B------:R-:W-:Y:S01]  /*2880*/  IADD3 R30, P2, R28, UR9, RZ ;  /* 0x000000091c1e7c10 */ /* 0x000fe2000ff5e0ff */
[----:B------:R-:W-:Y:S01]  /*2890*/  VIADD R14, R14, 0xfffffff0 ;  /* 0xfffffff00e0e7836 */ /* 0x000fe20000000000 */
[----:B------:R-:W-:Y:S01]  /*28a0*/  IADD3 R20, P3, R22, UR11, RZ ;  /* 0x0000000b16147c10 */ /* 0x000fe2000ff7e0ff */
[----:B------:R-:W-:Y:S01]  /*28b0*/  UIADD3 UR5, UR5, 0x10, URZ ;  /* 0x0000001005057890 */ /* 0x000fe2000fffe03f */
[----:B------:R-:W-:Y:S02]  /*28c0*/  IADD3.X R31, R29, UR8, RZ, P2, !PT ;  /* 0x000000081d1f7c10 */ /* 0x000fe400097fe4ff */
[----:B------:R-:W-:-:S02]  /*28d0*/  ISETP.GT.AND P2, PT, R14, 0xc, PT ;  /* 0x0000000c0e00780c */ /* 0x000fc40003f44270 */
[----:B------:R-:W-:Y:S02]  /*28e0*/  IADD3 R12, P4, R30, UR9, RZ ;  /* 0x000000091e0c7c10 */ /* 0x000fe4000ff9e0ff */
[----:B------:R-:W-:Y:S02]  /*28f0*/  IADD3.X R21, R23, UR10, RZ, P3, !PT ;  /* 0x0000000a17157c10 */ /* 0x000fe40009ffe4ff */
[----:B------:R-:W-:Y:S01]  /*2900*/  IADD3.X R19, R31, UR8, RZ, P4, !PT ;  /* 0x000000081f137c10 */ /* 0x000fe2000a7fe4ff */
[----:B--2---:R1:W-:Y:S06]  /*2910*/  STG.E.U16 desc[UR12][R30.64], R25 ;  /* 0x000000191e007986 */ /* 0x0043ec000c10150c */
[----:B------:R-:W-:Y:S05]  /*2920*/  @P2 BRA `(.L_x_35) ;  /* 0xfffffff8006c2947 */ /* 0x000fea000383ffff */
.L_x_34:
[----:B------:R-:W-:-:S13]  /*2930*/  ISETP.GT.AND P2, PT, R14, 0x4, PT ;  /* 0x000000040e00780c */ /* 0x000fda0003f44270 */
[----:B------:R-:W-:Y:S05]  /*2940*/  @!P2 BRA `(.L_x_36) ;  /* 0x0000000000d0a947 */ /* 0x000fea0003800000 */
        /* <DEDUP_REMOVED lines=34> */
[----:B--2---:R-:W-:Y:S04]  /*2b70*/  STG.E.U16 desc[UR12][R28.64], R35 ;  /* 0x000000231c007986 */ /* 0x004fe8000c10150c */
[----:B0-----:R-:W2:Y:S01]  /*2b80*/  LDG.E.U16 R25, desc[UR12][R30.64] ;  /* 0x0000000c1e197981 */ /* 0x001ea2000c1e1500 */
[----:B------:R-:W-:Y:S02]  /*2b90*/  IADD3 R18, P0, R28, UR9, RZ ;  /* 0x000000091c127c10 */ /* 0x000fe4000ff1e0ff */
[----:B------:R-:W-:Y:S02]  /*2ba0*/  IADD3 R22, P2, R30, UR11, RZ ;  /* 0x0000000b1e167c10 */ /* 0x000fe4000ff5e0ff */
[----:B------:R-:W-:Y:S02]  /*2bb0*/  IADD3.X R19, R29, UR8, RZ, P0, !PT ;  /* 0x000000081d137c10 */ /* 0x000fe400087fe4ff */
[----:B------:R-:W-:-:S03]  /*2bc0*/  IADD3.X R23, R31, UR10, RZ, P2, !PT ;  /* 0x0000000a1f177c10 */ /* 0x000fc600097fe4ff */
[----:B--2---:R0:W-:Y:S04]  /*2bd0*/  STG.E.U16 desc[UR12][R18.64], R25 ;  /* 0x0000001912007986 */ /* 0x0041e8000c10150c */
[----:B------:R-:W2:Y:S01]  /*2be0*/  LDG.E.U16 R33, desc[UR12][R22.64] ;  /* 0x0000000c16217981 */ /* 0x000ea2000c1e1500 */
[----:B-1----:R-:W-:Y:S01]  /*2bf0*/  IADD3 R26, P0, R18, UR9, RZ ;  /* 0x00000009121a7c10 */ /* 0x002fe2000ff1e0ff */
[----:B------:R-:W-:Y:S01]  /*2c00*/  VIADD R14, R14, 0xfffffff8 ;  /* 0xfffffff80e0e7836 */ /* 0x000fe20000000000 */
[----:B------:R-:W-:Y:S01]  /*2c10*/  IADD3 R20, P2, R22, UR11, RZ ;  /* 0x0000000b16147c10 */ /* 0x000fe2000ff5e0ff */
[----:B------:R-:W-:Y:S01]  /*2c20*/  UIADD3 UR5, UR5, 0x8, URZ ;  /* 0x0000000805057890 */ /* 0x000fe2000fffe03f */
[----:B------:R-:W-:Y:S02]  /*2c30*/  IADD3.X R27, R19, UR8, RZ, P0, !PT ;  /* 0x00000008131b7c10 */ /* 0x000fe400087fe4ff */
[----:B------:R-:W-:-:S02]  /*2c40*/  IADD3 R12, P3, R26, UR9, RZ ;  /* 0x000000091a0c7c10 */ /* 0x000fc4000ff7e0ff */
[----:B------:R-:W-:Y:S02]  /*2c50*/  PLOP3.LUT P0, PT, PT, PT, PT, 0x8, 0x0 ;  /* 0x000000000000781c */ /* 0x000fe40003f0e170 */
[----:B------:R-:W-:Y:S02]  /*2c60*/  IADD3.X R21, R23, UR10, RZ, P2, !PT ;  /* 0x0000000a17157c10 */ /* 0x000fe400097fe4ff */
[----:B0-----:R-:W-:Y:S01]  /*2c70*/  IADD3.X R19, R27, UR8, RZ, P3, !PT ;  /* 0x000000081b137c10 */ /* 0x001fe20009ffe4ff */
[----:B--2---:R0:W-:Y:S08]  /*2c80*/  STG.E.U16 desc[UR12][R26.64], R33 ;  /* 0x000000211a007986 */ /* 0x0041f0000c10150c */
.L_x_36:
[----:B------:R-:W-:-:S13]  /*2c90*/  ISETP.NE.OR P0, PT, R14, RZ, P0 ;  /* 0x000000ff0e00720c */ /* 0x000fda0000705670 */
[----:B------:R-:W-:Y:S05]  /*2ca0*/  @!P0 BRA `(.L_x_32) ;  /* 0x0000000000748947 */ /* 0x000fea0003800000 */
.L_x_33:
[----:B-12---:R1:W2:Y:S01]  /*2cb0*/  LDG.E.U16 R25, desc[UR12][R20.64] ;  /* 0x0000000c14197981 */ /* 0x0062a2000c1e1500 */
[----:B------:R-:W-:Y:S01]  /*2cc0*/  IMAD.MOV.U32 R18, RZ, RZ, R12 ;  /* 0x000000ffff127224 */ /* 0x000fe200078e000c */
[----:B-1----:R-:W-:-:S04]  /*2cd0*/  IADD3 R20, P0, R20, UR11, RZ ;  /* 0x0000000b14147c10 */ /* 0x002fc8000ff1e0ff */
[----:B------:R-:W-:Y:S01]  /*2ce0*/  IADD3.X R21, R21, UR10, RZ, P0, !PT ;  /* 0x0000000a15157c10 */ /* 0x000fe200087fe4ff */
[----:B--2---:R1:W-:Y:S04]  /*2cf0*/  STG.E.U16 desc[UR12][R18.64], R25 ;  /* 0x0000001912007986 */ /* 0x0043e8000c10150c */
[----:B------:R-:W2:Y:S01]  /*2d00*/  LDG.E.U16 R35, desc[UR12][R20.64] ;  /* 0x0000000c14237981 */ /* 0x000ea2000c1e1500 */
[----:B0-----:R-:W-:Y:S02]  /*2d10*/  IADD3 R26, P0, R12, UR9, RZ ;  /* 0x000000090c1a7c10 */ /* 0x001fe4000ff1e0ff */
[----:B------:R-:W-:Y:S02]  /*2d20*/  IADD3 R28, P2, R20, UR11, RZ ;  /* 0x0000000b141c7c10 */ /* 0x000fe4000ff5e0ff */
[----:B------:R-:W-:-:S02]  /*2d30*/  IADD3.X R27, R19, UR8, RZ, P0, !PT ;  /* 0x00000008131b7c10 */ /* 0x000fc400087fe4ff */
[----:B------:R-:W-:-:S03]  /*2d40*/  IADD3.X R29, R21, UR10, RZ, P2, !PT ;  /* 0x0000000a151d7c10 */ /* 0x000fc600097fe4ff */
[----:B--2---:R2:W-:Y:S04]  /*2d50*/  STG.E.U16 desc[UR12][R26.64], R35 ;  /* 0x000000231a007986 */ /* 0x0045e8000c10150c */
[----:B------:R-:W3:Y:S01]  /*2d60*/  LDG.E.U16 R37, desc[UR12][R28.64] ;  /* 0x0000000c1c257981 */ /* 0x000ee2000c1e1500 */
[----:B------:R-:W-:Y:S02]  /*2d70*/  IADD3 R30, P0, R26, UR9, RZ ;  /* 0x000000091a1e7c10 */ /* 0x000fe4000ff1e0ff */
[----:B------:R-:W-:Y:S02]  /*2d80*/  IADD3 R22, P2, R28, UR11, RZ ;  /* 0x0000000b1c167c10 */ /* 0x000fe4000ff5e0ff */
[----:B------:R-:W-:Y:S02]  /*2d90*/  IADD3.X R31, R27, UR8, RZ, P0, !PT ;  /* 0x000000081b1f7c10 */ /* 0x000fe400087fe4ff */
[----:B------:R-:W-:-:S03]  /*2da0*/  IADD3.X R23, R29, UR10, RZ, P2, !PT ;  /* 0x0000000a1d177c10 */ /* 0x000fc600097fe4ff */
[----:B---3--:R2:W-:Y:S04]  /*2db0*/  STG.E.U16 desc[UR12][R30.64], R37 ;  /* 0x000000251e007986 */ /* 0x0085e8000c10150c */
[----:B-1----:R-:W3:Y:S01]  /*2dc0*/  LDG.E.U16 R25, desc[UR12][R22.64] ;  /* 0x0000000c16197981 */ /* 0x002ee2000c1e1500 */
[----:B------:R-:W-:Y:S01]  /*2dd0*/  IADD3 R32, P0, R30, UR9, RZ ;  /* 0x000000091e207c10 */ /* 0x000fe2000ff1e0ff */
[----:B------:R-:W-:Y:S01]  /*2de0*/  VIADD R14, R14, 0xfffffffc ;  /* 0xfffffffc0e0e7836 */ /* 0x000fe20000000000 */
[----:B------:R-:W-:Y:S01]  /*2df0*/  IADD3 R20, P2, R22, UR11, RZ ;  /* 0x0000000b16147c10 */ /* 0x000fe2000ff5e0ff */
[----:B------:R-:W-:Y:S01]  /*2e00*/  UIADD3 UR5, UR5, 0x4, URZ ;  /* 0x0000000405057890 */ /* 0x000fe2000fffe03f */
[----:B------:R-:W-:Y:S02]  /*2e10*/  IADD3.X R33, R31, UR8, RZ, P0, !PT ;  /* 0x000000081f217c10 */ /* 0x000fe400087fe4ff */
[----:B------:R-:W-:-:S02]  /*2e20*/  ISETP.NE.AND P0, PT, R14, RZ, PT ;  /* 0x000000ff0e00720c */ /* 0x000fc40003f05270 */
[----:B------:R-:W-:Y:S02]  /*2e30*/  IADD3 R12, P3, R32, UR9, RZ ;  /* 0x00000009200c7c10 */ /* 0x000fe4000ff7e0ff */
[----:B------:R-:W-:Y:S02]  /*2e40*/  IADD3.X R21, R23, UR10, RZ, P2, !PT ;  /* 0x0000000a17157c10 */ /* 0x000fe400097fe4ff */
[----:B------:R-:W-:Y:S01]  /*2e50*/  IADD3.X R19, R33, UR8, RZ, P3, !PT ;  /* 0x0000000821137c10 */ /* 0x000fe20009ffe4ff */
[----:B---3--:R2:W-:Y:S06]  /*2e60*/  STG.E.U16 desc[UR12][R32.64], R25 ;  /* 0x0000001920007986 */ /* 0x0085ec000c10150c */
[----:B------:R-:W-:Y:S05]  /*2e70*/  @P0 BRA `(.L_x_33) ;  /* 0xfffffffc008c0947 */ /* 0x000fea000383ffff */
.L_x_32:
[----:B------:R-:W-:-:S13]  /*2e80*/  ISETP.NE.AND P0, PT, R0, RZ, PT ;  /* 0x000000ff0000720c */ /* 0x000fda0003f05270 */
[----:B------:R-:W-:Y:S05]  /*2e90*/  @!P0 BRA `(.L_x_37) ;  /* 0x0000000000e48947 */ /* 0x000fea0003800000 */
[----:B------:R-:W3:Y:S01]  /*2ea0*/  LDC.64 R18, c[0x0][0x280] ;  /* 0x0000a000ff127b82 */ /* 0x000ee20000000a00 */
[----:B------:R-:W-:Y:S01]  /*2eb0*/  USHF.R.S32.HI UR14, URZ, 0x1f, UR5 ;  /* 0x0000001f3f0e7899 */ /* 0x000fe20008011405 */
[----:B------:R-:W-:Y:S01]  /*2ec0*/  IMAD.MOV.U32 R16, RZ, RZ, R8 ;  /* 0x000000ffff107224 */ /* 0x000fe200078e0008 */
[----:B------:R-:W-:Y:S01]  /*2ed0*/  ULDC.64 UR16, c[0x0][0x258] ;  /* 0x0000960000107ab9 */ /* 0x000fe20000000a00 */
[----:B------:R-:W-:Y:S01]  /*2ee0*/  IMAD.MOV.U32 R14, RZ, RZ, R6 ;  /* 0x000000ffff0e7224 */ /* 0x000fe200078e0006 */
[----:B------:R-:W-:Y:S02]  /*2ef0*/  ULDC.64 UR18, c[0x0][0x220] ;  /* 0x0000880000127ab9 */ /* 0x000fe40000000a00 */
[C---:B---3--:R-:W-:Y:S02]  /*2f00*/  IMAD R12, R18.reuse, UR14, RZ ;  /* 0x0000000e120c7c24 */ /* 0x048fe4000f8e02ff */
[----:B------:R-:W-:-:S04]  /*2f10*/  IMAD.WIDE.U32 R8, R18, UR5, R16 ;  /* 0x0000000512087c25 */ /* 0x000fc8000f8e0010 */
[----:B------:R-:W-:Y:S01]  /*2f20*/  IMAD R7, R19, UR5, R12 ;  /* 0x0000000513077c24 */ /* 0x000fe2000f8e020c */
[----:B------:R-:W-:-:S03]  /*2f30*/  LEA R20, P0, R8, UR16, 0x1 ;  /* 0x0000001008147c11 */ /* 0x000fc6000f8008ff */
[----:B------:R-:W-:-:S05]  /*2f40*/  IMAD.IADD R7, R9, 0x1, R7 ;  /* 0x0000000109077824 */ /* 0x000fca00078e0207 */
[----:B------:R-:W-:Y:S02]  /*2f50*/  LEA.HI.X R21, R8, UR17, R7, 0x1, P0 ;  /* 0x0000001108157c11 */ /* 0x000fe400080f0c07 */
[----:B------:R-:W3:Y:S04]  /*2f60*/  LDC.64 R8, c[0x0][0x248] ;  /* 0x00009200ff087b82 */ /* 0x000ee80000000a00 */
[----:B------:R-:W4:Y:S01]  /*2f70*/  LDG.E.U16 R21, desc[UR12][R20.64] ;  /* 0x0000000c14157981 */ /* 0x000f22000c1e1500 */
[C---:B---3--:R-:W-:Y:S02]  /*2f80*/  IMAD R12, R8.reuse, UR14, RZ ;  /* 0x0000000e080c7c24 */ /* 0x048fe4000f8e02ff */
[----:B------:R-:W-:-:S04]  /*2f90*/  IMAD.WIDE.U32 R6, R8, UR5, R14 ;  /* 0x0000000508067c25 */ /* 0x000fc8000f8e000e */
[----:B------:R-:W-:Y:S01]  /*2fa0*/  IMAD R23, R9, UR5, R12 ;  /* 0x0000000509177c24 */ /* 0x000fe2000f8e020c */
[----:B------:R-:W-:-:S03]  /*2fb0*/  LEA R22, P0, R6, UR18, 0x1 ;  /* 0x0000001206167c11 */ /* 0x000fc6000f8008ff */
[----:B------:R-:W-:-:S05]  /*2fc0*/  IMAD.IADD R7, R7, 0x1, R23 ;  /* 0x0000000107077824 */ /* 0x000fca00078e0217 */
[----:B------:R-:W-:Y:S02]  /*2fd0*/  LEA.HI.X R23, R6, UR19, R7, 0x1, P0 ;  /* 0x0000001306177c11 */ /* 0x000fe400080f0c07 */
[----:B------:R-:W-:-:S03]  /*2fe0*/  ISETP.NE.AND P0, PT, R0, 0x1, PT ;  /* 0x000000010000780c */ /* 0x000fc60003f05270 */
[----:B----4-:R3:W-:Y:S10]  /*2ff0*/  STG.E.U16 desc[UR12][R22.64], R21 ;  /* 0x0000001516007986 */ /* 0x0107f4000c10150c */
[----:B------:R-:W-:Y:S05]  /*3000*/  @!P0 BRA `(.L_x_37) ;  /* 0x0000000000888947 */ /* 0x000fea0003800000 */
[----:B------:R-:W-:-:S04]  /*3010*/  UIADD3 UR14, UR5, 0x1, URZ ;  /* 0x00000001050e7890 */ /* 0x000fc8000fffe03f */
[----:B------:R-:W-:Y:S02]  /*3020*/  USHF.R.S32.HI UR15, URZ, 0x1f, UR14 ;  /* 0x0000001f3f0f7899 */ /* 0x000fe4000801140e */
[----:B------:R-:W-:-:S04]  /*3030*/  IMAD.WIDE.U32 R6, R18, UR14, R16 ;  /* 0x0000000e12067c25 */ /* 0x000fc8000f8e0010 */
[----:B------:R-:W-:Y:S01]  /*3040*/  IMAD R12, R18, UR15, RZ ;  /* 0x0000000f120c7c24 */ /* 0x000fe2000f8e02ff */
[----:B------:R-:W-:-:S03]  /*3050*/  LEA R20, P0, R6, UR16, 0x1 ;  /* 0x0000001006147c11 */ /* 0x000fc6000f8008ff */
[----:B---3--:R-:W-:-:S04]  /*3060*/  IMAD R21, R19, UR14, R12 ;  /* 0x0000000e13157c24 */ /* 0x008fc8000f8e020c */
[----:B------:R-:W-:-:S05]  /*3070*/  IMAD.IADD R7, R7, 0x1, R21 ;  /* 0x0000000107077824 */ /* 0x000fca00078e0215 */
[----:B------:R-:W-:-:S06]  /*3080*/  LEA.HI.X R21, R6, UR17, R7, 0x1, P0 ;  /* 0x0000001106157c11 */ /* 0x000fcc00080f0c07 */
[----:B------:R-:W3:Y:S01]  /*3090*/  LDG.E.U16 R21, desc[UR12][R20.64] ;  /* 0x0000000c14157981 */ /* 0x000ee2000c1e1500 */
[C---:B------:R-:W-:Y:S02]  /*30a0*/  IMAD R12, R8.reuse, UR15, RZ ;  /* 0x0000000f080c7c24 */ /* 0x040fe4000f8e02ff */
[----:B------:R-:W-:-:S04]  /*30b0*/  IMAD.WIDE.U32 R6, R8, UR14, R14 ;  /* 0x0000000e08067c25 */ /* 0x000fc8000f8e000e */
[----:B------:R-:W-:Y:S01]  /*30c0*/  IMAD R23, R9, UR14, R12 ;  /* 0x0000000e09177c24 */ /* 0x000fe2000f8e020c */
[----:B------:R-:W-:-:S03]  /*30d0*/  LEA R22, P0, R6, UR18, 0x1 ;  /* 0x0000001206167c11 */ /* 0x000fc6000f8008ff */
[----:B------:R-:W-:-:S05]  /*30e0*/  IMAD.IADD R7, R7, 0x1, R23 ;  /* 0x0000000107077824 */ /* 0x000fca00078e0217 */
[----:B------:R-:W-:Y:S02]  /*30f0*/  LEA.HI.X R23, R6, UR19, R7, 0x1, P0 ;  /* 0x0000001306177c11 */ /* 0x000fe400080f0c07 */
[----:B------:R-:W-:-:S03]  /*3100*/  ISETP.NE.AND P0, PT, R0, 0x2, PT ;  /* 0x000000020000780c */ /* 0x000fc60003f05270 */
[----:B---3--:R4:W-:Y:S10]  /*3110*/  STG.E.U16 desc[UR12][R22.64], R21 ;  /* 0x0000001516007986 */ /* 0x0089f4000c10150c */
[----:B------:R-:W-:Y:S05]  /*3120*/  @!P0 BRA `(.L_x_37) ;  /* 0x0000000000408947 */ /* 0x000fea0003800000 */
[----:B------:R-:W-:-:S04]  /*3130*/  UIADD3 UR5, UR5, 0x2, URZ ;  /* 0x0000000205057890 */ /* 0x000fc8000fffe03f */
[----:B------:R-:W-:Y:S02]  /*3140*/  USHF.R.S32.HI UR14, URZ, 0x1f, UR5 ;  /* 0x0000001f3f0e7899 */ /* 0x000fe40008011405 */
[----:B------:R-:W-:-:S04]  /*3150*/  IMAD.WIDE.U32 R16, R18, UR5, R16 ;  /* 0x0000000512107c25 */ /* 0x000fc8000f8e0010 */
[----:B------:R-:W-:-:S04]  /*3160*/  IMAD R6, R18, UR14, RZ ;  /* 0x0000000e12067c24 */ /* 0x000fc8000f8e02ff */
[----:B------:R-:W-:Y:S01]  /*3170*/  IMAD R7, R19, UR5, R6 ;  /* 0x0000000513077c24 */ /* 0x000fe2000f8e0206 */
[----:B------:R-:W-:-:S03]  /*3180*/  LEA R6, P0, R16, UR16, 0x1 ;  /* 0x0000001010067c11 */ /* 0x000fc6000f8008ff */
        /* <DEDUP_REMOVED lines=8> */
[----:B------:R-:W-:-:S05]  /*3210*/  LEA.HI.X R9, R14, UR19, R9, 0x1, P0 ;  /* 0x000000130e097c11 */ /* 0x000fca00080f0c09 */
[----:B---3--:R3:W-:Y:S02]  /*3220*/  STG.E.U16 desc[UR12][R8.64], R7 ;  /* 0x0000000708007986 */ /* 0x0087e4000c10150c */
.L_x_37:
[----:B------:R-:W-:-:S04]  /*3230*/  UIADD3 UR6, UP0, UR6, 0x1, URZ ;  /* 0x0000000106067890 */ /* 0x000fc8000ff1e03f */
[----:B------:R-:W-:Y:S01]  /*3240*/  UIADD3.X UR7, URZ, UR7, URZ, UP0, !UPT ;  /* 0x000000073f077290 */ /* 0x000fe200087fe43f */
[----:B------:R-:W-:Y:S11]  /*3250*/  @!P1 BRA `(.L_x_38) ;  /* 0xffffffec00889947 */ /* 0x000ff6000383ffff */
[----:B------:R-:W-:Y:S05]  /*3260*/  EXIT ;  /* 0x000000000000794d */ /* 0x000fea0003800000 */
.L_x_39:
[----:B------:R-:W-:-:S00]  /*3270*/  BRA `(.L_x_39) ;  /* 0xfffffffc00fc7947 */ /* 0x000fc0000383ffff */
[----:B------:R-:W-:-:S00]  /*3280*/  NOP ;  /* 0x0000000000007918 */ /* 0x000fc00000000000 */
[----:B------:R-:W-:-:S00]  /*3290*/  NOP ;  /* 0x0000000000007918 */ /* 0x000fc00000000000 */
[----:B------:R-:W-:-:S00]  /*32a0*/  NOP ;  /* 0x0000000000007918 */ /* 0x000fc00000000000 */
[----:B------:R-:W-:-:S00]  /*32b0*/  NOP ;  /* 0x0000000000007918 */ /* 0x000fc00000000000 */
[----:B------:R-:W-:-:S00]  /*32c0*/  NOP ;  /* 0x0000000000007918 */ /* 0x000fc00000000000 */
[----:B------:R-:W-:-:S00]  /*32d0*/  NOP ;  /* 0x0000000000007918 */ /* 0x000fc00000000000 */
[----:B------:R-:W-:-:S00]  /*32e0*/  NOP ;  /* 0x0000000000007918 */ /* 0x000fc00000000000 */
[----:B------:R-:W-:-:S00]  /*32f0*/  NOP ;  /* 0x0000000000007918 */ /* 0x000fc00000000000 */
.L_x_178:


//--------------------- .text._ZN2at6native52_GLOBAL__N__f9ca3f21_19_UpSampleLinear1d_cu_bb295a3036upsample_linear1d_out_frame_backwardIN3c104HalfEfEEviT0_bNS_27GenericPackedTensorAccessorIT_Lm3ENS_16DefaultPtrTraitsElEENS6_IKS7_Lm3ES8_lEE --------------------------
	.section	.text._ZN2at6native52_GLOBAL__N__f9ca3f21_19_UpSampleLinear1d_cu_bb295a3036upsample_linear1d_out_frame_backwardIN3c104HalfEfEEviT0_bNS_27GenericPackedTensorAccessorIT_Lm3ENS_16DefaultPtrTraitsElEENS6_IKS7_Lm3ES8_lEE,"ax",@progbits
	.align	128
.text._ZN2at6native52_GLOBAL__N__f9ca3f21_19_UpSampleLinear1d_cu_bb295a3036upsample_linear1d_out_frame_backwardIN3c104HalfEfEEviT0_bNS_27GenericPackedTensorAccessorIT_Lm3ENS_16DefaultPtrTraitsElEENS6_IKS7_Lm3ES8_lEE:
        .type           _ZN2at6native52_GLOBAL__N__f9ca3f21_19_UpSampleLinear1d_cu_bb295a3036upsample_linear1d_out_frame_backwardIN3c104HalfEfEEviT0_bNS_27GenericPackedTensorAccessorIT_Lm3ENS_16DefaultPtrTraitsElEENS6_IKS7_Lm3ES8_lEE,@function
        .size           _ZN2at6native52_GLOBAL__N__f9ca3f21_19_UpSampleLinear1d_cu_bb295a3036upsample_linear1d_out_frame_backwardIN3c104HalfEfEEviT0_bNS_27GenericPackedTensorAccessorIT_Lm3ENS_16DefaultPtrTraitsElEENS6_IKS7_Lm3ES8_lEE,(.L_x_179 - _ZN2at6native52_GLOBAL__N__f9ca3f21_19_UpSampleLinear1d_cu_bb295a3036upsample_linear1d_out_frame_backwardIN3c104HalfEfEEviT0_bNS_27GenericPackedTensorAccessorIT_Lm3ENS_16DefaultPtrTraitsElEENS6_IKS7_Lm3ES8_lEE)
        .other          _ZN2at6native52_GLOBAL__N__f9ca3f21_19_UpSampleLinear1d_cu_bb295a3036upsample_linear1d_out_frame_backwardIN3c104HalfEfEEviT0_bNS_27GenericPackedTensorAccessorIT_Lm3ENS_16DefaultPtrTraitsElEENS6_IKS7_Lm3ES8_lEE,@"STO_CUDA_ENTRY STV_DEFAULT"
_ZN2at6native52_GLOBAL__N__f9ca3f21_19_UpSampleLinear1d_cu_bb295a3036upsample_linear1d_out_frame_backwardIN3c104HalfEfEEviT0_bNS_27GenericPackedTensorAccessorIT_Lm3ENS_16DefaultPtrTraitsElEENS6_IKS7_Lm3ES8_lEE:
        /* <DEDUP_REMOVED lines=77> */
.L_x_71:
        /* <DEDUP_REMOVED lines=50> */
.L_x_59:
        /* <DEDUP_REMOVED lines=9> */
[----:B--2---:R-:W-:-:S05]  /*0880*/  HADD2.F32 R12, -RZ, R28.H0_H0 ;  /* 0x2000001cff0c7230 */ /* 0x004fca0000004100 */
[----:B------:R-:W-:Y:S01]  /*0890*/  FMUL.FTZ R30, R2, R12 ;  /* 0x0000000c021e7220 */ /* 0x000fe20000410000 */
[----:B------:R-:W-:-:S04]  /*08a0*/  IMAD.MOV.U32 R12, RZ, RZ, 0x3254 ;  /* 0x00003254ff0c7424 */ /* 0x000fc800078e00ff */
[----:B------:R-:W-:Y:S02]  /*08b0*/  F2FP.F16.F32.PACK_AB R32, RZ, R30 ;  /* 0x0000001eff20723e */ /* 0x000fe400000000ff */
[----:B0-----:R-:W-:-:S07]  /*08c0*/  SEL R34, R12, 0x7610, P0 ;  /* 0x000076100c227807 */ /* 0x001fce0000000000 */
.L_x_44:
[----:B-----5:R-:W-:-:S05]  /*08d0*/  HADD2 R30, R37, R32.H0_H0 ;  /* 0x20000020251e7230 */ /* 0x020fca0000000000 */
[----:B------:R-:W-:-:S05]  /*08e0*/  PRMT R29, R37, R34, R30 ;  /* 0x00000022251d7216 */ /* 0x000fca000000001e */
[----:B------:R-:W2:Y:S02]  /*08f0*/  ATOM.E.CAS.STRONG.GPU PT, R30, [R26], R37, R29 ;  /* 0x000000251a1e738b */ /* 0x000ea400001ee11d */
[----:B--2---:R-:W-:Y:S01]  /*0900*/  ISETP.NE.U32.AND P0, PT, R30, R37, PT ;  /* 0x000000251e00720c */ /* 0x004fe20003f05070 */
[----:B------:R-:W-:-:S12]  /*0910*/  IMAD.MOV.U32 R37, RZ, RZ, R30 ;  /* 0x000000ffff257224 */ /* 0x000fd800078e001e */
[----:B------:R-:W-:Y:S05]  /*0920*/  @P0 BRA `(.L_x_44) ;  /* 0xfffffffc00e80947 */ /* 0x000fea000383ffff */
[----:B------:R-:W-:Y:S05]  /*0930*/  BSYNC B0 ;  /* 0x0000000000007941 */ /* 0x000fea0003800000 */
.L_x_43:
[C---:B------:R-:W-:Y:S01]  /*0940*/  LOP3.LUT R26, R8.reuse, 0xfffffffd, RZ, 0xc0, !PT ;  /* 0xfffffffd081a7812 */ /* 0x040fe200078ec0ff */
[----:B------:R-:W-:Y:S01]  /*0950*/  IMAD.MOV.U32 R27, RZ, RZ, R33 ;  /* 0x000000ffff1b7224 */ /* 0x000fe200078e0021 */
[----:B------:R-:W-:Y:S01]  /*0960*/  BSSY B0, `(.L_x_45) ;  /* 0x000000e000007945 */ /* 0x000fe20003800000 */
[----:B------:R-:W-:Y:S01]  /*0970*/  HADD2.F32 R37, -RZ, R28.H0_H0 ;  /* 0x2000001cff257230 */ /* 0x000fe20000004100 */
[----:B------:R-:W-:Y:S02]  /*0980*/  LOP3.LUT R28, R8, 0x2, RZ, 0xc0, !PT ;  /* 0x00000002081c7812 */ /* 0x000fe400078ec0ff */
[----:B------:R0:W5:Y:S02]  /*0990*/  LD.E R29, desc[UR12][R26.64] ;  /* 0x0000000c1a1d7980 */ /* 0x000164000c101900 */
[----:B------:R-:W-:Y:S01]  /*09a0*/  ISETP.EQ.U32.AND P0, PT, R28, RZ, PT ;  /* 0x000000ff1c00720c */ /* 0x000fe20003f02070 */
[----:B------:R-:W-:-:S03]  /*09b0*/  FMUL.FTZ R28, R6, R37 ;  /* 0x00000025061c7220 */ /* 0x000fc60000410000 */
[----:B------:R-:W-:Y:S02]  /*09c0*/  SEL R32, R12, 0x7610, P0 ;  /* 0x000076100c207807 */ /* 0x000fe40000000000 */
[----:B------:R-:W-:-:S07]  /*09d0*/  F2FP.F16.F32.PACK_AB R30, RZ, R28 ;  /* 0x0000001cff1e723e */ /* 0x000fce00000000ff */
.L_x_46:
[----:B-----5:R-:W-:-:S05]  /*09e0*/  HADD2 R28, R29, R30.H0_H0 ;  /* 0x2000001e1d1c7230 */ /* 0x020fca0000000000 */
[----:B------:R-:W-:-:S05]  /*09f0*/  PRMT R37, R29, R32, R28 ;  /* 0x000000201d257216 */ /* 0x000fca000000001c */
[----:B------:R-:W2:Y:S02]  /*0a00*/  ATOM.E.CAS.STRONG.GPU PT, R28, [R26], R29, R37 ;  /* 0x0000001d1a1c738b */ /* 0x000ea400001ee125 */
[----:B--2---:R-:W-:Y:S01]  /*0a10*/  ISETP.NE.U32.AND P0, PT, R28, R29, PT ;  /* 0x0000001d1c00720c */ /* 0x004fe20003f05070 */
[----:B------:R-:W-:-:S12]  /*0a20*/  IMAD.MOV.U32 R29, RZ, RZ, R28 ;  /* 0x000000ffff1d7224 */ /* 0x000fd800078e001c */
[----:B------:R-:W-:Y:S05]  /*0a30*/  @P0 BRA `(.L_x_46) ;  /* 0xfffffffc00e80947 */ /* 0x000fea000383ffff */
[----:B------:R-:W-:Y:S05]  /*0a40*/  BSYNC B0 ;  /* 0x0000000000007941 */ /* 0x000fea0003800000 */
.L_x_45:
        /* <DEDUP_REMOVED lines=11> */
[----:B--2---:R-:W-:-:S05]  /*0b00*/  HADD2.F32 R35, -RZ, R4.H0_H0 ;  /* 0x20000004ff237230 */ /* 0x004fca0000004100 */
[----:B------:R-:W-:-:S05]  /*0b10*/  FMUL.FTZ R35, R2, R35 ;  /* 0x0000002302237220 */ /* 0x000fca0000410000 */
[----:B0-----:R-:W-:-:S07]  /*0b20*/  F2FP.F16.F32.PACK_AB R32, RZ, R35 ;  /* 0x00000023ff20723e */ /* 0x001fce00000000ff */
.L_x_48:
[----:B-----5:R-:W-:-:S05]  /*0b30*/  HADD2 R30, R31, R32.H0_H0 ;  /* 0x200000201f1e7230 */ /* 0x020fca0000000000 */
[----:B------:R-:W-:-:S05]  /*0b40*/  PRMT R35, R31, R34, R30 ;  /* 0x000000221f237216 */ /* 0x000fca000000001e */
[----:B------:R-:W2:Y:S02]  /*0b50*/  ATOM.E.CAS.STRONG.GPU PT, R30, [R28], R31, R35 ;  /* 0x0000001f1c1e738b */ /* 0x000ea400001ee123 */
[----:B--2---:R-:W-:Y:S01]  /*0b60*/  ISETP.NE.U32.AND P0, PT, R30, R31, PT ;  /* 0x0000001f1e00720c */ /* 0x004fe20003f05070 */
[----:B------:R-:W-:-:S12]  /*0b70*/  IMAD.MOV.U32 R31, RZ, RZ, R30 ;  /* 0x000000ffff1f7224 */ /* 0x000fd800078e001e */
[----:B------:R-:W-:Y:S05]  /*0b80*/  @P0 BRA `(.L_x_48) ;  /* 0xfffffffc00e80947 */ /* 0x000fea000383ffff */
[----:B------:R-:W-:Y:S05]  /*0b90*/  BSYNC B0 ;  /* 0x0000000000007941 */ /* 0x000fea0003800000 */
.L_x_47:
[----:B------:R-:W-:Y:S01]  /*0ba0*/  IADD3 R37, P0, R8, UR10, RZ ;  /* 0x0000000a08257c10 */ /* 0x000fe2000ff1e0ff */
[----:B------:R-:W-:Y:S01]  /*0bb0*/  HADD2.F32 R35, -RZ, R4.H0_H0 ;  /* 0x20000004ff237230 */ /* 0x000fe20000004100 */
        /* <DEDUP_REMOVED lines=8> */
[----:B------:R-:W-:-:S07]  /*0c40*/  F2FP.F16.F32.PACK_AB R8, RZ, R4 ;  /* 0x00000004ff08723e */ /* 0x000fce00000000ff */
.L_x_50:
[----:B-----5:R-:W-:-:S05]  /*0c50*/  HADD2 R4, R33, R8.H0_H0 ;  /* 0x2000000821047230 */ /* 0x020fca0000000000 */
[----:B------:R-:W-:-:S06]  /*0c60*/  PRMT R4, R33, R32, R4 ;  /* 0x0000002021047216 */ /* 0x000fcc0000000004 */
[----:B------:R-:W2:Y:S02]  /*0c70*/  ATOM.E.CAS.STRONG.GPU PT, R4, [R30], R33, R4 ;  /* 0x000000211e04738b */ /* 0x000ea400001ee104 */
[----:B--2---:R-:W-:Y:S01]  /*0c80*/  ISETP.NE.U32.AND P0, PT, R4, R33, PT ;  /* 0x000000210400720c */ /* 0x004fe20003f05070 */
[----:B------:R-:W-:-:S12]  /*0c90*/  IMAD.MOV.U32 R33, RZ, RZ, R4 ;  /* 0x000000ffff217224 */ /* 0x000fd800078e0004 */
[----:B------:R-:W-:Y:S05]  /*0ca0*/  @P0 BRA `(.L_x_50) ;  /* 0xfffffffc00e80947 */ /* 0x000fea000383ffff */
[----:B------:R-:W-:Y:S05]  /*0cb0*/  BSYNC B0 ;  /* 0x0000000000007941 */ /* 0x000fea0003800000 */
.L_x_49:
        /* <DEDUP_REMOVED lines=13> */
[----:B-1----:R-:W-:-:S07]  /*0d90*/  F2FP.F16.F32.PACK_AB R10, RZ, R8 ;  /* 0x00000008ff0a723e */ /* 0x002fce00000000ff */
.L_x_52:
[----:B-----5:R-:W-:-:S05]  /*0da0*/  HADD2 R8, R33, R10.H0_H0 ;  /* 0x2000000a21087230 */ /* 0x020fca0000000000 */
[----:B------:R-:W-:-:S06]  /*0db0*/  PRMT R8, R33, R32, R8 ;  /* 0x0000002021087216 */ /* 0x000fcc0000000008 */
[----:B------:R-:W2:Y:S02]  /*0dc0*/  ATOM.E.CAS.STRONG.GPU PT, R8, [R28], R33, R8 ;  /* 0x000000211c08738b */ /* 0x000ea400001ee108 */
[----:B--2---:R-:W-:Y:S01]  /*0dd0*/  ISETP.NE.U32.AND P0, PT, R8, R33, PT ;  /* 0x000000210800720c */ /* 0x004fe20003f05070 */
[----:B------:R-:W-:-:S12]  /*0de0*/  IMAD.MOV.U32 R33, RZ, RZ, R8 ;  /* 0x000000ffff217224 */ /* 0x000fd800078e0008 */
[----:B------:R-:W-:Y:S05]  /*0df0*/  @P0 BRA `(.L_x_52) ;  /* 0xfffffffc00e80947 */ /* 0x000fea000383ffff */
[----:B------:R-:W-:Y:S05]  /*0e00*/  BSYNC B0 ;  /* 0x0000000000007941 */ /* 0x000fea0003800000 */
.L_x_51:
[----:B------:R-:W-:Y:S01]  /*0e10*/  IADD3 R33, P0, R37, UR10, RZ ;  /* 0x0000000a25217c10 */ /* 0x000fe2000ff1e0ff */
[----:B------:R-:W-:Y:S01]  /*0e20*/  HADD2.F32 R8, -RZ, R4.H0_H0 ;  /* 0x20000004ff087230 */ /* 0x000fe20000004100 */
        /* <DEDUP_REMOVED lines=8> */
[----:B------:R-:W-:-:S07]  /*0eb0*/  F2FP.F16.F32.PACK_AB R8, RZ, R4 ;  /* 0x00000004ff08723e */ /* 0x000fce00000000ff */
.L_x_54:
[----:B-----5:R-:W-:-:S05]  /*0ec0*/  HADD2 R4, R37, R8.H0_H0 ;  /* 0x2000000825047230 */ /* 0x020fca0000000000 */
[----:B------:R-:W-:-:S06]  /*0ed0*/  PRMT R4, R37, R10, R4 ;  /* 0x0000000a25047216 */ /* 0x000fcc0000000004 */
[----:B------:R-:W2:Y:S02]  /*0ee0*/  ATOM.E.CAS.STRONG.GPU PT, R4, [R30], R37, R4 ;  /* 0x000000251e04738b */ /* 0x000ea400001ee104 */
[----:B--2---:R-:W-:Y:S01]  /*0ef0*/  ISETP.NE.U32.AND P0, PT, R4, R37, PT ;  /* 0x000000250400720c */ /* 0x004fe20003f05070 */
[----:B------:R-:W-:-:S12]  /*0f00*/  IMAD.MOV.U32 R37, RZ, RZ, R4 ;  /* 0x000000ffff257224 */ /* 0x000fd800078e0004 */
[----:B------:R-:W-:Y:S05]  /*0f10*/  @P0 BRA `(.L_x_54) ;  /* 0xfffffffc00e80947 */ /* 0x000fea000383ffff */
[----:B------:R-:W-:Y:S05]  /*0f20*/  BSYNC B0 ;  /* 0x0000000000007941 */ /* 0x000fea0003800000 */
.L_x_53:
        /* <DEDUP_REMOVED lines=14> */
[----:B--2---:R-:W-:-:S05]  /*1010*/  HADD2.F32 R35, -RZ, R4.H0_H0 ;  /* 0x20000004ff237230 */ /* 0x004fca0000004100 */
[----:B------:R-:W-:Y:S01]  /*1020*/  FMUL.FTZ R32, R2, R35 ;  /* 0x0000002302207220 */ /* 0x000fe20000410000 */
[----:B------:R-:W-:-:S04]  /*1030*/  IADD3.X R35, R29, UR11, RZ, P1, !PT ;  /* 0x0000000b1d237c10 */ /* 0x000fc80008ffe4ff */
[----:B---3--:R-:W-:-:S07]  /*1040*/  F2FP.F16.F32.PACK_AB R32, RZ, R32 ;  /* 0x00000020ff20723e */ /* 0x008fce00000000ff */
.L_x_56:
[----:B-----5:R-:W-:-:S05]  /*1050*/  HADD2 R12, R34, R32.H0_H0 ;  /* 0x20000020220c7230 */ /* 0x020fca0000000000 */
[----:B------:R-:W-:-:S06]  /*1060*/  PRMT R12, R34, R27, R12 ;  /* 0x0000001b220c7216 */ /* 0x000fcc000000000c */
[----:B------:R-:W2:Y:S02]  /*1070*/  ATOM.E.CAS.STRONG.GPU PT, R12, [R28], R34, R12 ;  /* 0x000000221c0c738b */ /* 0x000ea400001ee10c */
[----:B--2---:R-:W-:Y:S01]  /*1080*/  ISETP.NE.U32.AND P0, PT, R12, R34, PT ;  /* 0x000000220c00720c */ /* 0x004fe20003f05070 */
[----:B------:R-:W-:-:S12]  /*1090*/  IMAD.MOV.U32 R34, RZ, RZ, R12 ;  /* 0x000000ffff227224 */ /* 0x000fd800078e000c */
[----:B------:R-:W-:Y:S05]  /*10a0*/  @P0 BRA `(.L_x_56) ;  /* 0xfffffffc00e80947 */ /* 0x000fea000383ffff */
[----:B------:R-:W-:Y:S05]  /*10b0*/  BSYNC B0 ;  /* 0x0000000000007941 */ /* 0x000fea0003800000 */
.L_x_55:
[----:B------:R-:W-:Y:S01]  /*10c0*/  IADD3 R33, P0, R33, UR10, RZ ;  /* 0x0000000a21217c10 */ /* 0x000fe2000ff1e0ff */
[----:B------:R-:W-:Y:S01]  /*10d0*/  HADD2.F32 R27, -RZ, R4.H0_H0 ;  /* 0x20000004ff1b7230 */ /* 0x000fe20000004100 */
[----:B------:R-:W-:Y:S01]  /*10e0*/  BSSY B0, `(.L_x_57) ;  /* 0x0000012000007945 */ /* 0x000fe20003800000 */
[----:B------:R-:W-:Y:S01]  /*10f0*/  IMAD.MOV.U32 R32, RZ, RZ, 0x3254 ;  /* 0x00003254ff207424 */ /* 0x000fe200078e00ff */
[----:B0-----:R-:W-:Y:S02]  /*1100*/  IADD3.X R31, R31, UR11, RZ, P0, !PT ;  /* 0x0000000b1f1f7c10 */ /* 0x001fe400087fe4ff */
[C---:B------:R-:W-:Y:S01]  /*1110*/  LOP3.LUT R30, R33.reuse, 0xfffffffd, RZ, 0xc0, !PT ;  /* 0xfffffffd211e7812 */ /* 0x040fe200078ec0ff */
[----:B------:R-:W-:Y:S01]  /*1120*/  FMUL.FTZ R4, R6, R27 ;  /* 0x0000001b06047220 */ /* 0x000fe20000410000 */
[C---:B------:R-:W-:Y:S02]  /*1130*/  LOP3.LUT R12, R33.reuse, 0x2, RZ, 0xc0, !PT ;  /* 0x00000002210c7812 */ /* 0x040fe400078ec0ff */
[----:B------:R-:W-:Y:S01]  /*1140*/  IADD3 R27, P0, R33, UR10, RZ ;  /* 0x0000000a211b7c10 */ /* 0x000fe2000ff1e0ff */
[----:B------:R0:W5:Y:S01]  /*1150*/  LD.E R29, desc[UR12][R30.64] ;  /* 0x0000000c1e1d7980 */ /* 0x000162000c101900 */
[----:B------:R-:W-:-:S02]  /*1160*/  ISETP.EQ.U32.AND P1, PT, R12, RZ, PT ;  /* 0x000000ff0c00720c */ /* 0x000fc40003f22070 */
[----:B------:R-:W-:Y:S02]  /*1170*/  F2FP.F16.F32.PACK_AB R28, RZ, R4 ;  /* 0x00000004ff1c723e */ /* 0x000fe400000000ff */
[----:B------:R-:W-:Y:S02]  /*1180*/  IADD3.X R12, R31, UR11, RZ, P0, !PT ;  /* 0x0000000b1f0c7c10 */ /* 0x000fe400087fe4ff */
[----:B------:R-:W-:-:S07]  /*1190*/  SEL R32, R32, 0x7610, P1 ;  /* 0x0000761020207807 */ /* 0x000fce0000800000 */
.L_x_58:
[----:B-----5:R-:W-:-:S05]  /*11a0*/  HADD2 R4, R29, R28.H0_H0 ;  /* 0x2000001c1d047230 */ /* 0x020fca0000000000 */
[----:B------:R-:W-:-:S06]  /*11b0*/  PRMT R4, R29, R32, R4 ;  /* 0x000000201d047216 */ /* 0x000fcc0000000004 */
[----:B------:R-:W2:Y:S02]  /*11c0*/  ATOM.E.CAS.STRONG.GPU PT, R4, [R30], R29, R4 ;  /* 0x0000001d1e04738b */ /* 0x000ea400001ee104 */
[----:B--2---:R-:W-:Y:S01]  /*11d0*/  ISETP.NE.U32.AND P0, PT, R4, R29, PT ;  /* 0x0000001d0400720c */ /* 0x004fe20003f05070 */
[----:B------:R-:W-:-:S12]  /*11e0*/  IMAD.MOV.U32 R29, RZ, RZ, R4 ;  /* 0x000000ffff1d7224 */ /* 0x000fd800078e0004 */
[----:B------:R-:W-:Y:S05]  /*11f0*/  @P0 BRA `(.L_x_58) ;  /* 0xfffffffc00e80947 */ /* 0x000fea000383ffff */
[----:B------:R-:W-:Y:S05]  /*1200*/  BSYNC B0 ;  /* 0x0000000000007941 */ /* 0x000fea0003800000 */
.L_x_57:
        /* <DEDUP_REMOVED lines=8> */
.L_x_42:
        /* <DEDUP_REMOVED lines=33> */
[----:B--2---:R-:W-:-:S05]  /*14a0*/  HADD2.F32 R35, -RZ, R4.H0_H0 ;  /* 0x20000004ff237230 */ /* 0x004fca0000004100 */
[----:B------:R-:W-:-:S05]  /*14b0*/  FMUL.FTZ R35, R2, R35 ;  /* 0x0000002302237220 */ /* 0x000fca0000410000 */
[----:B0-----:R-:W-:-:S07]  /*14c0*/  F2FP.F16.F32.PACK_AB R35, RZ, R35 ;  /* 0x00000023ff23723e */ /* 0x001fce00000000ff */
.L_x_61:
[----:B-----5:R-:W-:-:S05]  /*14d0*/  HADD2 R8, R33, R35.H0_H0 ;  /* 0x2000002321087230 */ /* 0x020fca0000000000 */
[----:B------:R-:W-:-:S06]  /*14e0*/  PRMT R8, R33, R10, R8 ;  /* 0x0000000a21087216 */ /* 0x000fcc0000000008 */
[----:B------:R-:W2:Y:S02]  /*14f0*/  ATOM.E.CAS.STRONG.GPU PT, R8, [R30], R33, R8 ;  /* 0x000000211e08738b */ /* 0x000ea400001ee108 */
[----:B--2---:R-:W-:Y:S01]  /*1500*/  ISETP.NE.U32.AND P1, PT, R8, R33, PT ;  /* 0x000000210800720c */ /* 0x004fe20003f25070 */
[----:B------:R-:W-:-:S12]  /*1510*/  IMAD.MOV.U32 R33, RZ, RZ, R8 ;  /* 0x000000ffff217224 */ /* 0x000fd800078e0008 */
[----:B------:R-:W-:Y:S05]  /*1520*/  @P1 BRA `(.L_x_61) ;  /* 0xfffffffc00e81947 */ /* 0x000fea000383ffff */
[----:B------:R-:W-:Y:S05]  /*1530*/  BSYNC B0 ;  /* 0x0000000000007941 */ /* 0x000fea0003800000 */
.L_x_60:
[----:B------:R-:W-:Y:S01]  /*1540*/  USHF.R.S32.HI UR8, URZ, 0x1f, UR5 ;  /* 0x0000001f3f087899 */ /* 0x000fe20008011405 */
[----:B------:R-:W-:Y:S01]  /*1550*/  IMAD.MOV.U32 R30, RZ, RZ, R24 ;  /* 0x000000ffff1e7224 */ /* 0x000fe200078e0018 */
[----:B------:R-:W-:Y:S01]  /*1560*/  BSSY B0, `(.L_x_62) ;  /* 0x0000017000007945 */ /* 0x000fe20003800000 */
[----:B------:R-:W-:Y:S02]  /*1570*/  IMAD.MOV.U32 R31, RZ, RZ, R3 ;  /* 0x000000ffff1f7224 */ /* 0x000fe400078e0003 */
[----:B------:R-:W-:Y:S02]  /*1580*/  HADD2.F32 R37, -RZ, R4.H0_H0 ;  /* 0x20000004ff257230 */ /* 0x000fe40000004100 */
[C---:B------:R-:W-:Y:S02]  /*1590*/  IMAD R8, R28.reuse, UR8, RZ ;  /* 0x000000081c087c24 */ /* 0x040fe4000f8e02ff */
[----:B------:R-:W-:-:S04]  /*15a0*/  IMAD.WIDE.U32 R32, R28, UR5, R30 ;  /* 0x000000051c207c25 */ /* 0x000fc8000f8e001e */
[----:B------:R-:W-:Y:S01]  /*15b0*/  FMUL.FTZ R4, R6, R37 ;  /* 0x0000002506047220 */ /* 0x000fe20000410000 */
[----:B------:R-:W-:Y:S01]  /*15c0*/  IMAD R31, R29, UR5, R8 ;  /* 0x000000051d1f7c24 */ /* 0x000fe2000f8e0208 */
[----:B------:R-:W-:-:S03]  /*15d0*/  LEA R35, P1, R32, UR14, 0x1 ;  /* 0x0000000e20237c11 */ /* 0x000fc6000f8208ff */
[----:B------:R-:W-:Y:S01]  /*15e0*/  F2FP.F16.F32.PACK_AB R10, RZ, R4 ;  /* 0x00000004ff0a723e */ /* 0x000fe200000000ff */
        /* <DEDUP_REMOVED lines=8> */
.L_x_63:
[----:B-----5:R-:W-:-:S05]  /*1670*/  HADD2 R4, R33, R10.H0_H0 ;  /* 0x2000000a21047230 */ /* 0x020fca0000000000 */
[----:B------:R-:W-:-:S06]  /*1680*/  PRMT R4, R33, R12, R4 ;  /* 0x0000000c21047216 */ /* 0x000fcc0000000004 */
[----:B------:R-:W2:Y:S02]  /*1690*/  ATOM.E.CAS.STRONG.GPU PT, R4, [R30], R33, R4 ;  /* 0x000000211e04738b */ /* 0x000ea400001ee104 */
[----:B--2---:R-:W-:Y:S01]  /*16a0*/  ISETP.NE.U32.AND P1, PT, R4, R33, PT ;  /* 0x000000210400720c */ /* 0x004fe20003f25070 */
[----:B------:R-:W-:-:S12]  /*16b0*/  IMAD.MOV.U32 R33, RZ, RZ, R4 ;  /* 0x000000ffff217224 */ /* 0x000fd800078e0004 */
[----:B------:R-:W-:Y:S05]  /*16c0*/  @P1 BRA `(.L_x_63) ;  /* 0xfffffffc00e81947 */ /* 0x000fea000383ffff */
[----:B------:R-:W-:Y:S05]  /*16d0*/  BSYNC B0 ;  /* 0x0000000000007941 */ /* 0x000fea0003800000 */
.L_x_62:
        /* <DEDUP_REMOVED lines=26> */
[----:B--2---:R-:W-:-:S05]  /*1880*/  HADD2.F32 R0, -RZ, R10.H0_H0 ;  /* 0x2000000aff007230 */ /* 0x004fca0000004100 */
[----:B------:R-:W-:-:S05]  /*1890*/  FMUL.FTZ R0, R2, R0 ;  /* 0x0000000002007220 */ /* 0x000fca0000410000 */
[----:B0-----:R-:W-:-:S07]  /*18a0*/  F2FP.F16.F32.PACK_AB R4, RZ, R0 ;  /* 0x00000000ff04723e */ /* 0x001fce00000000ff */
.L_x_65:
[----:B-----5:R-:W-:-:S05]  /*18b0*/  HADD2 R0, R37, R4.H0_H0 ;  /* 0x2000000425007230 */ /* 0x020fca0000000000 */
[----:B------:R-:W-:-:S06]  /*18c0*/  PRMT R0, R37, R12, R0 ;  /* 0x0000000c25007216 */ /* 0x000fcc0000000000 */
[----:B------:R-:W2:Y:S02]  /*18d0*/  ATOM.E.CAS.STRONG.GPU PT, R0, [R32], R37, R0 ;  /* 0x000000252000738b */ /* 0x000ea400001ee100 */
[----:B--2---:R-:W-:Y:S01]  /*18e0*/  ISETP.NE.U32.AND P1, PT, R0, R37, PT ;  /* 0x000000250000720c */ /* 0x004fe20003f25070 */
[----:B------:R-:W-:-:S12]  /*18f0*/  IMAD.MOV.U32 R37, RZ, RZ, R0 ;  /* 0x000000ffff257224 */ /* 0x000fd800078e0000 */
[----:B------:R-:W-:Y:S05]  /*1900*/  @P1 BRA `(.L_x_65) ;  /* 0xfffffffc00e81947 */ /* 0x000fea000383ffff */
[----:B------:R-:W-:Y:S05]  /*1910*/  BSYNC B0 ;  /* 0x0000000000007941 */ /* 0x000fea0003800000 */
.L_x_64:
        /* <DEDUP_REMOVED lines=8> */
[----:B------:R-:W-:-:S03]  /*19a0*/  HADD2.F32 R37, -RZ, R10.H0_H0 ;  /* 0x2000000aff257230 */ /* 0x000fc60000004100 */
[----:B------:R-:W-:Y:S02]  /*19b0*/  LEA.HI.X R31, R30, UR15, R31, 0x1, P1 ;  /* 0x0000000f1e1f7c11 */ /* 0x000fe400088f0c1f */
[C---:B------:R-:W-:Y:S01]  /*19c0*/  LOP3.LUT R30, R33.reuse, 0xfffffffd, RZ, 0xc0, !PT ;  /* 0xfffffffd211e7812 */ /* 0x040fe200078ec0ff */
[----:B------:R-:W-:Y:S01]  /*19d0*/  FMUL.FTZ R0, R6, R37 ;  /* 0x0000002506007220 */ /* 0x000fe20000410000 */
[----:B------:R-:W-:-:S03]  /*19e0*/  LOP3.LUT R4, R33, 0x2, RZ, 0xc0, !PT ;  /* 0x0000000221047812 */ /* 0x000fc600078ec0ff */
[----:B------:R0:W5:Y:S01]  /*19f0*/  LD.E R35, desc[UR12][R30.64] ;  /* 0x0000000c1e237980 */ /* 0x000162000c101900 */
[----:B------:R-:W-:Y:S02]  /*1a00*/  ISETP.EQ.U32.AND P1, PT, R4, RZ, PT ;  /* 0x000000ff0400720c */ /* 0x000fe40003f22070 */
[----:B------:R-:W-:Y:S02]  /*1a10*/  F2FP.F16.F32.PACK_AB R4, RZ, R0 ;  /* 0x00000000ff04723e */ /* 0x000fe400000000ff */
[----:B------:R-:W-:-:S09]  /*1a20*/  SEL R10, R8, 0x7610, P1 ;  /* 0x00007610080a7807 */ /* 0x000fd20000800000 */
.L_x_67:
[----:B-----5:R-:W-:-:S05]  /*1a30*/  HADD2 R0, R35, R4.H0_H0 ;  /* 0x2000000423007230 */ /* 0x020fca0000000000 */
[----:B------:R-:W-:-:S06]  /*1a40*/  PRMT R0, R35, R10, R0 ;  /* 0x0000000a23007216 */ /* 0x000fcc0000000000 */
[----:B------:R-:W2:Y:S02]  /*1a50*/  ATOM.E.CAS.STRONG.GPU PT, R0, [R30], R35, R0 ;  /* 0x000000231e00738b */ /* 0x000ea400001ee100 */
[----:B--2---:R-:W-:Y:S01]  /*1a60*/  ISETP.NE.U32.AND P1, PT, R0, R35, PT ;  /* 0x000000230000720c */ /* 0x004fe20003f25070 */
[----:B------:R-:W-:-:S12]  /*1a70*/  IMAD.MOV.U32 R35, RZ, RZ, R0 ;  /* 0x000000ffff237224 */ /* 0x000fd800078e0000 */
[----:B------:R-:W-:Y:S05]  /*1a80*/  @P1 BRA `(.L_x_67) ;  /* 0xfffffffc00e81947 */ /* 0x000fea000383ffff */
[----:B------:R-:W-:Y:S05]  /*1a90*/  BSYNC B0 ;  /* 0x0000000000007941 */ /* 0x000fea0003800000 */
.L_x_66:
        /* <DEDUP_REMOVED lines=24> */
[----:B--2---:R-:W-:-:S05]  /*1c20*/  HADD2.F32 R7, -RZ, R0.H0_H0 ;  /* 0x20000000ff077230 */ /* 0x004fca0000004100 */
[----:B------:R-:W-:-:S05]  /*1c30*/  FMUL.FTZ R7, R2, R7 ;  /* 0x0000000702077220 */ /* 0x000fca0000410000 */
[----:B-1----:R-:W-:-:S07]  /*1c40*/  F2FP.F16.F32.PACK_AB R7, RZ, R7 ;  /* 0x00000007ff07723e */ /* 0x002fce00000000ff */
.L_x_69:
[----:B-----5:R-:W-:-:S05]  /*1c50*/  HADD2 R10, R21, R7.H0_H0 ;  /* 0x20000007150a7230 */ /* 0x020fca0000000000 */
[----:B------:R-:W-:-:S06]  /*1c60*/  PRMT R10, R21, R12, R10 ;  /* 0x0000000c150a7216 */ /* 0x000fcc000000000a */
[----:B------:R-:W2:Y:S02]  /*1c70*/  ATOM.E.CAS.STRONG.GPU PT, R10, [R4], R21, R10 ;  /* 0x00000015040a738b */ /* 0x000ea400001ee10a */
[----:B--2---:R-:W-:Y:S01]  /*1c80*/  ISETP.NE.U32.AND P0, PT, R10, R21, PT ;  /* 0x000000150a00720c */ /* 0x004fe20003f05070 */
[----:B------:R-:W-:-:S12]  /*1c90*/  IMAD.MOV.U32 R21, RZ, RZ, R10 ;  /* 0x000000ffff157224 */ /* 0x000fd800078e000a */
[----:B------:R-:W-:Y:S05]  /*1ca0*/  @P0 BRA `(.L_x_69) ;  /* 0xfffffffc00e80947 */ /* 0x000fea000383ffff */
[----:B------:R-:W-:Y:S05]  /*1cb0*/  BSYNC B0 ;  /* 0x0000000000007941 */ /* 0x000fea0003800000 */
.L_x_68:
        /* <DEDUP_REMOVED lines=17> */
.L_x_70:
[----:B-----5:R-:W-:-:S05]  /*1dd0*/  HADD2 R0, R7, R3.H0_H0 ;  /* 0x2000000307007230 */ /* 0x020fca0000000000 */
[----:B------:R-:W-:-:S06]  /*1de0*/  PRMT R0, R7, R8, R0 ;  /* 0x0000000807007216 */ /* 0x000fcc0000000000 */
[----:B------:R-:W2:Y:S02]  /*1df0*/  ATOM.E.CAS.STRONG.GPU PT, R0, [R4], R7, R0 ;  /* 0x000000070400738b */ /* 0x000ea400001ee100 */
[----:B--2---:R-:W-:Y:S01]  /*1e00*/  ISETP.NE.U32.AND P0, PT, R0, R7, PT ;  /* 0x000000070000720c */ /* 0x004fe20003f05070 */
[----:B------:R-:W-:-:S12]  /*1e10*/  IMAD.MOV.U32 R7, RZ, RZ, R0 ;  /* 0x000000ffff077224 */ /* 0x000fd800078e0000 */
[----:B------:R-:W-:Y:S05]  /*1e20*/  @P0 BRA `(.L_x_70) ;  /* 0xfffffffc00e80947 */ /* 0x000fea000383ffff */
[----:B------:R-:W-:Y:S05]  /*1e30*/  BSYNC B0 ;  /* 0x0000000000007941 */ /* 0x000fea0003800000 */
.L_x_41:
[----:B------:R-:W2:Y:S01]  /*1e40*/  LDC R0, c[0x0][0x228] ;  /* 0x00008a00ff007b82 */ /* 0x000ea20000000800 */
[----:B------:R-:W-:Y:S02]  /*1e50*/  UIADD3 UR4, UR4, 0x1, URZ ;  /* 0x0000000104047890 */ /* 0x000fe4000fffe03f */
[----:B------:R-:W-:-:S04]  /*1e60*/  UIADD3 UR6, UP0, UR6, 0x1, URZ ;  /* 0x0000000106067890 */ /* 0x000fc8000ff1e03f */
[----:B------:R-:W-:Y:S01]  /*1e70*/  UIADD3.X UR7, URZ, UR7, URZ, UP0, !UPT ;  /* 0x000000073f077290 */ /* 0x000fe200087fe43f */
[----:B--2---:R-:W-:-:S13]  /*1e80*/  ISETP.LE.AND P0, PT, R0, UR4, PT ;  /* 0x0000000400007c0c */ /* 0x004fda000bf03270 */
[----:B------:R-:W-:Y:S05]  /*1e90*/  @!P0 BRA `(.L_x_71) ;  /* 0xffffffe4008c8947 */ /* 0x000fea000383ffff */
[----:B------:R-:W-:Y:S05]  /*1ea0*/  EXIT ;  /* 0x000000000000794d */ /* 0x000fea0003800000 */
.L_x_40:
        /* <DEDUP_REMOVED lines=29> */
.L_x_78:
        /* <DEDUP_REMOVED lines=38> */
.L_x_75:
        /* <DEDUP_REMOVED lines=101> */
.L_x_74:
        /* <DEDUP_REMOVED lines=54> */
.L_x_76:
[----:B------:R-:W-:-:S13]  /*2c90*/  ISETP.NE.OR P0, PT, R14, RZ, P0 ;  /* 0x000000ff0e00720c */ /* 0x000fda0000705670 */
[----:B------:R-:W-:Y:S05]  /*2ca0*/  @!P0 BRA `(.L_x_72) ;  /* 0x0000000000748947 */ /* 0x000fea0003800000 */
.L_x_73:
        /* <DEDUP_REMOVED lines=29> */
.L_x_72:
        /* <DEDUP_REMOVED lines=59> */
.L_x_77:
[----:B------:R-:W-:-:S04]  /*3230*/  UIADD3 UR6, UP0, UR6, 0x1, URZ ;  /* 0x0000000106067890 */ /* 0x000fc8000ff1e03f */
[----:B------:R-:W-:Y:S01]  /*3240*/  UIADD3.X UR7, URZ, UR7, URZ, UP0, !UPT ;  /* 0x000000073f077290 */ /* 0x000fe200087fe43f */
[----:B------:R-:W-:Y:S11]  /*3250*/  @!P1 BRA `(.L_x_78) ;  /* 0xffffffec00889947 */ /* 0x000ff6000383ffff */
[----:B------:R-:W-:Y:S05]  /*3260*/  EXIT ;  /* 0x000000000000794d */ /* 0x000fea0003800000 */
.L_x_79:
        /* <DEDUP_REMOVED lines=9> */
.L_x_179:


//--------------------- .text._ZN2at6native52_GLOBAL__N__f9ca3f21_19_UpSampleLinear1d_cu_bb295a3036upsample_linear1d_out_frame_backwardIffEEviT0_bNS_27GenericPackedTensorAccessorIT_Lm3ENS_16DefaultPtrTraitsElEENS4_IKS5_Lm3ES6_lEE --------------------------
	.section	.text._ZN2at6native52_GLOBAL__N__f9ca3f21_19_UpSampleLinear1d_cu_bb295a3036upsample_linear1d_out_frame_backwardIffEEviT0_bNS_27GenericPackedTensorAccessorIT_Lm3ENS_16DefaultPtrTraitsElEENS4_IKS5_Lm3ES6_lEE,"ax",@progbits
	.align	128
.text._ZN2at6native52_GLOBAL__N__f9ca3f21_19_UpSampleLinear1d_cu_bb295a3036upsample_linear1d_out_frame_backwardIffEEviT0_bNS_27GenericPackedTensorAccessorIT_Lm3ENS_16DefaultPtrTraitsElEENS4_IKS5_Lm3ES6_lEE:
        .type           _ZN2at6native52_GLOBAL__N__f9ca3f21_19_UpSampleLinear1d_cu_bb295a3036upsample_linear1d_out_frame_backwardIffEEviT0_bNS_27GenericPackedTensorAccessorIT_Lm3ENS_16DefaultPtrTraitsElEENS4_IKS5_Lm3ES6_lEE,@function
        .size           _ZN2at6native52_GLOBAL__N__f9ca3f21_19_UpSampleLinear1d_cu_bb295a3036upsample_linear1d_out_frame_backwardIffEEviT0_bNS_27GenericPackedTensorAccessorIT_Lm3ENS_16DefaultPtrTraitsElEENS4_IKS5_Lm3ES6_lEE,(.L_x_180 - _ZN2at6native52_GLOBAL__N__f9ca3f21_19_UpSampleLinear1d_cu_bb295a3036upsample_linear1d_out_frame_backwardIffEEviT0_bNS_27GenericPackedTensorAccessorIT_Lm3ENS_16DefaultPtrTraitsElEENS4_IKS5_Lm3ES6_lEE)
        .other          _ZN2at6native52_GLOBAL__N__f9ca3f21_19_UpSampleLinear1d_cu_bb295a3036upsample_linear1d_out_frame_backwardIffEEviT0_bNS_27GenericPackedTensorAccessorIT_Lm3ENS_16DefaultPtrTraitsElEENS4_IKS5_Lm3ES6_lEE,@"STO_CUDA_ENTRY STV_DEFAULT"
_ZN2at6native52_GLOBAL__N__f9ca3f21_19_UpSampleLinear1d_cu_bb295a3036upsample_linear1d_out_frame_backwardIffEEviT0_bNS_27GenericPackedTensorAccessorIT_Lm3ENS_16DefaultPtrTraitsElEENS4_IKS5_Lm3ES6_lEE:
        /* <DEDUP_REMOVED lines=36> */
[----:B------:R-:W0:Y:S01]  /*0240*/  LDC R0, c[0x0][0x228] ;  /* 0x00008a00ff007b82 */ /* 0x000e220000000800 */
[----:B------:R-:W-:Y:S02]  /*0250*/  ULDC.U8 UR4, c[0x0][0x218] ;  /* 0x0000860000047ab9 */ /* 0x000fe40000000000 */
[----:B------:R-:W-:-:S05]  /*0260*/  UPRMT UR4, UR4, 0x8880, URZ ;  /* 0x0000888004047896 */ /* 0x000fca000800003f */
[----:B------:R-:W1:Y:S01]  /*0270*/  LDC R3, c[0x0][0x214] ;  /* 0x00008500ff037b82 */ /* 0x000e620000000800 */
[----:B------:R-:W-:Y:S02]  /*0280*/  ISETP.NE.AND P0, PT, RZ, UR4, PT ;  /* 0x00000004ff007c0c */ /* 0x000fe4000bf05270 */
[----:B0-----:R-:W-:-:S13]  /*0290*/  ISETP.GE.AND P1, PT, R0, 0x1, PT ;  /* 0x000000010000780c */ /* 0x001fda0003f26270 */
[----:B-1----:R-:W-:Y:S05]  /*02a0*/  @!P1 EXIT ;  /* 0x000000000000994d */ /* 0x002fea0003800000 */
[----:B------:R-:W0:Y:S01]  /*02b0*/  LDC R5, c[0x0][0x230] ;  /* 0x00008c00ff057b82 */ /* 0x000e220000000800 */
[----:B------:R-:W-:-:S05]  /*02c0*/  I2FP.F32.S32 R4, R24 ;  /* 0x0000001800047245 */ /* 0x000fca0000201400 */
[----:B------:R-:W-:-:S04]  /*02d0*/  @!P0 FADD.FTZ R0, R4, 0.5 ;  /* 0x3f00000004008421 */ /* 0x000fc80000010000 */
[-C--:B------:R-:W-:Y:S01]  /*02e0*/  @!P0 FFMA.FTZ R2, R0, R3.reuse, -0.5 ;  /* 0xbf00000000028423 */ /* 0x080fe20000010003 */
[----:B------:R-:W-:-:S04]  /*02f0*/  @P0 FMUL.FTZ R0, R4, R3 ;  /* 0x0000000304000220 */ /* 0x000fc80000410000 */
[----:B------:R-:W-:-:S04]  /*0300*/  @!P0 FSETP.GEU.FTZ.AND P1, PT, R2, RZ, PT ;  /* 0x000000ff0200820b */ /* 0x000fc80003f3e000 */
[----:B------:R-:W-:-:S04]  /*0310*/  @!P0 FSEL R0, R2, RZ, P1 ;  /* 0x000000ff02008208 */ /* 0x000fc80000800000 */
[----:B------:R1:W2:Y:S01]  /*0320*/  F2I.FTZ.TRUNC.NTZ R23, R0 ;  /* 0x0000000000177305 */ /* 0x0002a2000021f100 */
[----:B0-----:R-:W-:-:S13]  /*0330*/  ISETP.GE.AND P2, PT, R5, 0x1, PT ;  /* 0x000000010500780c */ /* 0x001fda0003f46270 */
[----:B-12---:R-:W-:Y:S05]  /*0340*/  @!P2 EXIT ;  /* 0x000000000000a94d */ /* 0x006fea0003800000 */
[----:B------:R-:W-:Y:S01]  /*0350*/  UIADD3 UR4, UR5, -0x1, URZ ;  /* 0xffffffff05047890 */ /* 0x000fe2000fffe03f */
[C---:B------:R-:W-:Y:S01]  /*0360*/  VIADD R20, R23.reuse, 0x1 ;  /* 0x0000000117147836 */ /* 0x040fe20000000000 */
[----:B------:R-:W-:Y:S01]  /*0370*/  SHF.R.S32.HI R2, RZ, 0x1f, R24 ;  /* 0x0000001fff027819 */ /* 0x000fe20000011418 */
[----:B------:R-:W-:Y:S01]  /*0380*/  ULDC.64 UR6, c[0x0][0x250] ;  /* 0x0000940000067ab9 */ /* 0x000fe20000000a00 */
[----:B------:R-:W-:Y:S02]  /*0390*/  SHF.R.S32.HI R4, RZ, 0x1f, R23 ;  /* 0x0000001fff047819 */ /* 0x000fe40000011417 */
[----:B------:R-:W-:Y:S01]  /*03a0*/  ISETP.GE.AND P0, PT, R23, UR4, PT ;  /* 0x0000000417007c0c */ /* 0x000fe2000bf06270 */
[----:B------:R-:W-:Y:S01]  /*03b0*/  ULDC.64 UR4, c[0x0][0x288] ;  /* 0x0000a20000047ab9 */ /* 0x000fe20000000a00 */
[----:B------:R-:W-:Y:S01]  /*03c0*/  I2FP.F32.S32 R3, R23 ;  /* 0x0000001700037245 */ /* 0x000fe20000201400 */
[----:B------:R-:W-:Y:S02]  /*03d0*/  IMAD R5, R2, UR4, RZ ;  /* 0x0000000402057c24 */ /* 0x000fe4000f8e02ff */
[----:B------:R-:W-:-:S02]  /*03e0*/  IMAD R4, R4, UR6, RZ ;  /* 0x0000000604047c24 */ /* 0x000fc4000f8e02ff */
[----:B------:R-:W-:Y:S01]  /*03f0*/  FADD.FTZ R0, -R3, R0 ;  /* 0x0000000003007221 */ /* 0x000fe20000010100 */
[C---:B------:R-:W-:Y:S02]  /*0400*/  IMAD R3, R24.reuse, UR5, R5 ;  /* 0x0000000518037c24 */ /* 0x040fe4000f8e0205 */
[----:B------:R-:W-:Y:S02]  /*0410*/  IMAD R5, R23, UR7, R4 ;  /* 0x0000000717057c24 */ /* 0x000fe4000f8e0204 */
[----:B------:R-:W-:Y:S01]  /*0420*/  IMAD.WIDE.U32 R24, R24, UR4, RZ ;  /* 0x0000000418187c25 */ /* 0x000fe2000f8e00ff */
[----:B------:R-:W-:-:S03]  /*0430*/  UMOV UR4, URZ ;  /* 0x0000003f00047c82 */ /* 0x000fc60008000000 */
[----:B------:R-:W-:Y:S02]  /*0440*/  @P0 IMAD.MOV R20, RZ, RZ, R23 ;  /* 0x000000ffff140224 */ /* 0x000fe400078e0217 */
[----:B------:R-:W-:-:S03]  /*0450*/  IMAD.WIDE.U32 R22, R23, UR6, RZ ;  /* 0x0000000617167c25 */ /* 0x000fc6000f8e00ff */
[----:B------:R-:W-:Y:S01]  /*0460*/  SHF.R.S32.HI R2, RZ, 0x1f, R20 ;  /* 0x0000001fff027819 */ /* 0x000fe20000011414 */
[----:B------:R-:W-:Y:S02]  /*0470*/  IMAD.IADD R3, R25, 0x1, R3 ;  /* 0x0000000119037824 */ /* 0x000fe400078e0203 */
[----:B------:R-:W-:Y:S02]  /*0480*/  IMAD.IADD R5, R23, 0x1, R5 ;  /* 0x0000000117057824 */ /* 0x000fe400078e0205 */
[----:B------:R-:W-:Y:S02]  /*0490*/  IMAD R7, R2, UR6, RZ ;  /* 0x0000000602077c24 */ /* 0x000fe4000f8e02ff */
[----:B------:R-:W-:Y:S02]  /*04a0*/  FADD.FTZ R2, -R0, 1 ;  /* 0x3f80000000027421 */ /* 0x000fe40000010100 */
[C---:B------:R-:W-:Y:S01]  /*04b0*/  IMAD R7, R20.reuse, UR7, R7 ;  /* 0x0000000714077c24 */ /* 0x040fe2000f8e0207 */
[----:B------:R-:W-:Y:S01]  /*04c0*/  UMOV UR7, URZ ;  /* 0x0000003f00077c82 */ /* 0x000fe20008000000 */
[----:B------:R-:W-:Y:S01]  /*04d0*/  IMAD.WIDE.U32 R20, R20, UR6, RZ ;  /* 0x0000000614147c25 */ /* 0x000fe2000f8e00ff */
[----:B------:R-:W-:-:S03]  /*04e0*/  UMOV UR6, URZ ;  /* 0x0000003f00067c82 */ /* 0x000fc60008000000 */
[----:B------:R-:W-:-:S07]  /*04f0*/  IMAD.IADD R7, R21, 0x1, R7 ;  /* 0x0000000115077824 */ /* 0x000fce00078e0207 */
.L_x_87:
[----:B0-234-:R-:W0:Y:S01]  /*0500*/  LDC.64 R14, c[0x0][0x278] ;  /* 0x00009e00ff0e7b82 */ /* 0x01de220000000a00 */
[----:B------:R-:W-:Y:S01]  /*0510*/  USHF.R.S32.HI UR5, URZ, 0x1f, UR4 ;  /* 0x0000001f3f057899 */ /* 0x000fe20008011404 */
[----:B------:R-:W-:Y:S02]  /*0520*/  IMAD.MOV.U32 R12, RZ, RZ, R24 ;  /* 0x000000ffff0c7224 */ /* 0x000fe400078e0018 */
[----:B------:R-:W-:Y:S02]  /*0530*/  IMAD.MOV.U32 R13, RZ, RZ, R3 ;  /* 0x000000ffff0d7224 */ /* 0x000fe400078e0003 */
[----:B------:R-:W-:Y:S02]  /*0540*/  IMAD.MOV.U32 R6, RZ, RZ, R20 ;  /* 0x000000ffff067224 */ /* 0x000fe400078e0014 */
[----:B-1----:R-:W1:Y:S08]  /*0550*/  LDC.64 R10, c[0x0][0x240] ;  /* 0x00009000ff0a7b82 */ /* 0x002e700000000a00 */
[----:B------:R-:W2:Y:S01]  /*0560*/  LDC R8, c[0x0][0x230] ;  /* 0x00008c00ff087b82 */ /* 0x000ea20000000800 */
[----:B0-----:R-:W-:-:S07]  /*0570*/  IMAD R4, R14, UR5, RZ ;  /* 0x000000050e047c24 */ /* 0x001fce000f8e02ff */
[----:B------:R-:W0:Y:S01]  /*0580*/  LDC R26, c[0x0][0x228] ;  /* 0x00008a00ff1a7b82 */ /* 0x000e220000000800 */
[----:B------:R-:W-:-:S04]  /*0590*/  IMAD.WIDE.U32 R18, R14, UR4, R12 ;  /* 0x000000040e127c25 */ /* 0x000fc8000f8e000c */
[----:B------:R-:W-:Y:S02]  /*05a0*/  IMAD R9, R15, UR4, R4 ;  /* 0x000000040f097c24 */ /* 0x000fe4000f8e0204 */
[----:B------:R-:W-:Y:S02]  /*05b0*/  IMAD.MOV.U32 R4, RZ, RZ, R22 ;  /* 0x000000ffff047224 */ /* 0x000fe400078e0016 */
[C---:B-1----:R-:W-:Y:S01]  /*05c0*/  IMAD R12, R10.reuse, UR5, RZ ;  /* 0x000000050a0c7c24 */ /* 0x042fe2000f8e02ff */
[----:B------:R-:W-:Y:S01]  /*05d0*/  UMOV UR5, URZ ;  /* 0x0000003f00057c82 */ /* 0x000fe20008000000 */
[----:B------:R-:W-:-:S04]  /*05e0*/  IMAD.WIDE.U32 R16, R10, UR4, R4 ;  /* 0x000000040a107c25 */ /* 0x000fc8000f8e0004 */
[----:B--2---:R-:W-:Y:S02]  /*05f0*/  VIADD R4, R8, 0xffffffff ;  /* 0xffffffff08047836 */ /* 0x004fe40000000000 */
[----:B------:R-:W-:-:S03]  /*0600*/  IMAD.WIDE.U32 R14, R10, UR4, R6 ;  /* 0x000000040a0e7c25 */ /* 0x000fc6000f8e0006 */
[----:B------:R-:W-:Y:S01]  /*0610*/  ISETP.GE.U32.AND P0, PT, R4, 0x3, PT ;  /* 0x000000030400780c */ /* 0x000fe20003f06070 */
[----:B------:R-:W-:Y:S01]  /*0620*/  IMAD R13, R11, UR4, R12 ;  /* 0x000000040b0d7c24 */ /* 0x000fe2000f8e020c */
[----:B------:R-:W-:Y:S01]  /*0630*/  UIADD3 UR4, UR4, 0x1, URZ ;  /* 0x0000000104047890 */ /* 0x000fe2000fffe03f */
[----:B------:R-:W-:Y:S02]  /*0640*/  IMAD.IADD R9, R19, 0x1, R9 ;  /* 0x0000000113097824 */ /* 0x000fe400078e0209 */
[----:B------:R-:W-:Y:S02]  /*0650*/  IMAD.IADD R11, R17, 0x1, R13 ;  /* 0x00000001110b7824 */ /* 0x000fe400078e020d */
[----:B------:R-:W-:Y:S01]  /*0660*/  IMAD.IADD R13, R13, 0x1, R15 ;  /* 0x000000010d0d7824 */ /* 0x000fe200078e020f */
[----:B0-----:R-:W-:-:S05]  /*0670*/  ISETP.LE.AND P1, PT, R26, UR4, PT ;  /* 0x000000041a007c0c */ /* 0x001fca000bf23270 */
[----:B------:R-:W-:Y:S08]  /*0680*/  @!P0 BRA `(.L_x_81) ;  /* 0x0000001400d88947 */ /* 0x000ff00003800000 */
[----:B------:R-:W0:Y:S01]  /*0690*/  LDC.64 R26, c[0x0][0x240] ;  /* 0x00009000ff1a7b82 */ /* 0x000e220000000a00 */
[----:B------:R-:W-:Y:S01]  /*06a0*/  IMAD.MOV.U32 R6, RZ, RZ, R20 ;  /* 0x000000ffff067224 */ /* 0x000fe200078e0014 */
[C---:B------:R-:W-:Y:S01]  /*06b0*/  LOP3.LUT R35, R8.reuse, 0x3, RZ, 0xc0, !PT ;  /* 0x0000000308237812 */ /* 0x040fe200078ec0ff */
[----:B------:R-:W-:Y:S01]  /*06c0*/  ULDC.64 UR14, c[0x0][0x220] ;  /* 0x00008800000e7ab9 */ /* 0x000fe20000000a00 */
[----:B------:R-:W-:Y:S01]  /*06d0*/  ULDC.64 UR16, c[0x0][0x258] ;  /* 0x0000960000107ab9 */ /* 0x000fe20000000a00 */
[----:B------:R-:W-:Y:S01]  /*06e0*/  ULDC.64 UR10, c[0x0][0x280] ;  /* 0x0000a000000a7ab9 */ /* 0x000fe20000000a00 */
[----:B------:R-:W-:Y:S01]  /*06f0*/  ULDC.64 UR8, c[0x0][0x248] ;  /* 0x0000920000087ab9 */ /* 0x000fe20000000a00 */
[----:B------:R-:W-:Y:S01]  /*0700*/  IMAD.IADD R8, R8, 0x1, -R35 ;  /* 0x0000000108087824 */ /* 0x000fe200078e0a23 */
[----:B------:R-:W1:Y:S01]  /*0710*/  LDC.64 R28, c[0x0][0x278] ;  /* 0x00009e00ff1c7b82 */ /* 0x000e620000000a00 */
[----:B------:R-:W-:Y:S02]  /*0720*/  USHF.L.U64.HI UR11, UR10, 0x2, UR11 ;  /* 0x000000020a0b7899 */ /* 0x000fe4000801020b */
[----:B------:R-:W-:-:S02]  /*0730*/  USHF.L.U64.HI UR9, UR8, 0x2, UR9 ;  /* 0x0000000208097899 */ /* 0x000fc40008010209 */
[----:B------:R-:W-:Y:S02]  /*0740*/  USHF.L.U32 UR10, UR10, 0x2, URZ ;  /* 0x000000020a0a7899 */ /* 0x000fe4000800063f */
[----:B------:R-:W-:Y:S01]  /*0750*/  USHF.L.U32 UR8, UR8, 0x2, URZ ;  /* 0x0000000208087899 */ /* 0x000fe2000800063f */
[----:B------:R-:W-:Y:S01]  /*0760*/  UMOV UR5, URZ ;  /* 0x0000003f00057c82 */ /* 0x000fe20008000000 */
[C---:B0-----:R-:W-:Y:S02]  /*0770*/  IMAD R4, R26.reuse, UR7, RZ ;  /* 0x000000071a047c24 */ /* 0x041fe4000f8e02ff */
[----:B------:R-:W-:-:S04]  /*0780*/  IMAD.WIDE.U32 R30, R26, UR6, R6 ;  /* 0x000000061a1e7c25 */ /* 0x000fc8000f8e0006 */
[----:B------:R-:W-:Y:S01]  /*0790*/  IMAD R33, R27, UR6, R4 ;  /* 0x000000061b217c24 */ /* 0x000fe2000f8e0204 */
[----:B------:R-:W-:Y:S01]  /*07a0*/  LEA R6, P0, R30, UR14, 0x2 ;  /* 0x0000000e1e067c11 */ /* 0x000fe2000f8010ff */
[----:B------:R-:W-:Y:S02]  /*07b0*/  IMAD.MOV.U32 R4, RZ, RZ, R22 ;  /* 0x000000ffff047224 */ /* 0x000fe400078e0016 */
[----:B------:R-:W-:Y:S02]  /*07c0*/  IMAD.IADD R35, R31, 0x1, R33 ;  /* 0x000000011f237824 */ /* 0x000fe400078e0221 */
[----:B------:R-:W-:-:S03]  /*07d0*/  IMAD.WIDE.U32 R26, R26, UR6, R4 ;  /* 0x000000061a1a7c25 */ /* 0x000fc6000f8e0004 */
[----:B------:R-:W-:Y:S01]  /*07e0*/  LEA.HI.X R35, R30, UR15, R35, 0x2, P0 ;  /* 0x0000000f1e237c11 */ /* 0x000fe200080f1423 */
[----:B------:R-:W-:Y:S01]  /*07f0*/  IMAD.MOV.U32 R30, RZ, RZ, R24 ;  /* 0x000000ffff1e7224 */ /* 0x000fe200078e0018 */
[----:B------:R-:W-:Y:S01]  /*0800*/  ISETP.GT.AND P0, PT, R8, RZ, PT ;  /* 0x000000ff0800720c */ /* 0x000fe20003f04270 */
[----:B------:R-:W-:Y:S02]  /*0810*/  IMAD.MOV.U32 R31, RZ, RZ, R3 ;  /* 0x000000ffff1f7224 */ /* 0x000fe400078e0003 */
[C---:B-1----:R-:W-:Y:S02]  /*0820*/  IMAD R4, R28.reuse, UR7, RZ ;  /* 0x000000071c047c24 */ /* 0x042fe4000f8e02ff */
[----:B------:R-:W-:-:S04]  /*0830*/  IMAD.WIDE.U32 R30, R28, UR6, R30 ;  /* 0x000000061c1e7c25 */ /* 0x000fc8000f8e001e */
[----:B------:R-:W-:Y:S01]  /*0840*/  IMAD R29, R29, UR6, R4 ;  /* 0x000000061d1d7c24 */ /* 0x000fe2000f8e0204 */
[----:B------:R-:W-:Y:S01]  /*0850*/  LEA R4, P2, R26, UR14, 0x2 ;  /* 0x0000000e1a047c11 */ /* 0x000fe2000f8410ff */
[----:B------:R-:W-:Y:S01]  /*0860*/  IMAD.IADD R27, R33, 0x1, R27 ;  /* 0x00000001211b7824 */ /* 0x000fe200078e021b */
        /* <DEDUP_REMOVED lines=9> */
.L_x_84:
[----:B0-----:R-:W-:Y:S02]  /*0900*/  IMAD.MOV.U32 R27, RZ, RZ, R33 ;  /* 0x000000ffff1b7224 */ /* 0x001fe400078e0021 */
[----:B------:R-:W-:-:S05]  /*0910*/  IMAD.MOV.U32 R26, RZ, RZ, R10 ;  /* 0x000000ffff1a7224 */ /* 0x000fca00078e000a */
[----:B------:R-:W2:Y:S01]  /*0920*/  LDG.E R27, desc[UR12][R26.64] ;  /* 0x0000000c1a1b7981 */ /* 0x000ea2000c1e1900 */
[----:B------:R-:W-:Y:S01]  /*0930*/  IADD3 R28, P2, R10, UR10, RZ ;  /* 0x0000000a0a1c7c10 */ /* 0x000fe2000ff5e0ff */
[----:B------:R-:W-:Y:S02]  /*0940*/  IMAD.MOV.U32 R30, RZ, RZ, R4 ;  /* 0x000000ffff1e7224 */ /* 0x000fe400078e0004 */
[----:B------:R-:W-:Y:S01]  /*0950*/  IMAD.MOV.U32 R34, RZ, RZ, R6 ;  /* 0x000000ffff227224 */ /* 0x000fe200078e0006 */
[----:B------:R-:W-:Y:S01]  /*0960*/  IADD3.X R29, R33, UR11, RZ, P2, !PT ;  /* 0x0000000b211d7c10 */ /* 0x000fe200097fe4ff */
[-C--:B--2---:R-:W-:Y:S01]  /*0970*/  FMUL.FTZ R10, R2, R27.reuse ;  /* 0x0000001b020a7220 */ /* 0x084fe20000410000 */
[----:B------:R-:W-:-:S04]  /*0980*/  FMUL.FTZ R12, R0, R27 ;  /* 0x0000001b000c7220 */ /* 0x000fc80000410000 */
[----:B------:R0:W-:Y:S04]  /*0990*/  REDG.E.ADD.F32.FTZ.RN.STRONG.GPU desc[UR12][R30.64], R10 ;  /* 0x0000000a1e0079a6 */ /* 0x0001e8000c10f38c */
[----:B------:R1:W-:Y:S04]  /*09a0*/  REDG.E.ADD.F32.FTZ.RN.STRONG.GPU desc[UR12][R34.64], R12 ;  /* 0x0000000c220079a6 */ /* 0x0003e8000c10f38c */
[----:B------:R-:W2:Y:S01]  /*09b0*/  LDG.E R37, desc[UR12][R28.64] ;  /* 0x0000000c1c257981 */ /* 0x000ea2000c1e1900 */
[----:B------:R-:W-:Y:S02]  /*09c0*/  IADD3 R32, P2, R4, UR8, RZ ;  /* 0x0000000804207c10 */ /* 0x000fe4000ff5e0ff */
[----:B------:R-:W-:-:S02]  /*09d0*/  IADD3 R26, P3, R6, UR8, RZ ;  /* 0x00000008061a7c10 */ /* 0x000fc4000ff7e0ff */
[----:B------:R-:W-:Y:S02]  /*09e0*/  IADD3.X R33, R31, UR9, RZ, P2, !PT ;  /* 0x000000091f217c10 */ /* 0x000fe400097fe4ff */
[----:B------:R-:W-:Y:S02]  /*09f0*/  IADD3 R36, P2, R28, UR10, RZ ;  /* 0x0000000a1c247c10 */ /* 0x000fe4000ff5e0ff */
[----:B------:R-:W-:Y:S01]  /*0a00*/  IADD3.X R27, R35, UR9, RZ, P3, !PT ;  /* 0x00000009231b7c10 */ /* 0x000fe20009ffe4ff */
[-C--:B--2---:R-:W-:Y:S01]  /*0a10*/  FMUL.FTZ R4, R2, R37.reuse ;  /* 0x0000002502047220 */ /* 0x084fe20000410000 */
[----:B------:R-:W-:Y:S01]  /*0a20*/  FMUL.FTZ R6, R0, R37 ;  /* 0x0000002500067220 */ /* 0x000fe20000410000 */
[----:B------:R-:W-:-:S03]  /*0a30*/  IADD3.X R37, R29, UR11, RZ, P2, !PT ;  /* 0x0000000b1d257c10 */ /* 0x000fc600097fe4ff */
[----:B------:R-:W-:Y:S04]  /*0a40*/  REDG.E.ADD.F32.FTZ.RN.STRONG.GPU desc[UR12][R32.64], R4 ;  /* 0x00000004200079a6 */ /* 0x000fe8000c10f38c */
[----:B------:R2:W-:Y:S04]  /*0a50*/  REDG.E.ADD.F32.FTZ.RN.STRONG.GPU desc[UR12][R26.64], R6 ;  /* 0x000000061a0079a6 */ /* 0x0005e8000c10f38c */
[----:B0-----:R-:W3:Y:S01]  /*0a60*/  LDG.E R31, desc[UR12][R36.64] ;  /* 0x0000000c241f7981 */ /* 0x001ee2000c1e1900 */
[----:B------:R-:W-:Y:S02]  /*0a70*/  IADD3 R28, P2, R32, UR8, RZ ;  /* 0x00000008201c7c10 */ /* 0x000fe4000ff5e0ff */
[----:B-1----:R-:W-:-:S02]  /*0a80*/  IADD3 R34, P3, R26, UR8, RZ ;  /* 0x000000081a227c10 */ /* 0x002fc4000ff7e0ff */
[----:B------:R-:W-:Y:S02]  /*0a90*/  IADD3.X R29, R33, UR9, RZ, P2, !PT ;  /* 0x00000009211d7c10 */ /* 0x000fe400097fe4ff */
[----:B------:R-:W-:Y:S02]  /*0aa0*/  IADD3 R30, P2, R36, UR10, RZ ;  /* 0x0000000a241e7c10 */ /* 0x000fe4000ff5e0ff */
[----:B------:R-:W-:Y:S01]  /*0ab0*/  IADD3.X R35, R27, UR9, RZ, P3, !PT ;  /* 0x000000091b237c10 */ /* 0x000fe20009ffe4ff */
[-C--:B---3--:R-:W-:Y:S01]  /*0ac0*/  FMUL.FTZ R10, R2, R31.reuse ;  /* 0x0000001f020a7220 */ /* 0x088fe20000410000 */
[----:B------:R-:W-:Y:S01]  /*0ad0*/  FMUL.FTZ R12, R0, R31 ;  /* 0x0000001f000c7220 */ /* 0x000fe20000410000 */
[----:B------:R-:W-:-:S03]  /*0ae0*/  IADD3.X R31, R37, UR11, RZ, P2, !PT ;  /* 0x0000000b251f7c10 */ /* 0x000fc600097fe4ff */
[----:B------:R0:W-:Y:S04]  /*0af0*/  REDG.E.ADD.F32.FTZ.RN.STRONG.GPU desc[UR12][R28.64], R10 ;  /* 0x0000000a1c0079a6 */ /* 0x0001e8000c10f38c */
[----:B------:R1:W-:Y:S04]  /*0b00*/  REDG.E.ADD.F32.FTZ.RN.STRONG.GPU desc[UR12][R34.64], R12 ;  /* 0x0000000c220079a6 */ /* 0x0003e8000c10f38c */
[----:B--2---:R-:W2:Y:S01]  /*0b10*/  LDG.E R27, desc[UR12][R30.64] ;  /* 0x0000000c1e1b7981 */ /* 0x004ea2000c1e1900 */
[----:B------:R-:W-:Y:S02]  /*0b20*/  IADD3 R36, P3, R28, UR8, RZ ;  /* 0x000000081c247c10 */ /* 0x000fe4000ff7e0ff */
[----:B------:R-:W-:-:S02]  /*0b30*/  IADD3 R26, P2, R30, UR10, RZ ;  /* 0x0000000a1e1a7c10 */ /* 0x000fc4000ff5e0ff */
[----:B0-----:R-:W-:Y:S02]  /*0b40*/  IADD3 R28, P4, R34, UR8, RZ ;  /* 0x00000008221c7c10 */ /* 0x001fe4000ff9e0ff */
[----:B------:R-:W-:Y:S02]  /*0b50*/  IADD3.X R37, R29, UR9, RZ, P3, !PT ;  /* 0x000000091d257c10 */ /* 0x000fe40009ffe4ff */
[----:B------:R-:W-:Y:S01]  /*0b60*/  IADD3.X R29, R35, UR9, RZ, P4, !PT ;  /* 0x00000009231d7c10 */ /* 0x000fe2000a7fe4ff */
[-C--:B--2---:R-:W-:Y:S01]  /*0b70*/  FMUL.FTZ R4, R2, R27.reuse ;  /* 0x0000001b02047220 */ /* 0x084fe20000410000 */
[----:B------:R-:W-:Y:S01]  /*0b80*/  FMUL.FTZ R6, R0, R27 ;  /* 0x0000001b00067220 */ /* 0x000fe20000410000 */
[----:B------:R-:W-:-:S03]  /*0b90*/  IADD3.X R27, R31, UR11, RZ, P2, !PT ;  /* 0x0000000b1f1b7c10 */ /* 0x000fc600097fe4ff */
[----:B------:R0:W-:Y:S04]  /*0ba0*/  REDG.E.ADD.F32.FTZ.RN.STRONG.GPU desc[UR12][R36.64], R4 ;  /* 0x00000004240079a6 */ /* 0x0001e8000c10f38c */
[----:B------:R2:W-:Y:S04]  /*0bb0*/  REDG.E.ADD.F32.FTZ.RN.STRONG.GPU desc[UR12][R28.64], R6 ;  /* 0x000000061c0079a6 */ /* 0x0005e8000c10f38c */
[----:B------:R-:W3:Y:S01]  /*0bc0*/  LDG.E R31, desc[UR12][R26.64] ;  /* 0x0000000c1a1f7981 */ /* 0x000ee2000c1e1900 */
[----:B-1----:R-:W-:Y:S02]  /*0bd0*/  IADD3 R34, P2, R36, UR8, RZ ;  /* 0x0000000824227c10 */ /* 0x002fe4000ff5e0ff */
[----:B------:R-:W-:-:S02]  /*0be0*/  IADD3 R32, P3, R28, UR8, RZ ;  /* 0x000000081c207c10 */ /* 0x000fc4000ff7e0ff */
        /* <DEDUP_REMOVED lines=8> */
[----:B------:R-:W4:Y:S01]  /*0c70*/  LDG.E R27, desc[UR12][R30.64] ;  /* 0x0000000c1e1b7981 */ /* 0x000f22000c1e1900 */
[----:B0-----:R-:W-:Y:S02]  /*0c80*/  IADD3 R36, P2, R34, UR8, RZ ;  /* 0x0000000822247c10 */ /* 0x001fe4000ff5e0ff */
[----:B--2---:R-:W-:-:S02]  /*0c90*/  IADD3 R28, P3, R32, UR8, RZ ;  /* 0x00000008201c7c10 */ /* 0x004fc4000ff7e0ff */
[----:B------:R-:W-:Y:S02]  /*0ca0*/  IADD3.X R37, R35, UR9, RZ, P2, !PT ;  /* 0x0000000923257c10 */ /* 0x000fe400097fe4ff */
[----:B------:R-:W-:Y:S02]  /*0cb0*/  IADD3 R26, P2, R30, UR10, RZ ;  /* 0x0000000a1e1a7c10 */ /* 0x000fe4000ff5e0ff */
[----:B------:R-:W-:Y:S01]  /*0cc0*/  IADD3.X R29, R33, UR9, RZ, P3, !PT ;  /* 0x00000009211d7c10 */ /* 0x000fe20009ffe4ff */
[-C--:B----4-:R-:W-:Y:S01]  /*0cd0*/  FMUL.FTZ R4, R2, R27.reuse ;  /* 0x0000001b02047220 */ /* 0x090fe20000410000 */
[----:B------:R-:W-:Y:S01]  /*0ce0*/  FMUL.FTZ R6, R0, R27 ;  /* 0x0000001b00067220 */ /* 0x000fe20000410000 */
[----:B------:R-:W-:-:S03]  /*0cf0*/  IADD3.X R27, R31, UR11, RZ, P2, !PT ;  /* 0x0000000b1f1b7c10 */ /* 0x000fc600097fe4ff */
[----:B------:R0:W-:Y:S04]  /*0d00*/  REDG.E.ADD.F32.FTZ.RN.STRONG.GPU desc[UR12][R36.64], R4 ;  /* 0x00000004240079a6 */ /* 0x0001e8000c10f38c */
[----:B------:R2:W-:Y:S04]  /*0d10*/  REDG.E.ADD.F32.FTZ.RN.STRONG.GPU desc[UR12][R28.64], R6 ;  /* 0x000000061c0079a6 */ /* 0x0005e8000c10f38c */
[----:B------:R-:W4:Y:S01]  /*0d20*/  LDG.E R31, desc[UR12][R26.64] ;  /* 0x0000000c1a1f7981 */ /* 0x000f22000c1e1900 */
[----:B-1----:R-:W-:Y:S02]  /*0d30*/  IADD3 R34, P2, R36, UR8, RZ ;  /* 0x0000000824227c10 */ /* 0x002fe4000ff5e0ff */
[----:B---3--:R-:W-:-:S02]  /*0d40*/  IADD3 R32, P3, R28, UR8, RZ ;  /* 0x000000081c207c10 */ /* 0x008fc4000ff7e0ff */
        /* <DEDUP_REMOVED lines=9> */
[----:B0-----:R-:W-:Y:S02]  /*0de0*/  IADD3 R36, P3, R34, UR8, RZ ;  /* 0x0000000822247c10 */ /* 0x001fe4000ff7e0ff */
[----:B--2---:R-:W-:-:S02]  /*0df0*/  IADD3 R28, P4, R32, UR8, RZ ;  /* 0x00000008201c7c10 */ /* 0x004fc4000ff9e0ff */
[----:B------:R-:W-:Y:S02]  /*0e00*/  IADD3 R26, P2, R30, UR10, RZ ;  /* 0x0000000a1e1a7c10 */ /* 0x000fe4000ff5e0ff */
[----:B------:R-:W-:Y:S02]  /*0e10*/  IADD3.X R37, R35, UR9, RZ, P3, !PT ;  /* 0x0000000923257c10 */ /* 0x000fe40009ffe4ff */
        /* <DEDUP_REMOVED lines=83> */
[----:B0-----:R0:W4:Y:S01]  /*1350*/  LDG.E R37, desc[UR12][R30.64] ;  /* 0x0000000c1e257981 */ /* 0x001122000c1e1900 */
[----:B--2---:R-:W-:Y:S01]  /*1360*/  IADD3 R28, P2, R34, UR8, RZ ;  /* 0x00000008221c7c10 */ /* 0x004fe2000ff5e0ff */
[----:B------:R-:W-:Y:S01]  /*1370*/  VIADD R8, R8, 0xfffffff0 ;  /* 0xfffffff008087836 */ /* 0x000fe20000000000 */
[----:B------:R-:W-:-:S02]  /*1380*/  IADD3 R26, P3, R32, UR8, RZ ;  /* 0x00000008201a7c10 */ /* 0x000fc4000ff7e0ff */
[----:B------:R-:W-:Y:S02]  /*1390*/  IADD3.X R29, R35, UR9, RZ, P2, !PT ;  /* 0x00000009231d7c10 */ /* 0x000fe400097fe4ff */
[----:B------:R-:W-:Y:S02]  /*13a0*/  ISETP.GT.AND P2, PT, R8, 0xc, PT ;  /* 0x0000000c0800780c */ /* 0x000fe40003f44270 */
[----:B------:R-:W-:Y:S02]  /*13b0*/  IADD3.X R27, R33, UR9, RZ, P3, !PT ;  /* 0x00000009211b7c10 */ /* 0x000fe40009ffe4ff */
[----:B-1----:R-:W-:Y:S02]  /*13c0*/  IADD3 R10, P3, R30, UR10, RZ ;  /* 0x0000000a1e0a7c10 */ /* 0x002fe4000ff7e0ff */
[----:B------:R-:W-:Y:S02]  /*13d0*/  IADD3 R4, P4, R28, UR8, RZ ;  /* 0x000000081c047c10 */ /* 0x000fe4000ff9e0ff */
[----:B------:R-:W-:Y:S01]  /*13e0*/  IADD3 R6, P5, R26, UR8, RZ ;  /* 0x000000081a067c10 */ /* 0x000fe2000ffbe0ff */
[----:B------:R-:W-:Y:S01]  /*13f0*/  UIADD3 UR5, UR5, 0x10, URZ ;  /* 0x0000001005057890 */ /* 0x000fe2000fffe03f */
[----:B---3--:R-:W-:-:S02]  /*1400*/  IADD3.X R33, R31, UR11, RZ, P3, !PT ;  /* 0x0000000b1f217c10 */ /* 0x008fc40009ffe4ff */
[----:B0-----:R-:W-:Y:S02]  /*1410*/  IADD3.X R31, R29, UR9, RZ, P4, !PT ;  /* 0x000000091d1f7c10 */ /* 0x001fe4000a7fe4ff */
[----:B------:R-:W-:Y:S01]  /*1420*/  IADD3.X R35, R27, UR9, RZ, P5, !PT ;  /* 0x000000091b237c10 */ /* 0x000fe2000affe4ff */
[-C--:B----4-:R-:W-:Y:S01]  /*1430*/  FMUL.FTZ R36, R2, R37.reuse ;  /* 0x0000002502247220 */ /* 0x090fe20000410000 */
[----:B------:R-:W-:-:S04]  /*1440*/  FMUL.FTZ R37, R0, R37 ;  /* 0x0000002500257220 */ /* 0x000fc80000410000 */
[----:B------:R0:W-:Y:S04]  /*1450*/  REDG.E.ADD.F32.FTZ.RN.STRONG.GPU desc[UR12][R28.64], R36 ;  /* 0x000000241c0079a6 */ /* 0x0001e8000c10f38c */
[----:B------:R0:W-:Y:S01]  /*1460*/  REDG.E.ADD.F32.FTZ.RN.STRONG.GPU desc[UR12][R26.64], R37 ;  /* 0x000000251a0079a6 */ /* 0x0001e2000c10f38c */
[----:B------:R-:W-:Y:S05]  /*1470*/  @P2 BRA `(.L_x_84) ;  /* 0xfffffff400202947 */ /* 0x000fea000383ffff */
.L_x_83:
[----:B------:R-:W-:-:S13]  /*1480*/  ISETP.GT.AND P2, PT, R8, 0x4, PT ;  /* 0x000000040800780c */ /* 0x000fda0003f44270 */
[----:B------:R-:W-:Y:S05]  /*1490*/  @!P2 BRA `(.L_x_85) ;  /* 0x00000004007ca947 */ /* 0x000fea0003800000 */
        /* <DEDUP_REMOVED lines=77> */
[----:B0-----:R-:W4:Y:S01]  /*1970*/  LDG.E R37, desc[UR12][R30.64] ;  /* 0x0000000c1e257981 */ /* 0x001f22000c1e1900 */
[----:B--2---:R-:W-:Y:S02]  /*1980*/  IADD3 R28, P0, R34, UR8, RZ ;  /* 0x00000008221c7c10 */ /* 0x004fe4000ff1e0ff */
[----:B------:R-:W-:-:S02]  /*1990*/  IADD3 R26, P2, R32, UR8, RZ ;  /* 0x00000008201a7c10 */ /* 0x000fc4000ff5e0ff */
[----:B------:R-:W-:Y:S02]  /*19a0*/  IADD3.X R29, R35, UR9, RZ, P0, !PT ;  /* 0x00000009231d7c10 */ /* 0x000fe400087fe4ff */
[----:B------:R-:W-:Y:S01]  /*19b0*/  IADD3.X R27, R33, UR9, RZ, P2, !PT ;  /* 0x00000009211b7c10 */ /* 0x000fe200097fe4ff */
[-C--:B----4-:R-:W-:Y:S01]  /*19c0*/  FMUL.FTZ R36, R2, R37.reuse ;  /* 0x0000002502247220 */ /* 0x090fe20000410000 */
[----:B------:R-:W-:-:S04]  /*19d0*/  FMUL.FTZ R37, R0, R37 ;  /* 0x0000002500257220 */ /* 0x000fc80000410000 */
[----:B------:R2:W-:Y:S04]  /*19e0*/  REDG.E.ADD.F32.FTZ.RN.STRONG.GPU desc[UR12][R28.64], R36 ;  /* 0x000000241c0079a6 */ /* 0x0005e8000c10f38c */
[----:B------:R2:W-:Y:S01]  /*19f0*/  REDG.E.ADD.F32.FTZ.RN.STRONG.GPU desc[UR12][R26.64], R37 ;  /* 0x000000251a0079a6 */ /* 0x0005e2000c10f38c */
[----:B-1----:R-:W-:Y:S01]  /*1a00*/  IADD3 R10, P2, R30, UR10, RZ ;  /* 0x0000000a1e0a7c10 */ /* 0x002fe2000ff5e0ff */
[----:B------:R-:W-:Y:S01]  /*1a10*/  VIADD R8, R8, 0xfffffff8 ;  /* 0xfffffff808087836 */ /* 0x000fe20000000000 */
[----:B------:R-:W-:Y:S01]  /*1a20*/  IADD3 R4, P3, R28, UR8, RZ ;  /* 0x000000081c047c10 */ /* 0x000fe2000ff7e0ff */
[----:B------:R-:W-:Y:S01]  /*1a30*/  UIADD3 UR5, UR5, 0x8, URZ ;  /* 0x0000000805057890 */ /* 0x000fe2000fffe03f */
[----:B------:R-:W-:Y:S02]  /*1a40*/  IADD3 R6, P4, R26, UR8, RZ ;  /* 0x000000081a067c10 */ /* 0x000fe4000ff9e0ff */
[----:B---3--:R-:W-:-:S02]  /*1a50*/  IADD3.X R33, R31, UR11, RZ, P2, !PT ;  /* 0x0000000b1f217c10 */ /* 0x008fc400097fe4ff */
[----:B------:R-:W-:Y:S02]  /*1a60*/  PLOP3.LUT P0, PT, PT, PT, PT, 0x8, 0x0 ;  /* 0x000000000000781c */ /* 0x000fe40003f0e170 */
[----:B------:R-:W-:Y:S02]  /*1a70*/  IADD3.X R31, R29, UR9, RZ, P3, !PT ;  /* 0x000000091d1f7c10 */ /* 0x000fe40009ffe4ff */
[----:B--2---:R-:W-:-:S09]  /*1a80*/  IADD3.X R35, R27, UR9, RZ, P4, !PT ;  /* 0x000000091b237c10 */ /* 0x004fd2000a7fe4ff */
.L_x_85:
[----:B------:R-:W-:-:S13]  /*1a90*/  ISETP.NE.OR P0, PT, R8, RZ, P0 ;  /* 0x000000ff0800720c */ /* 0x000fda0000705670 */
[----:B------:R-:W-:Y:S05]  /*1aa0*/  @!P0 BRA `(.L_x_81) ;  /* 0x0000000000d08947 */ /* 0x000fea0003800000 */
.L_x_82:
[----:B01----:R-:W-:Y:S02]  /*1ab0*/  IMAD.MOV.U32 R27, RZ, RZ, R33 ;  /* 0x000000ffff1b7224 */ /* 0x003fe400078e0021 */
        /* <DEDUP_REMOVED lines=19> */
[----:B------:R2:W-:Y:S04]  /*1bf0*/  REDG.E.ADD.F32.FTZ.RN.STRONG.GPU desc[UR12][R32.64], R4 ;  /* 0x00000004200079a6 */ /* 0x0005e8000c10f38c */
[----:B------:R3:W-:Y:S04]  /*1c00*/  REDG.E.ADD.F32.FTZ.RN.STRONG.GPU desc[UR12][R26.64], R6 ;  /* 0x000000061a0079a6 */ /* 0x0007e8000c10f38c */
[----:B0-----:R-:W4:Y:S01]  /*1c10*/  LDG.E R31, desc[UR12][R36.64] ;  /* 0x0000000c241f7981 */ /* 0x001f22000c1e1900 */
[----:B------:R-:W-:Y:S02]  /*1c20*/  IADD3 R28, P0, R32, UR8, RZ ;  /* 0x00000008201c7c10 */ /* 0x000fe4000ff1e0ff */
[----:B-1----:R-:W-:-:S02]  /*1c30*/  IADD3 R34, P2, R26, UR8, RZ ;  /* 0x000000081a227c10 */ /* 0x002fc4000ff5e0ff */
        /* <DEDUP_REMOVED lines=8> */
[----:B--2---:R-:W2:Y:S01]  /*1cc0*/  LDG.E R33, desc[UR12][R30.64] ;  /* 0x0000000c1e217981 */ /* 0x004ea2000c1e1900 */
[----:B---3--:R-:W-:Y:S01]  /*1cd0*/  IADD3 R26, P0, R28, UR8, RZ ;  /* 0x000000081c1a7c10 */ /* 0x008fe2000ff1e0ff */
[----:B------:R-:W-:Y:S01]  /*1ce0*/  VIADD R8, R8, 0xfffffffc ;  /* 0xfffffffc08087836 */ /* 0x000fe20000000000 */
[----:B0-----:R-:W-:-:S02]  /*1cf0*/  IADD3 R28, P2, R34, UR8, RZ ;  /* 0x00000008221c7c10 */ /* 0x001fc4000ff5e0ff */
[----:B------:R-:W-:Y:S02]  /*1d00*/  IADD3.X R27, R29, UR9, RZ, P0, !PT ;  /* 0x000000091d1b7c10 */ /* 0x000fe400087fe4ff */
[----:B------:R-:W-:Y:S02]  /*1d10*/  ISETP.NE.AND P0, PT, R8, RZ, PT ;  /* 0x000000ff0800720c */ /* 0x000fe40003f05270 */
[----:B------:R-:W-:Y:S02]  /*1d20*/  IADD3.X R29, R35, UR9, RZ, P2, !PT ;  /* 0x00000009231d7c10 */ /* 0x000fe400097fe4ff */
[----:B------:R-:W-:Y:S02]  /*1d30*/  IADD3 R10, P2, R30, UR10, RZ ;  /* 0x0000000a1e0a7c10 */ /* 0x000fe4000ff5e0ff */
[----:B------:R-:W-:Y:S02]  /*1d40*/  IADD3 R4, P3, R26, UR8, RZ ;  /* 0x000000081a047c10 */ /* 0x000fe4000ff7e0ff */
[----:B------:R-:W-:Y:S01]  /*1d50*/  IADD3 R6, P4, R28, UR8, RZ ;  /* 0x000000081c067c10 */ /* 0x000fe2000ff9e0ff */
[----:B------:R-:W-:-:S03]  /*1d60*/  UIADD3 UR5, UR5, 0x4, URZ ;  /* 0x0000000405057890 */ /* 0x000fc6000fffe03f */
[----:B-1----:R-:W-:Y:S01]  /*1d70*/  IADD3.X R35, R29, UR9, RZ, P4, !PT ;  /* 0x000000091d237c10 */ /* 0x002fe2000a7fe4ff */
[-C--:B--2---:R-:W-:Y:S01]  /*1d80*/  FMUL.FTZ R37, R2, R33.reuse ;  /* 0x0000002102257220 */ /* 0x084fe20000410000 */
[----:B------:R-:W-:Y:S01]  /*1d90*/  FMUL.FTZ R32, R0, R33 ;  /* 0x0000002100207220 */ /* 0x000fe20000410000 */
[----:B------:R-:W-:Y:S02]  /*1da0*/  IADD3.X R33, R31, UR11, RZ, P2, !PT ;  /* 0x0000000b1f217c10 */ /* 0x000fe400097fe4ff */
[----:B------:R-:W-:Y:S01]  /*1db0*/  IADD3.X R31, R27, UR9, RZ, P3, !PT ;  /* 0x000000091b1f7c10 */ /* 0x000fe20009ffe4ff */
[----:B------:R1:W-:Y:S04]  /*1dc0*/  REDG.E.ADD.F32.FTZ.RN.STRONG.GPU desc[UR12][R26.64], R37 ;  /* 0x000000251a0079a6 */ /* 0x0003e8000c10f38c */
[----:B------:R1:W-:Y:S01]  /*1dd0*/  REDG.E.ADD.F32.FTZ.RN.STRONG.GPU desc[UR12][R28.64], R32 ;  /* 0x000000201c0079a6 */ /* 0x0003e2000c10f38c */
[----:B------:R-:W-:Y:S05]  /*1de0*/  @P0 BRA `(.L_x_82) ;  /* 0xfffffffc00300947 */ /* 0x000fea000383ffff */
.L_x_81:
[----:B------:R-:W2:Y:S02]  /*1df0*/  LDC R4, c[0x0][0x230] ;  /* 0x00008c00ff047b82 */ /* 0x000ea40000000800 */
[----:B--2---:R-:W-:-:S04]  /*1e00*/  LOP3.LUT R6, R4, 0x3, RZ, 0xc0, !PT ;  /* 0x0000000304067812 */ /* 0x004fc800078ec0ff */
[----:B------:R-:W-:-:S13]  /*1e10*/  ISETP.NE.AND P0, PT, R6, RZ, PT ;  /* 0x000000ff0600720c */ /* 0x000fda0003f05270 */
[----:B------:R-:W-:Y:S05]  /*1e20*/  @!P0 BRA `(.L_x_86) ;  /* 0x0000000400408947 */ /* 0x000fea0003800000 */
[----:B01----:R-:W0:Y:S01]  /*1e30*/  LDC.64 R26, c[0x0][0x280] ;  /* 0x0000a000ff1a7b82 */ /* 0x003e220000000a00 */
[----:B------:R-:W-:Y:S01]  /*1e40*/  USHF.R.S32.HI UR8, URZ, 0x1f, UR5 ;  /* 0x0000001f3f087899 */ /* 0x000fe20008011405 */
[----:B------:R-:W-:Y:S01]  /*1e50*/  IMAD.MOV.U32 R19, RZ, RZ, R9 ;  /* 0x000000ffff137224 */ /* 0x000fe200078e0009 */
[----:B------:R-:W-:Y:S01]  /*1e60*/  ULDC.64 UR10, c[0x0][0x258] ;  /* 0x00009600000a7ab9 */ /* 0x000fe20000000a00 */
[----:B------:R-:W-:Y:S01]  /*1e70*/  IMAD.MOV.U32 R12, RZ, RZ, R14 ;  /* 0x000000ffff0c7224 */ /* 0x000fe200078e000e */
[----:B------:R-:W-:Y:S02]  /*1e80*/  ULDC.64 UR14, c[0x0][0x220] ;  /* 0x00008800000e7ab9 */ /* 0x000fe40000000a00 */
[C---:B0-----:R-:W-:Y:S02]  /*1e90*/  IMAD R10, R26.reuse, UR8, RZ ;  /* 0x000000081a0a7c24 */ /* 0x041fe4000f8e02ff */
[----:B------:R-:W-:-:S04]  /*1ea0*/  IMAD.WIDE.U32 R8, R26, UR5, R18 ;  /* 0x000000051a087c25 */ /* 0x000fc8000f8e0012 */
[----:B------:R-:W-:Y:S01]  /*1eb0*/  IMAD R15, R27, UR5, R10 ;  /* 0x000000051b0f7c24 */ /* 0x000fe2000f8e020a */
[----:B------:R-:W-:-:S03]  /*1ec0*/  LEA R28, P0, R8, UR10, 0x2 ;  /* 0x0000000a081c7c11 */ /* 0x000fc6000f8010ff */
[----:B------:R-:W-:-:S05]  /*1ed0*/  IMAD.IADD R9, R9, 0x1, R15 ;  /* 0x0000000109097824 */ /* 0x000fca00078e020f */
[----:B------:R-:W-:Y:S02]  /*1ee0*/  LEA.HI.X R29, R8, UR11, R9, 0x2, P0 ;  /* 0x0000000b081d7c11 */ /* 0x000fe400080f1409 */
[----:B------:R-:W0:Y:S03]  /*1ef0*/  LDC.64 R8, c[0x0][0x248] ;  /* 0x00009200ff087b82 */ /* 0x000e260000000a00 */
[----:B------:R1:W2:Y:S01]  /*1f00*/  LDG.E R31, desc[UR12][R28.64] ;  /* 0x0000000c1c1f7981 */ /* 0x0002a2000c1e1900 */
[----:B------:R-:W-:Y:S02]  /*1f10*/  IMAD.MOV.U32 R10, RZ, RZ, R16 ;  /* 0x000000ffff0a7224 */ /* 0x000fe400078e0010 */
[C---:B0-----:R-:W-:Y:S02]  /*1f20*/  IMAD R30, R8.reuse, UR8, RZ ;  /* 0x00000008081e7c24 */ /* 0x041fe4000f8e02ff */
[----:B------:R-:W-:-:S04]  /*1f30*/  IMAD.WIDE.U32 R32, R8, UR5, R10 ;  /* 0x0000000508207c25 */ /* 0x000fc8000f8e000a */
[----:B------:R-:W-:Y:S01]  /*1f40*/  IMAD R35, R9, UR5, R30 ;  /* 0x0000000509237c24 */ /* 0x000fe2000f8e021e */
[----:B------:R-:W-:Y:S01]  /*1f50*/  LEA R16, P0, R32, UR14, 0x2 ;  /* 0x0000000e20107c11 */ /* 0x000fe2000f8010ff */
[----:B------:R-:W-:-:S04]  /*1f60*/  IMAD.WIDE.U32 R14, R8, UR5, R12 ;  /* 0x00000005080e7c25 */ /* 0x000fc8000f8e000c */
[----:B------:R-:W-:Y:S01]  /*1f70*/  IMAD.IADD R17, R33, 0x1, R35 ;  /* 0x0000000121117824 */ /* 0x000fe200078e0223 */
[----:B-1----:R-:W-:Y:S01]  /*1f80*/  LEA R28, P2, R14, UR14, 0x2 ;  /* 0x0000000e0e1c7c11 */ /* 0x002fe2000f8410ff */
[----:B------:R-:W-:-:S03]  /*1f90*/  IMAD.IADD R15, R35, 0x1, R15 ;  /* 0x00000001230f7824 */ /* 0x000fc600078e020f */
[----:B------:R-:W-:Y:S02]  /*1fa0*/  LEA.HI.X R17, R32, UR15, R17, 0x2, P0 ;  /* 0x0000000f20117c11 */ /* 0x000fe400080f1411 */
[----:B------:R-:W-:Y:S02]  /*1fb0*/  ISETP.NE.AND P0, PT, R6, 0x1, PT ;  /* 0x000000010600780c */ /* 0x000fe40003f05270 */
[----:B------:R-:W-:Y:S01]  /*1fc0*/  LEA.HI.X R29, R14, UR15, R15, 0x2, P2 ;  /* 0x0000000f0e1d7c11 */ /* 0x000fe200090f140f */
[-C--:B--2---:R-:W-:Y:S01]  /*1fd0*/  FMUL.FTZ R15, R2, R31.reuse ;  /* 0x0000001f020f7220 */ /* 0x084fe20000410000 */
[----:B------:R-:W-:-:S04]  /*1fe0*/  FMUL.FTZ R31, R0, R31 ;  /* 0x0000001f001f7220 */ /* 0x000fc80000410000 */
[----:B------:R2:W-:Y:S04]  /*1ff0*/  REDG.E.ADD.F32.FTZ.RN.STRONG.GPU desc[UR12][R16.64], R15 ;  /* 0x0000000f100079a6 */ /* 0x0005e8000c10f38c */
[----:B------:R2:W-:Y:S01]  /*2000*/  REDG.E.ADD.F32.FTZ.RN.STRONG.GPU desc[UR12][R28.64], R31 ;  /* 0x0000001f1c0079a6 */ /* 0x0005e2000c10f38c */
[----:B------:R-:W-:Y:S05]  /*2010*/  @!P0 BRA `(.L_x_86) ;  /* 0x0000000000c48947 */ /* 0x000fea0003800000 */
[----:B------:R-:W-:-:S04]  /*2020*/  UIADD3 UR8, UR5, 0x1, URZ ;  /* 0x0000000105087890 */ /* 0x000fc8000fffe03f */
[----:B------:R-:W-:Y:S02]  /*2030*/  USHF.R.S32.HI UR9, URZ, 0x1f, UR8 ;  /* 0x0000001f3f097899 */ /* 0x000fe40008011408 */
[----:B--2---:R-:W-:-:S04]  /*2040*/  IMAD.WIDE.U32 R14, R26, UR8, R18 ;  /* 0x000000081a0e7c25 */ /* 0x004fc8000f8e0012 */
[----:B------:R-:W-:Y:S01]  /*2050*/  IMAD R6, R26, UR9, RZ ;  /* 0x000000091a067c24 */ /* 0x000fe2000f8e02ff */
[----:B------:R-:W-:-:S03]  /*2060*/  LEA R32, P0, R14, UR10, 0x2 ;  /* 0x0000000a0e207c11 */ /* 0x000fc6000f8010ff */
[----:B------:R-:W-:-:S04]  /*2070*/  IMAD R17, R27, UR8, R6 ;  /* 0x000000081b117c24 */ /* 0x000fc8000f8e0206 */
[----:B------:R-:W-:-:S05]  /*2080*/  IMAD.IADD R15, R15, 0x1, R17 ;  /* 0x000000010f0f7824 */ /* 0x000fca00078e0211 */
[----:B------:R-:W-:-:S06]  /*2090*/  LEA.HI.X R33, R14, UR11, R15, 0x2, P0 ;  /* 0x0000000b0e217c11 */ /* 0x000fcc00080f140f */
[----:B------:R-:W2:Y:S01]  /*20a0*/  LDG.E R33, desc[UR12][R32.64] ;  /* 0x0000000c20217981 */ /* 0x000ea2000c1e1900 */
[C---:B------:R-:W-:Y:S02]  /*20b0*/  IMAD R6, R8.reuse, UR9, RZ ;  /* 0x0000000908067c24 */ /* 0x040fe4000f8e02ff */
[----:B------:R-:W-:-:S04]  /*20c0*/  IMAD.WIDE.U32 R14, R8, UR8, R10 ;  /* 0x00000008080e7c25 */ /* 0x000fc8000f8e000a */
[----:B------:R-:W-:Y:S01]  /*20d0*/  IMAD R31, R9, UR8, R6 ;  /* 0x00000008091f7c24 */ /* 0x000fe2000f8e0206 */
[----:B------:R-:W-:Y:S01]  /*20e0*/  LEA R28, P0, R14, UR14, 0x2 ;  /* 0x0000000e0e1c7c11 */ /* 0x000fe2000f8010ff */
[----:B------:R-:W-:Y:S01]  /*20f0*/  IMAD.WIDE.U32 R16, R8, UR8, R12 ;  /* 0x0000000808107c25 */ /* 0x000fe2000f8e000c */
[----:B------:R-:W-:-:S03]  /*2100*/  LOP3.LUT R4, R4, 0x3, RZ, 0xc0, !PT ;  /* 0x0000000304047812 */ /* 0x000fc600078ec0ff */
[----:B------:R-:W-:Y:S01]  /*2110*/  IMAD.IADD R29, R15, 0x1, R31 ;  /* 0x000000010f1d7824 */ /* 0x000fe200078e021f */
[----:B------:R-:W-:Y:S01]  /*2120*/  LEA R30, P2, R16, UR14, 0x2 ;  /* 0x0000000e101e7c11 */ /* 0x000fe2000f8410ff */
        /* <DEDUP_REMOVED lines=17> */
[----:B------:R-:W2:Y:S01]  /*2240*/  LDG.E R15, desc[UR12][R14.64] ;  /* 0x0000000c0e0f7981 */ /* 0x000ea2000c1e1900 */
[C---:B------:R-:W-:Y:S02]  /*2250*/  IMAD R4, R8.reuse, UR8, RZ ;  /* 0x0000000808047c24 */ /* 0x040fe4000f8e02ff */
[----:B------:R-:W-:-:S04]  /*2260*/  IMAD.WIDE.U32 R10, R8, UR5, R10 ;  /* 0x00000005080a7c25 */ /* 0x000fc8000f8e000a */
[----:B------:R-:W-:Y:S02]  /*2270*/  IMAD R17, R9, UR5, R4 ;  /* 0x0000000509117c24 */ /* 0x000fe4000f8e0204 */
[----:B------:R-:W-:Y:S01]  /*2280*/  IMAD.WIDE.U32 R12, R8, UR5, R12 ;  /* 0x00000005080c7c25 */ /* 0x000fe2000f8e000c */
[----:B------:R-:W-:-:S03]  /*2290*/  LEA R8, P0, R10, UR14, 0x2 ;  /* 0x0000000e0a087c11 */ /* 0x000fc6000f8010ff */
[----:B------:R-:W-:Y:S01]  /*22a0*/  IMAD.IADD R9, R11, 0x1, R17 ;  /* 0x000000010b097824 */ /* 0x000fe200078e0211 */
[----:B------:R-:W-:Y:S01]  /*22b0*/  LEA R16, P2, R12, UR14, 0x2 ;  /* 0x0000000e0c107c11 */ /* 0x000fe2000f8410ff */
[----:B------:R-:W-:-:S03]  /*22c0*/  IMAD.IADD R11, R17, 0x1, R13 ;  /* 0x00000001110b7824 */ /* 0x000fc600078e020d */
[----:B------:R-:W-:Y:S02]  /*22d0*/  LEA.HI.X R9, R10, UR15, R9, 0x2, P0 ;  /* 0x0000000f0a097c11 */ /* 0x000fe400080f1409 */
[----:B------:R-:W-:Y:S01]  /*22e0*/  LEA.HI.X R17, R12, UR15, R11, 0x2, P2 ;  /* 0x0000000f0c117c11 */ /* 0x000fe200090f140b */
[-C--:B--2---:R-:W-:Y:S01]  /*22f0*/  FMUL.FTZ R11, R2, R15.reuse ;  /* 0x0000000f020b7220 */ /* 0x084fe20000410000 */
[----:B------:R-:W-:-:S04]  /*2300*/  FMUL.FTZ R15, R0, R15 ;  /* 0x0000000f000f7220 */ /* 0x000fc80000410000 */
[----:B------:R4:W-:Y:S04]  /*2310*/  REDG.E.ADD.F32.FTZ.RN.STRONG.GPU desc[UR12][R8.64], R11 ;  /* 0x0000000b080079a6 */ /* 0x0009e8000c10f38c */
[----:B------:R4:W-:Y:S02]  /*2320*/  REDG.E.ADD.F32.FTZ.RN.STRONG.GPU desc[UR12][R16.64], R15 ;  /* 0x0000000f100079a6 */ /* 0x0009e4000c10f38c */
.L_x_86:
[----:B------:R-:W-:-:S04]  /*2330*/  UIADD3 UR6, UP0, UR6, 0x1, URZ ;  /* 0x0000000106067890 */ /* 0x000fc8000ff1e03f */
[----:B------:R-:W-:Y:S01]  /*2340*/  UIADD3.X UR7, URZ, UR7, URZ, UP0, !UPT ;  /* 0x000000073f077290 */ /* 0x000fe200087fe43f */
[----:B------:R-:W-:Y:S11]  /*2350*/  @!P1 BRA `(.L_x_87) ;  /* 0xffffffe000689947 */ /* 0x000ff6000383ffff */
[----:B------:R-:W-:Y:S05]  /*2360*/  EXIT ;  /* 0x000000000000794d */ /* 0x000fea0003800000 */
.L_x_80:
        /* <DEDUP_REMOVED lines=11> */
[C---:B------:R-:W-:Y:S01]  /*2420*/  IMAD R13, R24.reuse, UR11, R0 ;  /* 0x0000000b180d7c24 */ /* 0x040fe2000f8e0200 */
        /* <DEDUP_REMOVED lines=17> */
.L_x_94:
        /* <DEDUP_REMOVED lines=38> */
.L_x_91:
[----:B-1----:R0:W2:Y:S01]  /*27a0*/  LDG.E R25, desc[UR12][R20.64] ;  /* 0x0000000c14197981 */ /* 0x0020a2000c1e1900 */
[----:B------:R-:W-:Y:S01]  /*27b0*/  IMAD.MOV.U32 R18, RZ, RZ, R12 ;  /* 0x000000ffff127224 */ /* 0x000fe200078e000c */
[----:B0-----:R-:W-:-:S04]  /*27c0*/  IADD3 R20, P2, R20, UR9, RZ ;  /* 0x0000000914147c10 */ /* 0x001fc8000ff5e0ff */
[----:B------:R-:W-:Y:S01]  /*27d0*/  IADD3.X R21, R21, UR8, RZ, P2, !PT ;  /* 0x0000000815157c10 */ /* 0x000fe200097fe4ff */
[----:B--2---:R0:W-:Y:S04]  /*27e0*/  STG.E desc[UR12][R18.64], R25 ;  /* 0x0000001912007986 */ /* 0x0041e8000c10190c */
[----:B------:R-:W2:Y:S01]  /*27f0*/  LDG.E R33, desc[UR12][R20.64] ;  /* 0x0000000c14217981 */ /* 0x000ea2000c1e1900 */
[----:B------:R-:W-:Y:S02]  /*2800*/  IADD3 R22, P2, R12, UR11, RZ ;  /* 0x0000000b0c167c10 */ /* 0x000fe4000ff5e0ff */
[----:B------:R-:W-:Y:S02]  /*2810*/  IADD3 R26, P3, R20, UR9, RZ ;  /* 0x00000009141a7c10 */ /* 0x000fe4000ff7e0ff */
[----:B------:R-:W-:-:S02]  /*2820*/  IADD3.X R23, R19, UR10, RZ, P2, !PT ;  /* 0x0000000a13177c10 */ /* 0x000fc400097fe4ff */
[----:B------:R-:W-:-:S03]  /*2830*/  IADD3.X R27, R21, UR8, RZ, P3, !PT ;  /* 0x00000008151b7c10 */ /* 0x000fc60009ffe4ff */
[----:B--2---:R1:W-:Y:S04]  /*2840*/  STG.E desc[UR12][R22.64], R33 ;  /* 0x0000002116007986 */ /* 0x0043e8000c10190c */
[----:B------:R-:W2:Y:S01]  /*2850*/  LDG.E R35, desc[UR12][R26.64] ;  /* 0x0000000c1a237981 */ /* 0x000ea2000c1e1900 */
[----:B------:R-:W-:Y:S02]  /*2860*/  IADD3 R28, P2, R22, UR11, RZ ;  /* 0x0000000b161c7c10 */ /* 0x000fe4000ff5e0ff */
[----:B------:R-:W-:Y:S02]  /*2870*/  IADD3 R30, P3, R26, UR9, RZ ;  /* 0x000000091a1e7c10 */ /* 0x000fe4000ff7e0ff */
[----:B------:R-:W-:Y:S02]  /*2880*/  IADD3.X R29, R23, UR10, RZ, P2, !PT ;  /* 0x0000000a171d7c10 */ /* 0x000fe400097fe4ff */
[----:B------:R-:W-:-:S03]  /*2890*/  IADD3.X R31, R27, UR8, RZ, P3, !PT ;  /* 0x000000081b1f7c10 */ /* 0x000fc60009ffe4ff */
[----:B--2---:R2:W-:Y:S04]  /*28a0*/  STG.E desc[UR12][R28.64], R35 ;  /* 0x000000231c007986 */ /* 0x0045e8000c10190c */
[----:B0-----:R-:W3:Y:S01]  /*28b0*/  LDG.E R25, desc[UR12][R30.64] ;  /* 0x0000000c1e197981 */ /* 0x001ee2000c1e1900 */
[----:B------:R-:W-:Y:S02]  /*28c0*/  IADD3 R18, P3, R28, UR11, RZ ;  /* 0x0000000b1c127c10 */ /* 0x000fe4000ff7e0ff */
[----:B------:R-:W-:Y:S02]  /*28d0*/  IADD3 R20, P2, R30, UR9, RZ ;  /* 0x000000091e147c10 */ /* 0x000fe4000ff5e0ff */
[----:B------:R-:W-:Y:S02]  /*28e0*/  IADD3.X R19, R29, UR10, RZ, P3, !PT ;  /* 0x0000000a1d137c10 */ /* 0x000fe40009ffe4ff */
[----:B------:R-:W-:-:S03]  /*28f0*/  IADD3.X R21, R31, UR8, RZ, P2, !PT ;  /* 0x000000081f157c10 */ /* 0x000fc600097fe4ff */
[----:B---3--:R0:W-:Y:S04]  /*2900*/  STG.E desc[UR12][R18.64], R25 ;  /* 0x0000001912007986 */ /* 0x0081e8000c10190c */
[----:B-1----:R-:W3:Y:S01]  /*2910*/  LDG.E R33, desc[UR12][R20.64] ;  /* 0x0000000c14217981 */ /* 0x002ee2000c1e1900 */
[----:B------:R-:W-:Y:S02]  /*2920*/  IADD3 R22, P2, R18, UR11, RZ ;  /* 0x0000000b12167c10 */ /* 0x000fe4000ff5e0ff */
[----:B------:R-:W-:Y:S02]  /*2930*/  IADD3 R26, P3, R20, UR9, RZ ;  /* 0x00000009141a7c10 */ /* 0x000fe4000ff7e0ff */
[----:B------:R-:W-:Y:S02]  /*2940*/  IADD3.X R23, R19, UR10, RZ, P2, !PT ;  /* 0x0000000a13177c10 */ /* 0x000fe400097fe4ff */
[----:B------:R-:W-:-:S03]  /*2950*/  IADD3.X R27, R21, UR8, RZ, P3, !PT ;  /* 0x00000008151b7c10 */ /* 0x000fc60009ffe4ff */
[----:B---3--:R1:W-:Y:S04]  /*2960*/  STG.E desc[UR12][R22.64], R33 ;  /* 0x0000002116007986 */ /* 0x0083e8000c10190c */
[----:B--2---:R-:W2:Y:S01]  /*2970*/  LDG.E R35, desc[UR12][R26.64] ;  /* 0x0000000c1a237981 */ /* 0x004ea2000c1e1900 */
        /* <DEDUP_REMOVED lines=47> */
[----:B------:R-:W3:Y:S01]  /*2c70*/  LDG.E R37, desc[UR12][R20.64] ;  /* 0x0000000c14257981 */ /* 0x000ee2000c1e1900 */
[----:B------:R-:W-:Y:S02]  /*2c80*/  IADD3 R26, P2, R18, UR11, RZ ;  /* 0x0000000b121a7c10 */ /* 0x000fe4000ff5e0ff */
[----:B------:R-:W-:Y:S02]  /*2c90*/  IADD3 R32, P3, R20, UR9, RZ ;  /* 0x0000000914207c10 */ /* 0x000fe4000ff7e0ff */
[----:B------:R-:W-:Y:S02]  /*2ca0*/  IADD3.X R27, R19, UR10, RZ, P2, !PT ;  /* 0x0000000a131b7c10 */ /* 0x000fe400097fe4ff */
[----:B-1----:R-:W-:-:S03]  /*2cb0*/  IADD3.X R33, R21, UR8, RZ, P3, !PT ;  /* 0x0000000815217c10 */ /* 0x002fc60009ffe4ff */
[----:B---3--:R1:W-:Y:S04]  /*2cc0*/  STG.E desc[UR12][R26.64], R37 ;  /* 0x000000251a007986 */ /* 0x0083e8000c10190c */
[----:B--2---:R-:W2:Y:S01]  /*2cd0*/  LDG.E R35, desc[UR12][R32.64] ;  /* 0x0000000c20237981 */ /* 0x004ea2000c1e1900 */
[----:B------:R-:W-:Y:S02]  /*2ce0*/  IADD3 R28, P2, R26, UR11, RZ ;  /* 0x0000000b1a1c7c10 */ /* 0x000fe4000ff5e0ff */
[----:B------:R-:W-:Y:S02]  /*2cf0*/  IADD3 R22, P3, R32, UR9, RZ ;  /* 0x0000000920167c10 */ /* 0x000fe4000ff7e0ff */
[----:B------:R-:W-:Y:S02]  /*2d00*/  IADD3.X R29, R27, UR10, RZ, P2, !PT ;  /* 0x0000000a1b1d7c10 */ /* 0x000fe400097fe4ff */
[----:B------:R-:W-:Y:S01]  /*2d10*/  IADD3.X R23, R33, UR8, RZ, P3, !PT ;  /* 0x0000000821177c10 */ /* 0x000fe20009ffe4ff */
[----:B------:R-:W-:Y:S01]  /*2d20*/  VIADD R14, R14, 0xfffffff0 ;  /* 0xfffffff00e0e7836 */ /* 0x000fe20000000000 */
[----:B------:R-:W-:Y:S01]  /*2d30*/  IADD3 R30, P2, R28, UR11, RZ ;  /* 0x0000000b1c1e7c10 */ /* 0x000fe2000ff5e0ff */
[----:B--2---:R1:W-:Y:S04]  /*2d40*/  STG.E desc[UR12][R28.64], R35 ;  /* 0x000000231c007986 */ /* 0x0043e8000c10190c */
[----:B0-----:R-:W2:Y:S01]  /*2d50*/  LDG.E R25, desc[UR12][R22.64] ;  /* 0x0000000c16197981 */ /* 0x001ea2000c1e1900 */
[----:B------:R-:W-:Y:S01]  /*2d60*/  IADD3.X R31, R29, UR10, RZ, P2, !PT ;  /* 0x0000000a1d1f7c10 */ /* 0x000fe200097fe4ff */
[----:B------:R-:W-:Y:S01]  /*2d70*/  UIADD3 UR5, UR5, 0x10, URZ ;  /* 0x0000001005057890 */ /* 0x000fe2000fffe03f */
[----:B------:R-:W-:-:S02]  /*2d80*/  ISETP.GT.AND P2, PT, R14, 0xc, PT ;  /* 0x0000000c0e00780c */ /* 0x000fc40003f44270 */
[----:B------:R-:W-:Y:S02]  /*2d90*/  IADD3 R20, P3, R22, UR9, RZ ;  /* 0x0000000916147c10 */ /* 0x000fe4000ff7e0ff */
[----:B------:R-:W-:Y:S02]  /*2da0*/  IADD3 R12, P4, R30, UR11, RZ ;  /* 0x0000000b1e0c7c10 */ /* 0x000fe4000ff9e0ff */
[----:B------:R-:W-:Y:S02]  /*2db0*/  IADD3.X R21, R23, UR8, RZ, P3, !PT ;  /* 0x0000000817157c10 */ /* 0x000fe40009ffe4ff */
[----:B------:R-:W-:Y:S01]  /*2dc0*/  IADD3.X R19, R31, UR10, RZ, P4, !PT ;  /* 0x0000000a1f137c10 */ /* 0x000fe2000a7fe4ff */
[----:B--2---:R1:W-:Y:S04]  /*2dd0*/  STG.E desc[UR12][R30.64], R25 ;  /* 0x000000191e007986 */ /* 0x0043e8000c10190c */
[----:B------:R-:W-:Y:S05]  /*2de0*/  @P2 BRA `(.L_x_91) ;  /* 0xfffffff8006c2947 */ /* 0x000fea000383ffff */
.L_x_90:
[----:B------:R-:W-:-:S13]  /*2df0*/  ISETP.GT.AND P2, PT, R14, 0x4, PT ;  /* 0x000000040e00780c */ /* 0x000fda0003f44270 */
[----:B------:R-:W-:Y:S05]  /*2e00*/  @!P2 BRA `(.L_x_92) ;  /* 0x0000000000d0a947 */ /* 0x000fea0003800000 */
        /* <DEDUP_REMOVED lines=33> */
[----:B------:R-:W-:-:S03]  /*3020*/  IADD3.X R31, R33, UR8, RZ, P2, !PT ;  /* 0x00000008211f7c10 */ /* 0x000fc600097fe4ff */
[----:B--2---:R-:W-:Y:S04]  /*3030*/  STG.E desc[UR12][R28.64], R35 ;  /* 0x000000231c007986 */ /* 0x004fe8000c10190c */
[----:B0-----:R-:W2:Y:S01]  /*3040*/  LDG.E R25, desc[UR12][R30.64] ;  /* 0x0000000c1e197981 */ /* 0x001ea2000c1e1900 */
[----:B------:R-:W-:Y:S02]  /*3050*/  IADD3 R18, P0, R28, UR11, RZ ;  /* 0x0000000b1c127c10 */ /* 0x000fe4000ff1e0ff */
[----:B------:R-:W-:Y:S02]  /*3060*/  IADD3 R22, P2, R30, UR9, RZ ;  /* 0x000000091e167c10 */ /* 0x000fe4000ff5e0ff */
[----:B------:R-:W-:Y:S02]  /*3070*/  IADD3.X R19, R29, UR10, RZ, P0, !PT ;  /* 0x0000000a1d137c10 */ /* 0x000fe400087fe4ff */
[----:B------:R-:W-:-:S03]  /*3080*/  IADD3.X R23, R31, UR8, RZ, P2, !PT ;  /* 0x000000081f177c10 */ /* 0x000fc600097fe4ff */
[----:B--2---:R0:W-:Y:S04]  /*3090*/  STG.E desc[UR12][R18.64], R25 ;  /* 0x0000001912007986 */ /* 0x0041e8000c10190c */
[----:B------:R-:W2:Y:S01]  /*30a0*/  LDG.E R33, desc[UR12][R22.64] ;  /* 0x0000000c16217981 */ /* 0x000ea2000c1e1900 */
        /* <DEDUP_REMOVED lines=9> */
[----:B--2---:R0:W-:Y:S08]  /*3140*/  STG.E desc[UR12][R26.64], R33 ;  /* 0x000000211a007986 */ /* 0x0041f0000c10190c */
.L_x_92:
[----:B------:R-:W-:-:S13]  /*3150*/  ISETP.NE.OR P0, PT, R14, RZ, P0 ;  /* 0x000000ff0e00720c */ /* 0x000fda0000705670 */
[----:B------:R-:W-:Y:S05]  /*3160*/  @!P0 BRA `(.L_x_88) ;  /* 0x0000000000748947 */ /* 0x000fea0003800000 */
.L_x_89:
[----:B-12---:R1:W2:Y:S01]  /*3170*/  LDG.E R25, desc[UR12][R20.64] ;  /* 0x0000000c14197981 */ /* 0x0062a2000c1e1900 */
[----:B------:R-:W-:Y:S01]  /*3180*/  IMAD.MOV.U32 R18, RZ, RZ, R12 ;  /* 0x000000ffff127224 */ /* 0x000fe200078e000c */
[----:B-1----:R-:W-:-:S04]  /*3190*/  IADD3 R20, P0, R20, UR9, RZ ;  /* 0x0000000914147c10 */ /* 0x002fc8000ff1e0ff */
[----:B------:R-:W-:Y:S01]  /*31a0*/  IADD3.X R21, R21, UR8, RZ, P0, !PT ;  /* 0x0000000815157c10 */ /* 0x000fe200087fe4ff */
[----:B--2---:R1:W-:Y:S04]  /*31b0*/  STG.E desc[UR12][R18.64], R25 ;  /* 0x0000001912007986 */ /* 0x0043e8000c10190c */
[----:B------:R-:W2:Y:S01]  /*31c0*/  LDG.E R35, desc[UR12][R20.64] ;  /* 0x0000000c14237981 */ /* 0x000ea2000c1e1900 */
[----:B0-----:R-:W-:Y:S02]  /*31d0*/  IADD3 R26, P0, R12, UR11, RZ ;  /* 0x0000000b0c1a7c10 */ /* 0x001fe4000ff1e0ff */
[----:B------:R-:W-:Y:S02]  /*31e0*/  IADD3 R28, P2, R20, UR9, RZ ;  /* 0x00000009141c7c10 */ /* 0x000fe4000ff5e0ff */
[----:B------:R-:W-:-:S02]  /*31f0*/  IADD3.X R27, R19, UR10, RZ, P0, !PT ;  /* 0x0000000a131b7c10 */ /* 0x000fc400087fe4ff */
[----:B------:R-:W-:-:S03]  /*3200*/  IADD3.X R29, R21, UR8, RZ, P2, !PT ;  /* 0x00000008151d7c10 */ /* 0x000fc600097fe4ff */
[----:B--2---:R2:W-:Y:S04]  /*3210*/  STG.E desc[UR12][R26.64], R35 ;  /* 0x000000231a007986 */ /* 0x0045e8000c10190c */
[----:B------:R-:W3:Y:S01]  /*3220*/  LDG.E R37, desc[UR12][R28.64] ;  /* 0x0000000c1c257981 */ /* 0x000ee2000c1e1900 */
[----:B------:R-:W-:Y:S02]  /*3230*/  IADD3 R30, P0, R26, UR11, RZ ;  /* 0x0000000b1a1e7c10 */ /* 0x000fe4000ff1e0ff */
[----:B------:R-:W-:Y:S02]  /*3240*/  IADD3 R22, P2, R28, UR9, RZ ;  /* 0x000000091c167c10 */ /* 0x000fe4000ff5e0ff */
[----:B------:R-:W-:Y:S02]  /*3250*/  IADD3.X R31, R27, UR10, RZ, P0, !PT ;  /* 0x0000000a1b1f7c10 */ /* 0x000fe400087fe4ff */
[----:B------:R-:W-:Y:S01]  /*3260*/  IADD3.X R23, R29, UR8, RZ, P2, !PT ;  /* 0x000000081d177c10 */ /* 0x000fe200097fe4ff */
[----:B------:R-:W-:Y:S01]  /*3270*/  VIADD R14, R14, 0xfffffffc ;  /* 0xfffffffc0e0e7836 */ /* 0x000fe20000000000 */
[----:B------:R-:W-:Y:S01]  /*3280*/  IADD3 R32, P0, R30, UR11, RZ ;  /* 0x0000000b1e207c10 */ /* 0x000fe2000ff1e0ff */
[----:B---3--:R2:W-:Y:S04]  /*3290*/  STG.E desc[UR12][R30.64], R37 ;  /* 0x000000251e007986 */ /* 0x0085e8000c10190c */
[----:B-1----:R-:W3:Y:S01]  /*32a0*/  LDG.E R25, desc[UR12][R22.64] ;  /* 0x0000000c16197981 */ /* 0x002ee2000c1e1900 */
[----:B------:R-:W-:Y:S01]  /*32b0*/  IADD3.X R33, R31, UR10, RZ, P0, !PT ;  /* 0x0000000a1f217c10 */ /* 0x000fe200087fe4ff */
[----:B------:R-:W-:Y:S01]  /*32c0*/  UIADD3 UR5, UR5, 0x4, URZ ;  /* 0x0000000405057890 */ /* 0x000fe2000fffe03f */
[----:B------:R-:W-:-:S02]  /*32d0*/  ISETP.NE.AND P0, PT, R14, RZ, PT ;  /* 0x000000ff0e00720c */ /* 0x000fc40003f05270 */
[----:B------:R-:W-:Y:S02]  /*32e0*/  IADD3 R20, P2, R22, UR9, RZ ;  /* 0x0000000916147c10 */ /* 0x000fe4000ff5e0ff */
[----:B------:R-:W-:Y:S02]  /*32f0*/  IADD3 R12, P3, R32, UR11, RZ ;  /* 0x0000000b200c7c10 */ /* 0x000fe4000ff7e0ff */
[----:B------:R-:W-:Y:S02]  /*3300*/  IADD3.X R21, R23, UR8, RZ, P2, !PT ;  /* 0x0000000817157c10 */ /* 0x000fe400097fe4ff */
[----:B------:R-:W-:Y:S01]  /*3310*/  IADD3.X R19, R33, UR10, RZ, P3, !PT ;  /* 0x0000000a21137c10 */ /* 0x000fe20009ffe4ff */
[----:B---3--:R2:W-:Y:S04]  /*3320*/  STG.E desc[UR12][R32.64], R25 ;  /* 0x0000001920007986 */ /* 0x0085e8000c10190c */
[----:B------:R-:W-:Y:S05]  /*3330*/  @P0 BRA `(.L_x_89) ;  /* 0xfffffffc008c0947 */ /* 0x000fea000383ffff */
.L_x_88:
        /* <DEDUP_REMOVED lines=15> */
[----:B------:R-:W4:Y:S01]  /*3430*/  LDG.E R21, desc[UR12][R20.64] ;  /* 0x0000000c14157981 */ /* 0x000f22000c1e1900 */
[C---:B---3--:R-:W-:Y:S02]  /*3440*/  IMAD R12, R8.reuse, UR14, RZ ;  /* 0x0000000e080c7c24 */ /* 0x048fe4000f8e02ff */
[----:B------:R-:W-:-:S04]  /*3450*/  IMAD.WIDE.U32 R6, R8, UR5, R14 ;  /* 0x0000000508067c25 */ /* 0x000fc8000f8e000e */
[----:B------:R-:W-:Y:S01]  /*3460*/  IMAD R23, R9, UR5, R12 ;  /* 0x0000000509177c24 */ /* 0x000fe2000f8e020c */
[----:B------:R-:W-:-:S03]  /*3470*/  LEA R22, P0, R6, UR18, 0x2 ;  /* 0x0000001206167c11 */ /* 0x000fc6000f8010ff */
[----:B------:R-:W-:-:S05]  /*3480*/  IMAD.IADD R7, R7, 0x1, R23 ;  /* 0x0000000107077824 */ /* 0x000fca00078e0217 */
[----:B------:R-:W-:Y:S02]  /*3490*/  LEA.HI.X R23, R6, UR19, R7, 0x2, P0 ;  /* 0x0000001306177c11 */ /* 0x000fe400080f1407 */
[----:B------:R-:W-:-:S03]  /*34a0*/  ISETP.NE.AND P0, PT, R0, 0x1, PT ;  /* 0x000000010000780c */ /* 0x000fc60003f05270 */
[----:B----4-:R3:W-:Y:S10]  /*34b0*/  STG.E desc[UR12][R22.64], R21 ;  /* 0x0000001516007986 */ /* 0x0107f4000c10190c */
        /* <DEDUP_REMOVED lines=9> */
[----:B------:R-:W3:Y:S01]  /*3550*/  LDG.E R21, desc[UR12][R20.64] ;  /* 0x0000000c14157981 */ /* 0x000ee2000c1e1900 */
[C---:B------:R-:W-:Y:S02]  /*3560*/  IMAD R12, R8.reuse, UR15, RZ ;  /* 0x0000000f080c7c24 */ /* 0x040fe4000f8e02ff */
[----:B------:R-:W-:-:S04]  /*3570*/  IMAD.WIDE.U32 R6, R8, UR14, R14 ;  /* 0x0000000e08067c25 */ /* 0x000fc8000f8e000e */
[----:B------:R-:W-:Y:S01]  /*3580*/  IMAD R23, R9, UR14, R12 ;  /* 0x0000000e09177c24 */ /* 0x000fe2000f8e020c */
[----:B------:R-:W-:-:S03]  /*3590*/  LEA R22, P0, R6, UR18, 0x2 ;  /* 0x0000001206167c11 */ /* 0x000fc6000f8010ff */
[----:B------:R-:W-:-:S05]  /*35a0*/  IMAD.IADD R7, R7, 0x1, R23 ;  /* 0x0000000107077824 */ /* 0x000fca00078e0217 */
[----:B------:R-:W-:Y:S02]  /*35b0*/  LEA.HI.X R23, R6, UR19, R7, 0x2, P0 ;  /* 0x0000001306177c11 */ /* 0x000fe400080f1407 */
[----:B------:R-:W-:-:S03]  /*35c0*/  ISETP.NE.AND P0, PT, R0, 0x2, PT ;  /* 0x000000020000780c */ /* 0x000fc60003f05270 */
[----:B---3--:R4:W-:Y:S10]  /*35d0*/  STG.E desc[UR12][R22.64], R21 ;  /* 0x0000001516007986 */ /* 0x0089f4000c10190c */
        /* <DEDUP_REMOVED lines=15> */
[----:B------:R-:W-:-:S05]  /*36d0*/  LEA.HI.X R9, R14, UR19, R9, 0x2, P0 ;  /* 0x000000130e097c11 */ /* 0x000fca00080f1409 */
[----:B---3--:R3:W-:Y:S02]  /*36e0*/  STG.E desc[UR12][R8.64], R7 ;  /* 0x0000000708007986 */ /* 0x0087e4000c10190c */
.L_x_93:
[----:B------:R-:W-:-:S04]  /*36f0*/  UIADD3 UR6, UP0, UR6, 0x1, URZ ;  /* 0x0000000106067890 */ /* 0x000fc8000ff1e03f */
[----:B------:R-:W-:Y:S01]  /*3700*/  UIADD3.X UR7, URZ, UR7, URZ, UP0, !UPT ;  /* 0x000000073f077290 */ /* 0x000fe200087fe43f */
[----:B------:R-:W-:Y:S11]  /*3710*/  @!P1 BRA `(.L_x_94) ;  /* 0xffffffec00889947 */ /* 0x000ff6000383ffff */
[----:B------:R-:W-:Y:S05]  /*3720*/  EXIT ;  /* 0x000000000000794d */ /* 0x000fea0003800000 */
.L_x_95:
        /* <DEDUP_REMOVED lines=13> */
.L_x_180:


//--------------------- .text._ZN2at6native52_GLOBAL__N__f9ca3f21_19_UpSampleLinear1d_cu_bb295a3036upsample_linear1d_out_frame_backwardIddEEviT0_bNS_27GenericPackedTensorAccessorIT_Lm3ENS_16DefaultPtrTraitsElEENS4_IKS5_Lm3ES6_lEE --------------------------
	.section	.text._ZN2at6native52_GLOBAL__N__f9ca3f21_19_UpSampleLinear1d_cu_bb295a3036upsample_linear1d_out_frame_backwardIddEEviT0_bNS_27GenericPackedTensorAccessorIT_Lm3ENS_16DefaultPtrTraitsElEENS4_IKS5_Lm3ES6_lEE,"ax",@progbits
	.align	128
.text._ZN2at6native52_GLOBAL__N__f9ca3f21_19_UpSampleLinear1d_cu_bb295a3036upsample_linear1d_out_frame_backwardIddEEviT0_bNS_27GenericPackedTensorAccessorIT_Lm3ENS_16DefaultPtrTraitsElEENS4_IKS5_Lm3ES6_lEE:
        .type           _ZN2at6native52_GLOBAL__N__f9ca3f21_19_UpSampleLinear1d_cu_bb295a3036upsample_linear1d_out_frame_backwardIddEEviT0_bNS_27GenericPackedTensorAccessorIT_Lm3ENS_16DefaultPtrTraitsElEENS4_IKS5_Lm3ES6_lEE,@function
        .size           _ZN2at6native52_GLOBAL__N__f9ca3f21_19_UpSampleLinear1d_cu_bb295a3036upsample_linear1d_out_frame_backwardIddEEviT0_bNS_27GenericPackedTensorAccessorIT_Lm3ENS_16DefaultPtrTraitsElEENS4_IKS5_Lm3ES6_lEE,(.L_x_181 - _ZN2at6native52_GLOBAL__N__f9ca3f21_19_UpSampleLinear1d_cu_bb295a3036upsample_linear1d_out_frame_backwardIddEEviT0_bNS_27GenericPackedTensorAccessorIT_Lm3ENS_16DefaultPtrTraitsElEENS4_IKS5_Lm3ES6_lEE)
        .other          _ZN2at6native52_GLOBAL__N__f9ca3f21_19_UpSampleLinear1d_cu_bb295a3036upsample_linear1d_out_frame_backwardIddEEviT0_bNS_27GenericPackedTensorAccessorIT_Lm3ENS_16DefaultPtrTraitsElEENS4_IKS5_Lm3ES6_lEE,@"STO_CUDA_ENTRY STV_DEFAULT"
_ZN2at6native52_GLOBAL__N__f9ca3f21_19_UpSampleLinear1d_cu_bb295a3036upsample_linear1d_out_frame_backwardIddEEviT0_bNS_27GenericPackedTensorAccessorIT_Lm3ENS_16DefaultPtrTraitsElEENS4_IKS5_Lm3ES6_lEE:
        /* <DEDUP_REMOVED lines=19> */
[----:B------:R-:W-:Y:S01]  /*0130*/  IMAD R7, R6, R5, RZ ;  /* 0x0000000506077224 */ /* 0x000fe200078e02ff */
[----:B------:R-:W-:-:S03]  /*0140*/  IABS R6, R0 ;  /* 0x0000000000067213 */ /* 0x000fc60000000000 */
[----:B------:R-:W-:-:S06]  /*0150*/  IMAD.HI.U32 R3, R3, R7, R2 ;  /* 0x0000000703037227 */ /* 0x000fcc00078e0002 */
        /* <DEDUP_REMOVED lines=9> */
[----:B------:R-:W-:Y:S01]  /*01f0*/  @!P2 IMAD.MOV R4, RZ, RZ, -R4 ;  /* 0x000000ffff04a224 */ /* 0x000fe200078e0a04 */
[----:B------:R-:W-:-:S09]  /*0200*/  @!P0 LOP3.LUT R4, RZ, R8, RZ, 0x33, !PT ;  /* 0x00000008ff048212 */ /* 0x000fd200078e33ff */
[----:B------:R-:W-:Y:S05]  /*0210*/  @!P1 BRA `(.L_x_96) ;  /* 0x00000020007c9947 */ /* 0x000fea0003800000 */
[----:B------:R-:W-:Y:S01]  /*0220*/  ULDC.U8 UR4, c[0x0][0x220] ;  /* 0x0000880000047ab9 */ /* 0x000fe20000000000 */
[----:B------:R-:W0:Y:S01]  /*0230*/  LDC R0, c[0x0][0x230] ;  /* 0x00008c00ff007b82 */ /* 0x000e220000000800 */
[----:B------:R-:W-:Y:S01]  /*0240*/  UPRMT UR4, UR4, 0x8880, URZ ;  /* 0x0000888004047896 */ /* 0x000fe2000800003f */
[----:B------:R-:W1:Y:S05]  /*0250*/  I2F.F64 R2, R4 ;  /* 0x0000000400027312 */ /* 0x000e6a0000201c00 */
[----:B------:R-:W-:-:S13]  /*0260*/  ISETP.NE.AND P0, PT, RZ, UR4, PT ;  /* 0x00000004ff007c0c */ /* 0x000fda000bf05270 */
[----:B------:R-:W1:Y:S01]  /*0270*/  @P0 LDC.64 R22, c[0x0][0x218] ;  /* 0x00008600ff160b82 */ /* 0x000e620000000a00 */
[----:B0-----:R-:W-:Y:S01]  /*0280*/  ISETP.GE.AND P1, PT, R0, 0x1, PT ;  /* 0x000000010000780c */ /* 0x001fe20003f26270 */
[----:B-1----:R-:W-:Y:S01]  /*0290*/  @P0 DMUL R22, R2, R22 ;  /* 0x0000001602160228 */ /* 0x002fe20000000000 */
[----:B------:R-:W-:Y:S11]  /*02a0*/  @P0 BRA `(.L_x_97) ;  /* 0x0000000000180947 */ /* 0x000ff60003800000 */
[----:B------:R-:W0:Y:S01]  /*02b0*/  LDC.64 R6, c[0x0][0x218] ;  /* 0x00008600ff067b82 */ /* 0x000e220000000a00 */
[----:B------:R-:W-:-:S08]  /*02c0*/  DADD R2, R2, 0.5 ;  /* 0x3fe0000002027429 */ /* 0x000fd00000000000 */
[----:B0-----:R-:W-:-:S08]  /*02d0*/  DFMA R2, R2, R6, -0.5 ;  /* 0xbfe000000202742b */ /* 0x001fd00000000006 */
[----:B------:R-:W-:-:S06]  /*02e0*/  DSETP.GEU.AND P0, PT, R2, RZ, PT ;  /* 0x000000ff0200722a */ /* 0x000fcc0003f0e000 */
[----:B------:R-:W-:Y:S02]  /*02f0*/  FSEL R22, R2, RZ, P0 ;  /* 0x000000ff02167208 */ /* 0x000fe40000000000 */
[----:B------:R-:W-:-:S07]  /*0300*/  FSEL R23, R3, RZ, P0 ;  /* 0x000000ff03177208 */ /* 0x000fce0000000000 */
.L_x_97:
[----:B------:R-:W-:Y:S05]  /*0310*/  @!P1 EXIT ;  /* 0x000000000000994d */ /* 0x000fea0003800000 */
[----:B------:R-:W0:Y:S01]  /*0320*/  LDC R0, c[0x0][0x238] ;  /* 0x00008e00ff007b82 */ /* 0x000e220000000800 */
[----:B------:R1:W2:Y:S01]  /*0330*/  F2I.F64.TRUNC R18, R22 ;  /* 0x0000001600127311 */ /* 0x0002a2000030d100 */
[----:B0-----:R-:W-:-:S13]  /*0340*/  ISETP.GE.AND P0, PT, R0, 0x1, PT ;  /* 0x000000010000780c */ /* 0x001fda0003f06270 */
[----:B-12---:R-:W-:Y:S05]  /*0350*/  @!P0 EXIT ;  /* 0x000000000000894d */ /* 0x006fea0003800000 */
[----:B------:R-:W-:Y:S01]  /*0360*/  UIADD3 UR4, UR5, -0x1, URZ ;  /* 0xffffffff05047890 */ /* 0x000fe2000fffe03f */
[----:B------:R-:W0:Y:S01]  /*0370*/  I2F.F64 R2, R18 ;  /* 0x0000001200027312 */ /* 0x000e220000201c00 */
[C---:B------:R-:W-:Y:S01]  /*0380*/  VIADD R16, R18.reuse, 0x1 ;  /* 0x0000000112107836 */ /* 0x040fe20000000000 */
[----:B------:R-:W-:Y:S01]  /*0390*/  SHF.R.S32.HI R0, RZ, 0x1f, R4 ;  /* 0x0000001fff007819 */ /* 0x000fe20000011404 */
[----:B------:R-:W-:Y:S01]  /*03a0*/  ULDC.64 UR6, c[0x0][0x258] ;  /* 0x0000960000067ab9 */ /* 0x000fe20000000a00 */
[----:B------:R-:W-:Y:S02]  /*03b0*/  SHF.R.S32.HI R5, RZ, 0x1f, R18 ;  /* 0x0000001fff057819 */ /* 0x000fe40000011412 */
[----:B------:R-:W-:Y:S01]  /*03c0*/  ISETP.GE.AND P0, PT, R18, UR4, PT ;  /* 0x0000000412007c0c */ /* 0x000fe2000bf06270 */
[----:B------:R-:W-:Y:S02]  /*03d0*/  ULDC.64 UR4, c[0x0][0x290] ;  /* 0x0000a40000047ab9 */ /* 0x000fe40000000a00 */
[----:B------:R-:W-:-:S02]  /*03e0*/  IMAD R7, R0, UR4, RZ ;  /* 0x0000000400077c24 */ /* 0x000fc4000f8e02ff */
[----:B------:R-:W-:Y:S02]  /*03f0*/  IMAD R5, R5, UR6, RZ ;  /* 0x0000000605057c24 */ /* 0x000fe4000f8e02ff */
[----:B------:R-:W-:Y:S01]  /*0400*/  IMAD R7, R4, UR5, R7 ;  /* 0x0000000504077c24 */ /* 0x000fe2000f8e0207 */
[----:B0-----:R-:W-:Y:S01]  /*0410*/  DADD R22, -R2, R22 ;  /* 0x0000000002167229 */ /* 0x001fe20000000116 */
[----:B------:R-:W-:Y:S02]  /*0420*/  IMAD R5, R18, UR7, R5 ;  /* 0x0000000712057c24 */ /* 0x000fe4000f8e0205 */
[----:B------:R-:W-:Y:S01]  /*0430*/  IMAD.WIDE.U32 R20, R4, UR4, RZ ;  /* 0x0000000404147c25 */ /* 0x000fe2000f8e00ff */
[----:B------:R-:W-:-:S03]  /*0440*/  UMOV UR4, URZ ;  /* 0x0000003f00047c82 */ /* 0x000fc60008000000 */
[----:B------:R-:W-:Y:S01]  /*0450*/  @P0 IMAD.MOV R16, RZ, RZ, R18 ;  /* 0x000000ffff100224 */ /* 0x000fe200078e0212 */
[----:B------:R-:W-:Y:S01]  /*0460*/  DADD R14, -R22, 1 ;  /* 0x3ff00000160e7429 */ /* 0x000fe20000000100 */
[----:B------:R-:W-:-:S03]  /*0470*/  IMAD.WIDE.U32 R18, R18, UR6, RZ ;  /* 0x0000000612127c25 */ /* 0x000fc6000f8e00ff */
[----:B------:R-:W-:Y:S01]  /*0480*/  SHF.R.S32.HI R0, RZ, 0x1f, R16 ;  /* 0x0000001fff007819 */ /* 0x000fe20000011410 */
[----:B------:R-:W-:Y:S02]  /*0490*/  IMAD.IADD R33, R21, 0x1, R7 ;  /* 0x0000000115217824 */ /* 0x000fe400078e0207 */
[----:B------:R-:W-:Y:S02]  /*04a0*/  IMAD.IADD R32, R19, 0x1, R5 ;  /* 0x0000000113207824 */ /* 0x000fe400078e0205 */
[----:B------:R-:W-:-:S04]  /*04b0*/  IMAD R3, R0, UR6, RZ ;  /* 0x0000000600037c24 */ /* 0x000fc8000f8e02ff */
[C---:B------:R-:W-:Y:S01]  /*04c0*/  IMAD R3, R16.reuse, UR7, R3 ;  /* 0x0000000710037c24 */ /* 0x040fe2000f8e0203 */
[----:B------:R-:W-:Y:S01]  /*04d0*/  UMOV UR7, URZ ;  /* 0x0000003f00077c82 */ /* 0x000fe20008000000 */
[----:B------:R-:W-:Y:S01]  /*04e0*/  IMAD.WIDE.U32 R16, R16, UR6, RZ ;  /* 0x0000000610107c25 */ /* 0x000fe2000f8e00ff */
[----:B------:R-:W-:-:S03]  /*04f0*/  UMOV UR6, URZ ;  /* 0x0000003f00067c82 */ /* 0x000fc60008000000 */
[----:B------:R-:W-:-:S07]  /*0500*/  IMAD.IADD R31, R17, 0x1, R3 ;  /* 0x00000001111f7824 */ /* 0x000fce00078e0203 */
.L_x_104:
[----:B01----:R-:W0:Y:S01]  /*0510*/  LDC.64 R8, c[0x0][0x280] ;  /* 0x0000a000ff087b82 */ /* 0x003e220000000a00 */
[----:B------:R-:W-:Y:S01]  /*0520*/  USHF.R.S32.HI UR5, URZ, 0x1f, UR4 ;  /* 0x0000001f3f057899 */ /* 0x000fe20008011404 */
[----:B--2---:R-:W-:Y:S02]  /*0530*/  IMAD.MOV.U32 R4, RZ, RZ, R20 ;  /* 0x000000ffff047224 */ /* 0x004fe400078e0014 */
[----:B------:R-:W-:Y:S02]  /*0540*/  IMAD.MOV.U32 R5, RZ, RZ, R33 ;  /* 0x000000ffff057224 */ /* 0x000fe400078e0021 */
[----:B------:R-:W-:Y:S02]  /*0550*/  IMAD.MOV.U32 R30, RZ, RZ, R16 ;  /* 0x000000ffff1e7224 */ /* 0x000fe400078e0010 */
[----:B------:R-:W1:Y:S08]  /*0560*/  LDC.64 R2, c[0x0][0x248] ;  /* 0x00009200ff027b82 */ /* 0x000e700000000a00 */
[----:B------:R-:W2:Y:S08]  /*0570*/  LDC R0, c[0x0][0x238] ;  /* 0x00008e00ff007b82 */ /* 0x000eb00000000800 */
[----:B------:R-:W3:Y:S01]  /*0580*/  LDC R24, c[0x0][0x230] ;  /* 0x00008c00ff187b82 */ /* 0x000ee20000000800 */
[----:B0-----:R-:W-:-:S02]  /*0590*/  IMAD R6, R8, UR5, RZ ;  /* 0x0000000508067c24 */ /* 0x001fc4000f8e02ff */
[----:B------:R-:W-:-:S04]  /*05a0*/  IMAD.WIDE.U32 R12, R8, UR4, R4 ;  /* 0x00000004080c7c25 */ /* 0x000fc8000f8e0004 */
[----:B------:R-:W-:Y:S02]  /*05b0*/  IMAD.MOV.U32 R4, RZ, RZ, R18 ;  /* 0x000000ffff047224 */ /* 0x000fe400078e0012 */
[----:B------:R-:W-:Y:S02]  /*05c0*/  IMAD.MOV.U32 R5, RZ, RZ, R32 ;  /* 0x000000ffff057224 */ /* 0x000fe400078e0020 */
[----:B------:R-:W-:Y:S02]  /*05d0*/  IMAD R7, R9, UR4, R6 ;  /* 0x0000000409077c24 */ /* 0x000fe4000f8e0206 */
[C---:B-1----:R-:W-:Y:S01]  /*05e0*/  IMAD R6, R2.reuse, UR5, RZ ;  /* 0x0000000502067c24 */ /* 0x042fe2000f8e02ff */
[----:B------:R-:W-:Y:S01]  /*05f0*/  UMOV UR5, URZ ;  /* 0x0000003f00057c82 */ /* 0x000fe20008000000 */
[----:B------:R-:W-:-:S04]  /*0600*/  IMAD.WIDE.U32 R10, R2, UR4, R4 ;  /* 0x00000004020a7c25 */ /* 0x000fc8000f8e0004 */
[----:B------:R-:W-:-:S04]  /*0610*/  IMAD.WIDE.U32 R8, R2, UR4, R30 ;  /* 0x0000000402087c25 */ /* 0x000fc8000f8e001e */
[----:B--2---:R-:W-:Y:S02]  /*0620*/  VIADD R2, R0, 0xffffffff ;  /* 0xffffffff00027836 */ /* 0x004fe40000000000 */
[----:B------:R-:W-:Y:S01]  /*0630*/  IMAD R3, R3, UR4, R6 ;  /* 0x0000000403037c24 */ /* 0x000fe2000f8e0206 */
[----:B------:R-:W-:Y:S01]  /*0640*/  UIADD3 UR4, UR4, 0x1, URZ ;  /* 0x0000000104047890 */ /* 0x000fe2000fffe03f */
[----:B------:R-:W-:Y:S01]  /*0650*/  IMAD.IADD R30, R13, 0x1, R7 ;  /* 0x000000010d1e7824 */ /* 0x000fe200078e0207 */
[----:B------:R-:W-:Y:S01]  /*0660*/  ISETP.GE.U32.AND P0, PT, R2, 0x3, PT ;  /* 0x000000030200780c */ /* 0x000fe20003f06070 */
[----:B------:R-:W-:Y:S02]  /*0670*/  IMAD.IADD R7, R11, 0x1, R3 ;  /* 0x000000010b077824 */ /* 0x000fe400078e0203 */
[----:B------:R-:W-:Y:S01]  /*0680*/  IMAD.IADD R6, R3, 0x1, R9 ;  /* 0x0000000103067824 */ /* 0x000fe200078e0209 */
[----:B---3--:R-:W-:-:S09]  /*0690*/  ISETP.LE.AND P1, PT, R24, UR4, PT ;  /* 0x0000000418007c0c */ /* 0x008fd2000bf23270 */
[----:B------:R-:W-:Y:S05]  /*06a0*/  @!P0 BRA `(.L_x_98) ;  /* 0x0000001400f88947 */ /* 0x000fea0003800000 */
[----:B------:R-:W0:Y:S01]  /*06b0*/  LDC.64 R26, c[0x0][0x248] ;  /* 0x00009200ff1a7b82 */ /* 0x000e220000000a00 */
[----:B------:R-:W-:Y:S01]  /*06c0*/  IMAD.MOV.U32 R2, RZ, RZ, R16 ;  /* 0x000000ffff027224 */ /* 0x000fe200078e0010 */
[----:B------:R-:W-:Y:S01]  /*06d0*/  ULDC.64 UR8, c[0x0][0x228] ;  /* 0x00008a0000087ab9 */ /* 0x000fe20000000a00 */
[----:B------:R-:W-:Y:S01]  /*06e0*/  IMAD.MOV.U32 R3, RZ, RZ, R31 ;  /* 0x000000ffff037224 */ /* 0x000fe200078e001f */
[----:B------:R-:W-:Y:S01]  /*06f0*/  LOP3.LUT R35, R0, 0x3, RZ, 0xc0, !PT ;  /* 0x0000000300237812 */ /* 0x000fe200078ec0ff */
[----:B------:R-:W-:Y:S01]  /*0700*/  IMAD.MOV.U32 R5, RZ, RZ, R32 ;  /* 0x000000ffff057224 */ /* 0x000fe200078e0020 */
[----:B------:R-:W-:Y:S01]  /*0710*/  ULDC.64 UR14, c[0x0][0x260] ;  /* 0x00009800000e7ab9 */ /* 0x000fe20000000a00 */
[----:B------:R-:W-:Y:S01]  /*0720*/  ULDC.64 UR10, c[0x0][0x288] ;  /* 0x0000a200000a7ab9 */ /* 0x000fe20000000a00 */
[----:B------:R-:W1:Y:S01]  /*0730*/  LDC.64 R24, c[0x0][0x280] ;  /* 0x0000a000ff187b82 */ /* 0x000e620000000a00 */
[----:B------:R-:W-:Y:S02]  /*0740*/  USHF.L.U64.HI UR11, UR10, 0x3, UR11 ;  /* 0x000000030a0b7899 */ /* 0x000fe4000801020b */
[----:B------:R-:W-:Y:S01]  /*0750*/  USHF.L.U32 UR10, UR10, 0x3, URZ ;  /* 0x000000030a0a7899 */ /* 0x000fe2000800063f */
[----:B------:R-:W-:Y:S01]  /*0760*/  UMOV UR5, URZ ;  /* 0x0000003f00057c82 */ /* 0x000fe20008000000 */
[----:B0-----:R-:W-:-:S02]  /*0770*/  IMAD R4, R26, UR7, RZ ;  /* 0x000000071a047c24 */ /* 0x001fc4000f8e02ff */
[----:B------:R-:W-:-:S04]  /*0780*/  IMAD.WIDE.U32 R2, R26, UR6, R2 ;  /* 0x000000061a027c25 */ /* 0x000fc8000f8e0002 */
[----:B------:R-:W-:Y:S02]  /*0790*/  IMAD R29, R27, UR6, R4 ;  /* 0x000000061b1d7c24 */ /* 0x000fe4000f8e0204 */
[----:B------:R-:W-:Y:S02]  /*07a0*/  IMAD.MOV.U32 R4, RZ, RZ, R18 ;  /* 0x000000ffff047224 */ /* 0x000fe400078e0012 */
[----:B------:R-:W-:Y:S02]  /*07b0*/  IMAD.IADD R3, R3, 0x1, R29 ;  /* 0x0000000103037824 */ /* 0x000fe400078e021d */
[----:B------:R-:W-:Y:S01]  /*07c0*/  IMAD.WIDE.U32 R26, R26, UR6, R4 ;  /* 0x000000061a1a7c25 */ /* 0x000fe2000f8e0004 */
[----:B------:R-:W-:-:S03]  /*07d0*/  LEA R5, P0, R2, UR8, 0x3 ;  /* 0x0000000802057c11 */ /* 0x000fc6000f8018ff */
[----:B------:R-:W-:Y:S01]  /*07e0*/  IMAD.IADD R27, R29, 0x1, R27 ;  /* 0x000000011d1b7824 */ /* 0x000fe200078e021b */
[----:B------:R-:W-:Y:S01]  /*07f0*/  LEA.HI.X R4, R2, UR9, R3, 0x3, P0 ;  /* 0x0000000902047c11 */ /* 0x000fe200080f1c03 */
[----:B------:R-:W-:Y:S01]  /*0800*/  IMAD.IADD R2, R0, 0x1, -R35 ;  /* 0x0000000100027824 */ /* 0x000fe200078e0a23 */
[----:B------:R-:W-:-:S04]  /*0810*/  LEA R3, P0, R26, UR8, 0x3 ;  /* 0x000000081a037c11 */ /* 0x000fc8000f8018ff */
[----:B------:R-:W-:Y:S01]  /*0820*/  LEA.HI.X R0, R26, UR9, R27, 0x3, P0 ;  /* 0x000000091a007c11 */ /* 0x000fe200080f1c1b */
[----:B------:R-:W-:Y:S01]  /*0830*/  IMAD.MOV.U32 R26, RZ, RZ, R20 ;  /* 0x000000ffff1a7224 */ /* 0x000fe200078e0014 */
[----:B------:R-:W-:Y:S01]  /*0840*/  ISETP.GT.AND P0, PT, R2, RZ, PT ;  /* 0x000000ff0200720c */ /* 0x000fe20003f04270 */
[----:B------:R-:W-:Y:S01]  /*0850*/  IMAD.MOV.U32 R27, RZ, RZ, R33 ;  /* 0x000000ffff1b7224 */ /* 0x000fe200078e0021 */
[----:B------:R-:W-:Y:S02]  /*0860*/  ULDC.64 UR8, c[0x0][0x250] ;  /* 0x0000940000087ab9 */ /* 0x000fe40000000a00 */
[----:B------:R-:W-:Y:S01]  /*0870*/  USHF.L.U64.HI UR9, UR8, 0x3, UR9 ;  /* 0x0000000308097899 */ /* 0x000fe20008010209 */
[----:B-1----:R-:W-:Y:S01]  /*0880*/  IMAD.WIDE.U32 R26, R24, UR6, R26 ;  /* 0x00000006181a7c25 */ /* 0x002fe2000f8e001a */
[----:B------:R-:W-:-:S03]  /*0890*/  USHF.L.U32 UR8, UR8, 0x3, URZ ;  /* 0x0000000308087899 */ /* 0x000fc6000800063f */
[----:B------:R-:W-:Y:S01]  /*08a0*/  IMAD R24, R24, UR7, RZ ;  /* 0x0000000718187c24 */ /* 0x000fe2000f8e02ff */
[----:B------:R-:W-:-:S03]  /*08b0*/  LEA R35, P2, R26, UR14, 0x3 ;  /* 0x0000000e1a237c11 */ /* 0x000fc6000f8418ff */
[----:B------:R-:W-:-:S04]  /*08c0*/  IMAD R25, R25, UR6, R24 ;  /* 0x0000000619197c24 */ /* 0x000fc8000f8e0218 */
[----:B------:R-:W-:-:S05]  /*08d0*/  IMAD.IADD R25, R27, 0x1, R25 ;  /* 0x000000011b197824 */ /* 0x000fca00078e0219 */
[----:B------:R-:W-:Y:S01]  /*08e0*/  LEA.HI.X R34, R26, UR15, R25, 0x3, P2 ;  /* 0x0000000f1a227c11 */ /* 0x000fe200090f1c19 */
[----:B------:R-:W-:Y:S06]  /*08f0*/  @!P0 BRA `(.L_x_99) ;  /* 0x00000010008c8947 */ /* 0x000fec0003800000 */
[----:B------:R-:W-:Y:S02]  /*0900*/  ISETP.GT.AND P2, PT, R2, 0xc, PT ;  /* 0x0000000c0200780c */ /* 0x000fe40003f44270 */
[----:B------:R-:W-:-:S11]  /*0910*/  PLOP3.LUT P0, PT, PT, PT, PT, 0x80, 0x0 ;  /* 0x000000000000781c */ /* 0x000fd60003f0f070 */
[----:B------:R-:W-:Y:S05]  /*0920*/  @!P2 BRA `(.L_x_100) ;  /* 0x0000000800eca947 */ /* 0x000fea0003800000 */
[----:B------:R-:W-:-:S13]  /*0930*/  PLOP3.LUT P0, PT, PT, PT, PT, 0x8, 0x0 ;  /* 0x000000000000781c */ /* 0x000fda0003f0e170 */
.L_x_101:
[----:B------:R-:W-:Y:S02]  /*0940*/  IMAD.MOV.U32 R24, RZ, RZ, R35 ;  /* 0x000000ffff187224 */ /* 0x000fe400078e0023 */
[----:B------:R-:W-:-:S05]  /*0950*/  IMAD.MOV.U32 R25, RZ, RZ, R34 ;  /* 0x000000ffff197224 */ /* 0x000fca00078e0022 */
[----:B------:R0:W2:Y:S02]  /*0960*/  LDG.E.64 R28, desc[UR12][R24.64] ;  /* 0x0000000c181c7981 */ /* 0x0000a4000c1e1b00 */
[----:B0-----:R-:W-:Y:S02]  /*0970*/  IMAD.MOV.U32 R24, RZ, RZ, R3 ;  /* 0x000000ffff187224 */ /* 0x001fe400078e0003 */
[----:B------:R-:W-:Y:S01]  /*0980*/  IMAD.MOV.U32 R25, RZ, RZ, R0 ;  /* 0x000000ffff197224 */ /* 0x000fe200078e0000 */
[-C--:B--2---:R-:W-:Y:S02]  /*0990*/  DMUL R26, R14, R28.reuse ;  /* 0x0000001c0e1a7228 */ /* 0x084fe40000000000 */
[----:B------:R-:W-:-:S05]  /*09a0*/  DMUL R28, R22, R28 ;  /* 0x0000001c161c7228 */ /* 0x000fca0000000000 */
[----:B------:R0:W-:Y:S02]  /*09b0*/  REDG.E.ADD.F64.RN.STRONG.GPU desc[UR12][R24.64], R26 ;  /* 0x0000001a180079a6 */ /* 0x0001e4000c10ff8c */
[----:B0-----:R-:W-:Y:S01]  /*09c0*/  IADD3 R24, P2, R35, UR10, RZ ;  /* 0x0000000a23187c10 */ /* 0x001fe2000ff5e0ff */
[----:B------:R-:W-:Y:S02]  /*09d0*/  IMAD.MOV.U32 R26, RZ, RZ, R5 ;  /* 0x000000ffff1a7224 */ /* 0x000fe400078e0005 */
[----:B------:R-:W-:Y:S01]  /*09e0*/  IMAD.MOV.U32 R27, RZ, RZ, R4 ;  /* 0x000000ffff1b7224 */ /* 0x000fe200078e0004 */
[----:B------:R-:W-:-:S04]  /*09f0*/  IADD3.X R25, R34, UR11, RZ, P2, !PT ;  /* 0x0000000b22197c10 */ /* 0x000fc800097fe4ff */
[----:B------:R0:W-:Y:S04]  /*0a00*/  REDG.E.ADD.F64.RN.STRONG.GPU desc[UR12][R26.64], R28 ;  /* 0x0000001c1a0079a6 */ /* 0x0001e8000c10ff8c */
[----:B0-----:R0:W2:Y:S01]  /*0a10*/  LDG.E.64 R26, desc[UR12][R24.64] ;  /* 0x0000000c181a7981 */ /* 0x0010a2000c1e1b00 */
[----:B------:R-:W-:-:S04]  /*0a20*/  IADD3 R28, P2, R3, UR8, RZ ;  /* 0x00000008031c7c10 */ /* 0x000fc8000ff5e0ff */
[----:B------:R-:W-:Y:S02]  /*0a30*/  IADD3.X R29, R0, UR9, RZ, P2, !PT ;  /* 0x00000009001d7c10 */ /* 0x000fe400097fe4ff */
[----:B0-----:R-:W-:-:S04]  /*0a40*/  IADD3 R24, P3, R24, UR10, RZ ;  /* 0x0000000a18187c10 */ /* 0x001fc8000ff7e0ff */
[----:B------:R-:W-:Y:S01]  /*0a50*/  IADD3.X R25, R25, UR11, RZ, P3, !PT ;  /* 0x0000000b19197c10 */ /* 0x000fe20009ffe4ff */
[-C--:B--2---:R-:W-:Y:S02]  /*0a60*/  DMUL R34, R14, R26.reuse ;  /* 0x0000001a0e227228 */ /* 0x084fe40000000000 */
[----:B------:R-:W-:-:S05]  /*0a70*/  DMUL R26, R22, R26 ;  /* 0x0000001a161a7228 */ /* 0x000fca0000000000 */
[----:B------:R0:W-:Y:S02]  /*0a80*/  REDG.E.ADD.F64.RN.STRONG.GPU desc[UR12][R28.64], R34 ;  /* 0x000000221c0079a6 */ /* 0x0001e4000c10ff8c */
[----:B0-----:R-:W-:-:S04]  /*0a90*/  IADD3 R34, P2, R5, UR8, RZ ;  /* 0x0000000805227c10 */ /* 0x001fc8000ff5e0ff */
[----:B------:R-:W-:-:S05]  /*0aa0*/  IADD3.X R35, R4, UR9, RZ, P2, !PT ;  /* 0x0000000904237c10 */ /* 0x000fca00097fe4ff */
[----:B------:R0:W-:Y:S04]  /*0ab0*/  REDG.E.ADD.F64.RN.STRONG.GPU desc[UR12][R34.64], R26 ;  /* 0x0000001a220079a6 */ /* 0x0001e8000c10ff8c */
[----:B------:R1:W2:Y:S01]  /*0ac0*/  LDG.E.64 R4, desc[UR12][R24.64] ;  /* 0x0000000c18047981 */ /* 0x0002a2000c1e1b00 */
[----:B0-----:R-:W-:-:S04]  /*0ad0*/  IADD3 R26, P2, R28, UR8, RZ ;  /* 0x000000081c1a7c10 */ /* 0x001fc8000ff5e0ff */
[----:B------:R-:W-:Y:S02]  /*0ae0*/  IADD3.X R27, R29, UR9, RZ, P2, !PT ;  /* 0x000000091d1b7c10 */ /* 0x000fe400097fe4ff */
[----:B-1----:R-:W-:-:S04]  /*0af0*/  IADD3 R24, P3, R24, UR10, RZ ;  /* 0x0000000a18187c10 */ /* 0x002fc8000ff7e0ff */
[----:B------:R-:W-:Y:S01]  /*0b00*/  IADD3.X R25, R25, UR11, RZ, P3, !PT ;  /* 0x0000000b19197c10 */ /* 0x000fe20009ffe4ff */
[-C--:B--2---:R-:W-:Y:S02]  /*0b10*/  DMUL R28, R14, R4.reuse ;  /* 0x000000040e1c7228 */ /* 0x084fe40000000000 */
[----:B------:R-:W-:-:S05]  /*0b20*/  DMUL R4, R22, R4 ;  /* 0x0000000416047228 */ /* 0x000fca0000000000 */
[----:B------:R0:W-:Y:S02]  /*0b30*/  REDG.E.ADD.F64.RN.STRONG.GPU desc[UR12][R26.64], R28 ;  /* 0x0000001c1a0079a6 */ /* 0x0001e4000c10ff8c */
[----:B0-----:R-:W-:-:S04]  /*0b40*/  IADD3 R28, P2, R34, UR8, RZ ;  /* 0x00000008221c7c10 */ /* 0x001fc8000ff5e0ff */
[----:B------:R-:W-:-:S05]  /*0b50*/  IADD3.X R29, R35, UR9, RZ, P2, !PT ;  /* 0x00000009231d7c10 */ /* 0x000fca00097fe4ff */
[----:B------:R0:W-:Y:S04]  /*0b60*/  REDG.E.ADD.F64.RN.STRONG.GPU desc[UR12][R28.64], R4 ;  /* 0x000000041c0079a6 */ /* 0x0001e8000c10ff8c */
[----:B0-----:R0:W2:Y:S01]  /*0b70*/  LDG.E.64 R4, desc[UR12][R24.64] ;  /* 0x0000000c18047981 */ /* 0x0010a2000c1e1b00 */
[----:B------:R-:W-:Y:S02]  /*0b80*/  IADD3 R26, P2, R26, UR8, RZ ;  /* 0x000000081a1a7c10 */ /* 0x000fe4000ff5e0ff */
[----:B------:R-:W-:Y:S02]  /*0b90*/  IADD3 R28, P3, R28, UR8, RZ ;  /* 0x000000081c1c7c10 */ /* 0x000fe4000ff7e0ff */
[----:B------:R-:W-:Y:S02]  /*0ba0*/  IADD3.X R27, R27, UR9, RZ, P2, !PT ;  /* 0x000000091b1b7c10 */ /* 0x000fe400097fe4ff */
[----:B------:R-:W-:-:S02]  /*0bb0*/  IADD3.X R29, R29, UR9, RZ, P3, !PT ;  /* 0x000000091d1d7c10 */ /* 0x000fc40009ffe4ff */
[----:B0-----:R-:W-:-:S04]  /*0bc0*/  IADD3 R24, P2, R24, UR10, RZ ;  /* 0x0000000a18187c10 */ /* 0x001fc8000ff5e0ff */
[----:B------:R-:W-:Y:S01]  /*0bd0*/  IADD3.X R25, R25, UR11, RZ, P2, !PT ;  /* 0x0000000b19197c10 */ /* 0x000fe200097fe4ff */
[-C--:B--2---:R-:W-:Y:S02]  /*0be0*/  DMUL R34, R14, R4.reuse ;  /* 0x000000040e227228 */ /* 0x084fe40000000000 */
[----:B------:R-:W-:-:S05]  /*0bf0*/  DMUL R4, R22, R4 ;  /* 0x0000000416047228 */ /* 0x000fca0000000000 */
[----:B------:R-:W-:Y:S04]  /*0c00*/  REDG.E.ADD.F64.RN.STRONG.GPU desc[UR12][R26.64], R34 ;  /* 0x000000221a0079a6 */ /* 0x000fe8000c10ff8c */
[----:B------:R0:W-:Y:S04]  /*0c10*/  REDG.E.ADD.F64.RN.STRONG.GPU desc[UR12][R28.64], R4 ;  /* 0x000000041c0079a6 */ /* 0x0001e8000c10ff8c */
[----:B0-----:R0:W2:Y:S01]  /*0c20*/  LDG.E.64 R4, desc[UR12][R24.64] ;  /* 0x0000000c18047981 */ /* 0x0010a2000c1e1b00 */
[----:B------:R-:W-:-:S04]  /*0c30*/  IADD3 R26, P2, R26, UR8, RZ ;  /* 0x000000081a1a7c10 */ /* 0x000fc8000ff5e0ff */
[----:B------:R-:W-:Y:S02]  /*0c40*/  IADD3.X R27, R27, UR9, RZ, P2, !PT ;  /* 0x000000091b1b7c10 */ /* 0x000fe400097fe4ff */
[----:B------:R-:W-:Y:S02]  /*0c50*/  IADD3 R28, P2, R28, UR8, RZ ;  /* 0x000000081c1c7c10 */ /* 0x000fe4000ff5e0ff */
[----:B0-----:R-:W-:Y:S02]  /*0c60*/  IADD3 R24, P3, R24, UR10, RZ ;  /* 0x0000000a18187c10 */ /* 0x001fe4000ff7e0ff */
[----:B------:R-:W-:Y:S02]  /*0c70*/  IADD3.X R29, R29, UR9, RZ, P2, !PT ;  /* 0x000000091d1d7c10 */ /* 0x000fe400097fe4ff */
        /* <DEDUP_REMOVED lines=28> */
[----:B------:R-:W-:Y:S02]  /*0e40*/  IADD3 R26, P2, R26, UR8, RZ ;  /* 0x000000081a1a7c10 */ /* 0x000fe4000ff5e0ff */
[----:B------:R-:W-:-:S02]  /*0e50*/  IADD3 R28, P3, R28, UR8, RZ ;  /* 0x000000081c1c7c10 */ /* 0x000fc4000ff7e0ff */
[----:B------:R-:W-:Y:S02]  /*0e60*/  IADD3.X R27, R27, UR9, RZ, P2, !PT ;  /* 0x000000091b1b7c10 */ /* 0x000fe400097fe4ff */
[----:B------:R-:W-:Y:S02]  /*0e70*/  IADD3.X R29, R29, UR9, RZ, P3, !PT ;  /* 0x000000091d1d7c10 */ /* 0x000fe40009ffe4ff */
        /* <DEDUP_REMOVED lines=72> */
[----:B0-----:R-:W2:Y:S01]  /*1300*/  LDG.E.64 R4, desc[UR12][R24.64] ;  /* 0x0000000c18047981 */ /* 0x001ea2000c1e1b00 */
[----:B------:R-:W-:-:S04]  /*1310*/  IADD3 R26, P2, R26, UR8, RZ ;  /* 0x000000081a1a7c10 */ /* 0x000fc8000ff5e0ff */
[----:B------:R-:W-:Y:S01]  /*1320*/  IADD3.X R27, R27, UR9, RZ, P2, !PT ;  /* 0x000000091b1b7c10 */ /* 0x000fe200097fe4ff */
[-C--:B--2---:R-:W-:Y:S02]  /*1330*/  DMUL R34, R14, R4.reuse ;  /* 0x000000040e227228 */ /* 0x084fe40000000000 */
[----:B------:R-:W-:-:S05]  /*1340*/  DMUL R4, R22, R4 ;  /* 0x0000000416047228 */ /* 0x000fca0000000000 */
[----:B------:R0:W-:Y:S02]  /*1350*/  REDG.E.ADD.F64.RN.STRONG.GPU desc[UR12][R26.64], R34 ;  /* 0x000000221a0079a6 */ /* 0x0001e4000c10ff8c */
[----:B0-----:R-:W-:Y:S02]  /*1360*/  IADD3 R34, P2, R28, UR8, RZ ;  /* 0x000000081c227c10 */ /* 0x001fe4000ff5e0ff */
[----:B------:R-:W-:Y:S02]  /*1370*/  IADD3 R28, P3, R24, UR10, RZ ;  /* 0x0000000a181c7c10 */ /* 0x000fe4000ff7e0ff */
[----:B------:R-:W-:Y:S02]  /*1380*/  IADD3.X R35, R29, UR9, RZ, P2, !PT ;  /* 0x000000091d237c10 */ /* 0x000fe400097fe4ff */
[----:B------:R-:W-:-:S03]  /*1390*/  IADD3.X R29, R25, UR11, RZ, P3, !PT ;  /* 0x0000000b191d7c10 */ /* 0x000fc60009ffe4ff */
[----:B------:R0:W-:Y:S04]  /*13a0*/  REDG.E.ADD.F64.RN.STRONG.GPU desc[UR12][R34.64], R4 ;  /* 0x00000004220079a6 */ /* 0x0001e8000c10ff8c */
[----:B0-----:R-:W2:Y:S01]  /*13b0*/  LDG.E.64 R4, desc[UR12][R28.64] ;  /* 0x0000000c1c047981 */ /* 0x001ea2000c1e1b00 */
[----:B------:R-:W-:-:S04]  /*13c0*/  IADD3 R26, P2, R26, UR8, RZ ;  /* 0x000000081a1a7c10 */ /* 0x000fc8000ff5e0ff */
[----:B------:R-:W-:Y:S01]  /*13d0*/  IADD3.X R27, R27, UR9, RZ, P2, !PT ;  /* 0x000000091b1b7c10 */ /* 0x000fe200097fe4ff */
[----:B------:R-:W-:Y:S01]  /*13e0*/  VIADD R2, R2, 0xfffffff0 ;  /* 0xfffffff002027836 */ /* 0x000fe20000000000 */
[----:B------:R-:W-:Y:S01]  /*13f0*/  IADD3 R3, P4, R26, UR8, RZ ;  /* 0x000000081a037c10 */ /* 0x000fe2000ff9e0ff */
[----:B------:R-:W-:-:S03]  /*1400*/  UIADD3 UR5, UR5, 0x10, URZ ;  /* 0x0000001005057890 */ /* 0x000fc6000fffe03f */
[----:B------:R-:W-:Y:S01]  /*1410*/  IADD3.X R0, R27, UR9, RZ, P4, !PT ;  /* 0x000000091b007c10 */ /* 0x000fe2000a7fe4ff */
[----:B--2---:R-:W-:-:S07]  /*1420*/  DMUL R24, R14, R4 ;  /* 0x000000040e187228 */ /* 0x004fce0000000000 */
[----:B------:R0:W-:Y:S01]  /*1430*/  REDG.E.ADD.F64.RN.STRONG.GPU desc[UR12][R26.64], R24 ;  /* 0x000000181a0079a6 */ /* 0x0001e2000c10ff8c */
[----:B------:R-:W-:Y:S01]  /*1440*/  DMUL R4, R22, R4 ;  /* 0x0000000416047228 */ /* 0x000fe20000000000 */
[----:B0-----:R-:W-:-:S04]  /*1450*/  IADD3 R24, P2, R34, UR8, RZ ;  /* 0x0000000822187c10 */ /* 0x001fc8000ff5e0ff */
[----:B------:R-:W-:Y:S02]  /*1460*/  IADD3.X R25, R35, UR9, RZ, P2, !PT ;  /* 0x0000000923197c10 */ /* 0x000fe400097fe4ff */
[----:B------:R-:W-:Y:S02]  /*1470*/  ISETP.GT.AND P2, PT, R2, 0xc, PT ;  /* 0x0000000c0200780c */ /* 0x000fe40003f44270 */
[----:B------:R-:W-:Y:S01]  /*1480*/  IADD3 R35, P3, R28, UR10, RZ ;  /* 0x0000000a1c237c10 */ /* 0x000fe2000ff7e0ff */
[----:B------:R0:W-:Y:S03]  /*1490*/  REDG.E.ADD.F64.RN.STRONG.GPU desc[UR12][R24.64], R4 ;  /* 0x00000004180079a6 */ /* 0x0001e6000c10ff8c */
[----:B------:R-:W-:Y:S02]  /*14a0*/  IADD3.X R34, R29, UR11, RZ, P3, !PT ;  /* 0x0000000b1d227c10 */ /* 0x000fe40009ffe4ff */
[----:B0-----:R-:W-:-:S04]  /*14b0*/  IADD3 R5, P5, R24, UR8, RZ ;  /* 0x0000000818057c10 */ /* 0x001fc8000ffbe0ff */
[----:B------:R-:W-:Y:S01]  /*14c0*/  IADD3.X R4, R25, UR9, RZ, P5, !PT ;  /* 0x0000000919047c10 */ /* 0x000fe2000affe4ff */
[----:B------:R-:W-:Y:S08]  /*14d0*/  @P2 BRA `(.L_x_101) ;  /* 0xfffffff400182947 */ /* 0x000ff0000383ffff */
.L_x_100:
[----:B------:R-:W-:-:S13]  /*14e0*/  ISETP.GT.AND P2, PT, R2, 0x4, PT ;  /* 0x000000040200780c */ /* 0x000fda0003f44270 */
[----:B------:R-:W-:Y:S05]  /*14f0*/  @!P2 BRA `(.L_x_102) ;  /* 0x000000040084a947 */ /* 0x000fea0003800000 */
[----:B------:R-:W-:Y:S02]  /*1500*/  IMAD.MOV.U32 R24, RZ, RZ, R35 ;  /* 0x000000ffff187224 */ /* 0x000fe400078e0023 */
[----:B------:R-:W-:-:S06]  /*1510*/  IMAD.MOV.U32 R25, RZ, RZ, R34 ;  /* 0x000000ffff197224 */ /* 0x000fcc00078e0022 */
[----:B------:R-:W2:Y:S01]  /*1520*/  LDG.E.64 R24, desc[UR12][R24.64] ;  /* 0x0000000c18187981 */ /* 0x000ea2000c1e1b00 */
[----:B------:R-:W-:Y:S02]  /*1530*/  IMAD.MOV.U32 R28, RZ, RZ, R3 ;  /* 0x000000ffff1c7224 */ /* 0x000fe400078e0003 */
        /* <DEDUP_REMOVED lines=77> */
[----:B------:R-:W-:Y:S02]  /*1a10*/  IADD3.X R27, R35, UR9, RZ, P0, !PT ;  /* 0x00000009231b7c10 */ /* 0x000fe400087fe4ff */
[----:B------:R-:W-:-:S04]  /*1a20*/  IADD3 R24, P0, R24, UR8, RZ ;  /* 0x0000000818187c10 */ /* 0x000fc8000ff1e0ff */
[----:B------:R-:W-:Y:S02]  /*1a30*/  IADD3.X R25, R25, UR9, RZ, P0, !PT ;  /* 0x0000000919197c10 */ /* 0x000fe400087fe4ff */
[----:B------:R-:W-:Y:S01]  /*1a40*/  IADD3 R3, P3, R26, UR8, RZ ;  /* 0x000000081a037c10 */ /* 0x000fe2000ff7e0ff */
[----:B------:R-:W-:Y:S01]  /*1a50*/  VIADD R2, R2, 0xfffffff8 ;  /* 0xfffffff802027836 */ /* 0x000fe20000000000 */
[----:B------:R-:W-:Y:S02]  /*1a60*/  PLOP3.LUT P0, PT, PT, PT, PT, 0x8, 0x0 ;  /* 0x000000000000781c */ /* 0x000fe40003f0e170 */
[----:B------:R-:W-:Y:S01]  /*1a70*/  IADD3.X R0, R27, UR9, RZ, P3, !PT ;  /* 0x000000091b007c10 */ /* 0x000fe20009ffe4ff */
[----:B------:R-:W-:Y:S01]  /*1a80*/  UIADD3 UR5, UR5, 0x8, URZ ;  /* 0x0000000805057890 */ /* 0x000fe2000fffe03f */
[-C--:B--2---:R-:W-:Y:S02]  /*1a90*/  DMUL R34, R14, R4.reuse ;  /* 0x000000040e227228 */ /* 0x084fe40000000000 */
[----:B------:R-:W-:-:S05]  /*1aa0*/  DMUL R4, R22, R4 ;  /* 0x0000000416047228 */ /* 0x000fca0000000000 */
[----:B------:R0:W-:Y:S04]  /*1ab0*/  REDG.E.ADD.F64.RN.STRONG.GPU desc[UR12][R26.64], R34 ;  /* 0x000000221a0079a6 */ /* 0x0001e8000c10ff8c */
[----:B------:R1:W-:Y:S01]  /*1ac0*/  REDG.E.ADD.F64.RN.STRONG.GPU desc[UR12][R24.64], R4 ;  /* 0x00000004180079a6 */ /* 0x0003e2000c10ff8c */
[----:B0-----:R-:W-:Y:S02]  /*1ad0*/  IADD3 R35, P2, R28, UR10, RZ ;  /* 0x0000000a1c237c10 */ /* 0x001fe4000ff5e0ff */
[----:B-1----:R-:W-:Y:S02]  /*1ae0*/  IADD3 R5, P4, R24, UR8, RZ ;  /* 0x0000000818057c10 */ /* 0x002fe4000ff9e0ff */
[----:B------:R-:W-:Y:S02]  /*1af0*/  IADD3.X R34, R29, UR11, RZ, P2, !PT ;  /* 0x0000000b1d227c10 */ /* 0x000fe400097fe4ff */
[----:B------:R-:W-:-:S09]  /*1b00*/  IADD3.X R4, R25, UR9, RZ, P4, !PT ;  /* 0x0000000919047c10 */ /* 0x000fd2000a7fe4ff */
.L_x_102:
[----:B------:R-:W-:-:S13]  /*1b10*/  ISETP.NE.OR P0, PT, R2, RZ, P0 ;  /* 0x000000ff0200720c */ /* 0x000fda0000705670 */
[----:B------:R-:W-:Y:S05]  /*1b20*/  @!P0 BRA `(.L_x_98) ;  /* 0x0000000000d88947 */ /* 0x000fea0003800000 */
.L_x_99:
        /* <DEDUP_REMOVED lines=24> */
[----:B------:R-:W2:Y:S01]  /*1cb0*/  LDG.E.64 R4, desc[UR12][R24.64] ;  /* 0x0000000c18047981 */ /* 0x000ea2000c1e1b00 */
[----:B0-----:R-:W-:Y:S02]  /*1cc0*/  IADD3 R26, P0, R28, UR8, RZ ;  /* 0x000000081c1a7c10 */ /* 0x001fe4000ff1e0ff */
[----:B------:R-:W-:Y:S02]  /*1cd0*/  IADD3 R28, P2, R24, UR10, RZ ;  /* 0x0000000a181c7c10 */ /* 0x000fe4000ff5e0ff */
[----:B------:R-:W-:Y:S02]  /*1ce0*/  IADD3.X R27, R29, UR9, RZ, P0, !PT ;  /* 0x000000091d1b7c10 */ /* 0x000fe400087fe4ff */
[----:B------:R-:W-:-:S02]  /*1cf0*/  IADD3 R34, P0, R34, UR8, RZ ;  /* 0x0000000822227c10 */ /* 0x000fc4000ff1e0ff */
        /* <DEDUP_REMOVED lines=18> */
[----:B------:R-:W-:Y:S02]  /*1e20*/  ISETP.NE.AND P0, PT, R2, RZ, PT ;  /* 0x000000ff0200720c */ /* 0x000fe40003f05270 */
[----:B------:R-:W-:Y:S01]  /*1e30*/  IADD3 R35, P2, R28, UR10, RZ ;  /* 0x0000000a1c237c10 */ /* 0x000fe2000ff5e0ff */
[----:B------:R0:W-:Y:S03]  /*1e40*/  REDG.E.ADD.F64.RN.STRONG.GPU desc[UR12][R24.64], R4 ;  /* 0x00000004180079a6 */ /* 0x0001e6000c10ff8c */
[----:B------:R-:W-:Y:S02]  /*1e50*/  IADD3.X R34, R29, UR11, RZ, P2, !PT ;  /* 0x0000000b1d227c10 */ /* 0x000fe400097fe4ff */
[----:B0-----:R-:W-:-:S04]  /*1e60*/  IADD3 R5, P4, R24, UR8, RZ ;  /* 0x0000000818057c10 */ /* 0x001fc8000ff9e0ff */
[----:B------:R-:W-:Y:S01]  /*1e70*/  IADD3.X R4, R25, UR9, RZ, P4, !PT ;  /* 0x0000000919047c10 */ /* 0x000fe2000a7fe4ff */
[----:B------:R-:W-:Y:S08]  /*1e80*/  @P0 BRA `(.L_x_99) ;  /* 0xfffffffc00280947 */ /* 0x000ff0000383ffff */
.L_x_98:
[----:B------:R-:W0:Y:S02]  /*1e90*/  LDC R0, c[0x0][0x238] ;  /* 0x00008e00ff007b82 */ /* 0x000e240000000800 */
[----:B0-----:R-:W-:-:S04]  /*1ea0*/  LOP3.LUT R0, R0, 0x3, RZ, 0xc0, !PT ;  /* 0x0000000300007812 */ /* 0x001fc800078ec0ff */
[----:B------:R-:W-:-:S13]  /*1eb0*/  ISETP.NE.AND P0, PT, R0, RZ, PT ;  /* 0x000000ff0000720c */ /* 0x000fda0003f05270 */
[----:B------:R-:W-:Y:S05]  /*1ec0*/  @!P0 BRA `(.L_x_103) ;  /* 0x0000000400408947 */ /* 0x000fea0003800000 */
[----:B------:R-:W0:Y:S01]  /*1ed0*/  LDC.64 R2, c[0x0][0x288] ;  /* 0x0000a200ff027b82 */ /* 0x000e220000000a00 */
        /* <DEDUP_REMOVED lines=11> */
[----:B------:R-:W0:Y:S04]  /*1f90*/  LDC.64 R4, c[0x0][0x250] ;  /* 0x00009400ff047b82 */ /* 0x000e280000000a00 */
[----:B------:R-:W2:Y:S01]  /*1fa0*/  LDG.E.64 R24, desc[UR12][R24.64] ;  /* 0x0000000c18187981 */ /* 0x000ea2000c1e1b00 */
[----:B------:R-:W-:Y:S02]  /*1fb0*/  IMAD.MOV.U32 R7, RZ, RZ, R6 ;  /* 0x000000ffff077224 */ /* 0x000fe400078e0006 */
[----:B------:R-:W-:Y:S02]  /*1fc0*/  IMAD.MOV.U32 R6, RZ, RZ, R8 ;  /* 0x000000ffff067224 */ /* 0x000fe400078e0008 */
[----:B0-----:R-:W-:-:S02]  /*1fd0*/  IMAD R28, R4, UR8, RZ ;  /* 0x00000008041c7c24 */ /* 0x001fc4000f8e02ff */
[----:B------:R-:W-:-:S04]  /*1fe0*/  IMAD.WIDE.U32 R26, R4, UR5, R10 ;  /* 0x00000005041a7c25 */ /* 0x000fc8000f8e000a */
[----:B------:R-:W-:Y:S01]  /*1ff0*/  IMAD R35, R5, UR5, R28 ;  /* 0x0000000505237c24 */ /* 0x000fe2000f8e021c */
[----:B------:R-:W-:Y:S01]  /*2000*/  LEA R8, P0, R26, UR14, 0x3 ;  /* 0x0000000e1a087c11 */ /* 0x000fe2000f8018ff */
[----:B------:R-:W-:-:S04]  /*2010*/  IMAD.WIDE.U32 R28, R4, UR5, R6 ;  /* 0x00000005041c7c25 */ /* 0x000fc8000f8e0006 */
[----:B------:R-:W-:Y:S02]  /*2020*/  IMAD.IADD R9, R27, 0x1, R35 ;  /* 0x000000011b097824 */ /* 0x000fe400078e0223 */
[----:B------:R-:W-:-:S03]  /*2030*/  IMAD.IADD R27, R35, 0x1, R29 ;  /* 0x00000001231b7824 */ /* 0x000fc600078e021d */
[----:B------:R-:W-:Y:S02]  /*2040*/  LEA.HI.X R9, R26, UR15, R9, 0x3, P0 ;  /* 0x0000000f1a097c11 */ /* 0x000fe400080f1c09 */
[----:B------:R-:W-:-:S04]  /*2050*/  LEA R26, P0, R28, UR14, 0x3 ;  /* 0x0000000e1c1a7c11 */ /* 0x000fc8000f8018ff */
[----:B------:R-:W-:Y:S02]  /*2060*/  LEA.HI.X R27, R28, UR15, R27, 0x3, P0 ;  /* 0x0000000f1c1b7c11 */ /* 0x000fe400080f1c1b */
[----:B------:R-:W-:Y:S01]  /*2070*/  ISETP.NE.AND P0, PT, R0, 0x1, PT ;  /* 0x000000010000780c */ /* 0x000fe20003f05270 */
[-C--:B--2---:R-:W-:Y:S02]  /*2080*/  DMUL R28, R14, R24.reuse ;  /* 0x000000180e1c7228 */ /* 0x084fe40000000000 */
[----:B------:R-:W-:-:S05]  /*2090*/  DMUL R24, R22, R24 ;  /* 0x0000001816187228 */ /* 0x000fca0000000000 */
[----:B------:R0:W-:Y:S04]  /*20a0*/  REDG.E.ADD.F64.RN.STRONG.GPU desc[UR12][R8.64], R28 ;  /* 0x0000001c080079a6 */ /* 0x0001e8000c10ff8c */
[----:B------:R0:W-:Y:S01]  /*20b0*/  REDG.E.ADD.F64.RN.STRONG.GPU desc[UR12][R26.64], R24 ;  /* 0x000000181a0079a6 */ /* 0x0001e2000c10ff8c */
[----:B------:R-:W-:Y:S05]  /*20c0*/  @!P0 BRA `(.L_x_103) ;  /* 0x0000000000c08947 */ /* 0x000fea0003800000 */
[----:B------:R-:W-:-:S04]  /*20d0*/  UIADD3 UR8, UR5, 0x1, URZ ;  /* 0x0000000105087890 */ /* 0x000fc8000fffe03f */
[----:B------:R-:W-:Y:S02]  /*20e0*/  USHF.R.S32.HI UR9, URZ, 0x1f, UR8 ;  /* 0x0000001f3f097899 */ /* 0x000fe40008011408 */
[----:B0-----:R-:W-:-:S04]  /*20f0*/  IMAD.WIDE.U32 R8, R2, UR8, R12 ;  /* 0x0000000802087c25 */ /* 0x001fc8000f8e000c */
[----:B------:R-:W-:Y:S01]  /*2100*/  IMAD R24, R2, UR9, RZ ;  /* 0x0000000902187c24 */ /* 0x000fe2000f8e02ff */
[----:B------:R-:W-:-:S03]  /*2110*/  LEA R26, P0, R8, UR10, 0x3 ;  /* 0x0000000a081a7c11 */ /* 0x000fc6000f8018ff */
[----:B------:R-:W-:-:S04]  /*2120*/  IMAD R25, R3, UR8, R24 ;  /* 0x0000000803197c24 */ /* 0x000fc8000f8e0218 */
[----:B------:R-:W-:-:S05]  /*2130*/  IMAD.IADD R9, R9, 0x1, R25 ;  /* 0x0000000109097824 */ /* 0x000fca00078e0219 */
[----:B------:R-:W-:-:S06]  /*2140*/  LEA.HI.X R27, R8, UR11, R9, 0x3, P0 ;  /* 0x0000000b081b7c11 */ /* 0x000fcc00080f1c09 */
[----:B------:R-:W2:Y:S01]  /*2150*/  LDG.E.64 R26, desc[UR12][R26.64] ;  /* 0x0000000c1a1a7981 */ /* 0x000ea2000c1e1b00 */
[C---:B------:R-:W-:Y:S02]  /*2160*/  IMAD R8, R4.reuse, UR9, RZ ;  /* 0x0000000904087c24 */ /* 0x040fe4000f8e02ff */
        /* <DEDUP_REMOVED lines=17> */
[----:B------:R-:W-:-:S04]  /*2280*/  IMAD.WIDE.U32 R12, R2, UR5, R12 ;  /* 0x00000005020c7c25 */ /* 0x000fc8000f8e000c */
        /* <DEDUP_REMOVED lines=8> */
[----:B------:R-:W-:Y:S02]  /*2310*/  IMAD R13, R5, UR5, R0 ;  /* 0x00000005050d7c24 */ /* 0x000fe4000f8e0200 */
[----:B-1----:R-:W-:Y:S01]  /*2320*/  IMAD.WIDE.U32 R8, R4, UR5, R6 ;  /* 0x0000000504087c25 */ /* 0x002fe2000f8e0006 */
[----:B------:R-:W-:-:S03]  /*2330*/  LEA R6, P0, R10, UR14, 0x3 ;  /* 0x0000000e0a067c11 */ /* 0x000fc6000f8018ff */
[----:B------:R-:W-:Y:S01]  /*2340*/  IMAD.IADD R5, R11, 0x1, R13 ;  /* 0x000000010b057824 */ /* 0x000fe200078e020d */
[----:B------:R-:W-:Y:S01]  /*2350*/  LEA R12, P2, R8, UR14, 0x3 ;  /* 0x0000000e080c7c11 */ /* 0x000fe2000f8418ff */
[----:B------:R-:W-:-:S03]  /*2360*/  IMAD.IADD R9, R13, 0x1, R9 ;  /* 0x000000010d097824 */ /* 0x000fc600078e0209 */
[----:B------:R-:W-:Y:S02]  /*2370*/  LEA.HI.X R7, R10, UR15, R5, 0x3, P0 ;  /* 0x0000000f0a077c11 */ /* 0x000fe400080f1c05 */
[----:B------:R-:W-:Y:S01]  /*2380*/  LEA.HI.X R13, R8, UR15, R9, 0x3, P2 ;  /* 0x0000000f080d7c11 */ /* 0x000fe200090f1c09 */
[-C--:B--2---:R-:W-:Y:S02]  /*2390*/  DMUL R4, R14, R2.reuse ;  /* 0x000000020e047228 */ /* 0x084fe40000000000 */
[----:B------:R-:W-:-:S05]  /*23a0*/  DMUL R2, R22, R2 ;  /* 0x0000000216027228 */ /* 0x000fca0000000000 */
[----:B------:R2:W-:Y:S04]  /*23b0*/  REDG.E.ADD.F64.RN.STRONG.GPU desc[UR12][R6.64], R4 ;  /* 0x00000004060079a6 */ /* 0x0005e8000c10ff8c */
[----:B------:R2:W-:Y:S02]  /*23c0*/  REDG.E.ADD.F64.RN.STRONG.GPU desc[UR12][R12.64], R2 ;  /* 0x000000020c0079a6 */ /* 0x0005e4000c10ff8c */
.L_x_103:
[----:B------:R-:W-:-:S04]  /*23d0*/  UIADD3 UR6, UP0, UR6, 0x1, URZ ;  /* 0x0000000106067890 */ /* 0x000fc8000ff1e03f */
[----:B------:R-:W-:Y:S01]  /*23e0*/  UIADD3.X UR7, URZ, UR7, URZ, UP0, !UPT ;  /* 0x000000073f077290 */ /* 0x000fe200087fe43f */
[----:B------:R-:W-:Y:S11]  /*23f0*/  @!P1 BRA `(.L_x_104) ;  /* 0xffffffe000449947 */ /* 0x000ff6000383ffff */
[----:B------:R-:W-:Y:S05]  /*2400*/  EXIT ;  /* 0x000000000000794d */ /* 0x000fea0003800000 */
.L_x_96:
        /* <DEDUP_REMOVED lines=11> */
[C---:B------:R-:W-:Y:S01]  /*24c0*/  IMAD.WIDE.U32 R2, R4.reuse, UR6, RZ ;  /* 0x0000000604027c25 */ /* 0x040fe2000f8e00ff */
[----:B------:R-:W-:Y:S01]  /*24d0*/  LOP3.LUT R10, R7, 0x3, RZ, 0xc0, !PT ;  /* 0x00000003070a7812 */ /* 0x000fe200078ec0ff */
[----:B------:R-:W-:Y:S01]  /*24e0*/  ULDC.64 UR4, c[0x0][0x288] ;  /* 0x0000a20000047ab9 */ /* 0x000fe20000000a00 */
[----:B------:R-:W-:Y:S01]  /*24f0*/  UMOV UR6, URZ ;  /* 0x0000003f00067c82 */ /* 0x000fe20008000000 */
[C---:B------:R-:W-:Y:S01]  /*2500*/  IMAD R9, R4.reuse, UR7, R9 ;  /* 0x0000000704097c24 */ /* 0x040fe2000f8e0209 */
[----:B------:R-:W-:Y:S01]  /*2510*/  USHF.L.U64.HI UR8, UR4, 0x3, UR5 ;  /* 0x0000000304087899 */ /* 0x000fe20008010205 */
[C---:B------:R-:W-:Y:S01]  /*2520*/  IMAD R13, R4.reuse, UR11, R5 ;  /* 0x0000000b040d7c24 */ /* 0x040fe2000f8e0205 */
[----:B------:R-:W-:Y:S01]  /*2530*/  USHF.L.U32 UR9, UR4, 0x3, URZ ;  /* 0x0000000304097899 */ /* 0x000fe2000800063f */
[----:B------:R-:W-:Y:S01]  /*2540*/  IMAD.WIDE.U32 R4, R4, UR10, RZ ;  /* 0x0000000a04047c25 */ /* 0x000fe2000f8e00ff */
[----:B------:R-:W-:Y:S01]  /*2550*/  UMOV UR7, URZ ;  /* 0x0000003f00077c82 */ /* 0x000fe20008000000 */
[----:B------:R-:W-:-:S02]  /*2560*/  ULDC.64 UR4, c[0x0][0x250] ;  /* 0x0000940000047ab9 */ /* 0x000fc40000000a00 */
[----:B------:R-:W-:Y:S01]  /*2570*/  IMAD.IADD R15, R9, 0x1, R3 ;  /* 0x00000001090f7824 */ /* 0x000fe200078e0203 */
[----:B------:R-:W-:Y:S01]  /*2580*/  USHF.L.U64.HI UR10, UR4, 0x3, UR5 ;  /* 0x00000003040a7899 */ /* 0x000fe20008010205 */
[----:B------:R-:W-:Y:S01]  /*2590*/  IMAD.IADD R13, R5, 0x1, R13 ;  /* 0x00000001050d7824 */ /* 0x000fe200078e020d */
[----:B------:R-:W-:Y:S01]  /*25a0*/  USHF.L.U32 UR11, UR4, 0x3, URZ ;  /* 0x00000003040b7899 */ /* 0x000fe2000800063f */
[C---:B------:R-:W-:Y:S02]  /*25b0*/  VIADD R24, R7.reuse, 0xffffffff ;  /* 0xffffffff07187836 */ /* 0x040fe40000000000 */
[----:B------:R-:W-:Y:S01]  /*25c0*/  IMAD.IADD R0, R7, 0x1, -R10 ;  /* 0x0000000107007824 */ /* 0x000fe200078e0a0a */
[----:B------:R-:W-:-:S08]  /*25d0*/  UMOV UR4, URZ ;  /* 0x0000003f00047c82 */ /* 0x000fd00008000000 */
.L_x_111:
[----:B0-----:R-:W0:Y:S01]  /*25e0*/  LDC.64 R16, c[0x0][0x280] ;  /* 0x0000a000ff107b82 */ /* 0x001e220000000a00 */
[----:B------:R-:W-:Y:S01]  /*25f0*/  USHF.R.S32.HI UR5, URZ, 0x1f, UR4 ;  /* 0x0000001f3f057899 */ /* 0x000fe20008011404 */
[----:B------:R-:W-:Y:S01]  /*2600*/  IMAD.MOV.U32 R14, RZ, RZ, R2 ;  /* 0x000000ffff0e7224 */ /* 0x000fe200078e0002 */
[----:B------:R-:W-:Y:S01]  /*2610*/  ISETP.GE.U32.AND P0, PT, R24, 0x3, PT ;  /* 0x000000031800780c */ /* 0x000fe20003f06070 */
[----:B------:R-:W-:-:S04]  /*2620*/  IMAD.MOV.U32 R12, RZ, RZ, R4 ;  /* 0x000000ffff0c7224 */ /* 0x000fc800078e0004 */
[----:B-1----:R-:W1:Y:S08]  /*2630*/  LDC.64 R18, c[0x0][0x248] ;  /* 0x00009200ff127b82 */ /* 0x002e700000000a00 */
[----:B--2-4-:R-:W2:Y:S01]  /*2640*/  LDC R20, c[0x0][0x230] ;  /* 0x00008c00ff147b82 */ /* 0x014ea20000000800 */
[C---:B0-----:R-:W-:Y:S02]  /*2650*/  IMAD R8, R16.reuse, UR5, RZ ;  /* 0x0000000510087c24 */ /* 0x041fe4000f8e02ff */
[----:B------:R-:W-:-:S04]  /*2660*/  IMAD.WIDE.U32 R6, R16, UR4, R14 ;  /* 0x0000000410067c25 */ /* 0x000fc8000f8e000e */
[----:B------:R-:W-:Y:S02]  /*2670*/  IMAD R17, R17, UR4, R8 ;  /* 0x0000000411117c24 */ /* 0x000fe4000f8e0208 */
[C---:B-1----:R-:W-:Y:S01]  /*2680*/  IMAD R14, R18.reuse, UR5, RZ ;  /* 0x00000005120e7c24 */ /* 0x042fe2000f8e02ff */
[----:B------:R-:W-:Y:S01]  /*2690*/  UMOV UR5, URZ ;  /* 0x0000003f00057c82 */ /* 0x000fe20008000000 */
[----:B------:R-:W-:-:S04]  /*26a0*/  IMAD.WIDE.U32 R8, R18, UR4, R12 ;  /* 0x0000000412087c25 */ /* 0x000fc8000f8e000c */
[----:B------:R-:W-:Y:S01]  /*26b0*/  IMAD R11, R19, UR4, R14 ;  /* 0x00000004130b7c24 */ /* 0x000fe2000f8e020e */
[----:B------:R-:W-:Y:S01]  /*26c0*/  UIADD3 UR4, UR4, 0x1, URZ ;  /* 0x0000000104047890 */ /* 0x000fe2000fffe03f */
[----:B------:R-:W-:Y:S02]  /*26d0*/  IMAD.IADD R17, R7, 0x1, R17 ;  /* 0x0000000107117824 */ /* 0x000fe400078e0211 */
[----:B------:R-:W-:-:S03]  /*26e0*/  IMAD.IADD R11, R9, 0x1, R11 ;  /* 0x00000001090b7824 */ /* 0x000fc600078e020b */
[----:B--2---:R-:W-:Y:S01]  /*26f0*/  ISETP.LE.AND P1, PT, R20, UR4, PT ;  /* 0x0000000414007c0c */ /* 0x004fe2000bf23270 */
[----:B---3--:R-:W-:-:S12]  /*2700*/  @!P0 BRA `(.L_x_105) ;  /* 0x0000000c003c8947 */ /* 0x008fd80003800000 */
        /* <DEDUP_REMOVED lines=18> */
.L_x_108:
[----:B0-----:R0:W2:Y:S01]  /*2830*/  LDG.E.64 R22, desc[UR12][R20.64] ;  /* 0x0000000c14167981 */ /* 0x0010a2000c1e1b00 */
[----:B------:R-:W-:Y:S02]  /*2840*/  IMAD.MOV.U32 R28, RZ, RZ, R12 ;  /* 0x000000ffff1c7224 */ /* 0x000fe400078e000c */
[----:B------:R-:W-:Y:S01]  /*2850*/  IMAD.MOV.U32 R29, RZ, RZ, R19 ;  /* 0x000000ffff1d7224 */ /* 0x000fe200078e0013 */
[----:B0-----:R-:W-:-:S04]  /*2860*/  IADD3 R20, P2, R20, UR9, RZ ;  /* 0x0000000914147c10 */ /* 0x001fc8000ff5e0ff */
[----:B------:R-:W-:Y:S01]  /*2870*/  IADD3.X R21, R21, UR8, RZ, P2, !PT ;  /* 0x0000000815157c10 */ /* 0x000fe200097fe4ff */
[----:B--2---:R0:W-:Y:S04]  /*2880*/  STG.E.64 desc[UR12][R28.64], R22 ;  /* 0x000000161c007986 */ /* 0x0041e8000c101b0c */
[----:B------:R-:W2:Y:S01]  /*2890*/  LDG.E.64 R26, desc[UR12][R20.64] ;  /* 0x0000000c141a7981 */ /* 0x000ea2000c1e1b00 */
[----:B------:R-:W-:Y:S02]  /*28a0*/  IADD3 R30, P2, R12, UR11, RZ ;  /* 0x0000000b0c1e7c10 */ /* 0x000fe4000ff5e0ff */
[----:B------:R-:W-:Y:S02]  /*28b0*/  IADD3 R32, P3, R20, UR9, RZ ;  /* 0x0000000914207c10 */ /* 0x000fe4000ff7e0ff */
[----:B------:R-:W-:-:S02]  /*28c0*/  IADD3.X R31, R19, UR10, RZ, P2, !PT ;  /* 0x0000000a131f7c10 */ /* 0x000fc400097fe4ff */
[----:B------:R-:W-:-:S03]  /*28d0*/  IADD3.X R33, R21, UR8, RZ, P3, !PT ;  /* 0x0000000815217c10 */ /* 0x000fc60009ffe4ff */
[----:B--2---:R1:W-:Y:S04]  /*28e0*/  STG.E.64 desc[UR12][R30.64], R26 ;  /* 0x0000001a1e007986 */ /* 0x0043e8000c101b0c */
[----:B------:R-:W2:Y:S01]  /*28f0*/  LDG.E.64 R18, desc[UR12][R32.64] ;  /* 0x0000000c20127981 */ /* 0x000ea2000c1e1b00 */
[----:B------:R-:W-:Y:S02]  /*2900*/  IADD3 R34, P2, R30, UR11, RZ ;  /* 0x0000000b1e227c10 */ /* 0x000fe4000ff5e0ff */
[----:B------:R-:W-:Y:S02]  /*2910*/  IADD3 R36, P3, R32, UR9, RZ ;  /* 0x0000000920247c10 */ /* 0x000fe4000ff7e0ff */
[----:B------:R-:W-:Y:S02]  /*2920*/  IADD3.X R35, R31, UR10, RZ, P2, !PT ;  /* 0x0000000a1f237c10 */ /* 0x000fe400097fe4ff */
[----:B------:R-:W-:-:S03]  /*2930*/  IADD3.X R37, R33, UR8, RZ, P3, !PT ;  /* 0x0000000821257c10 */ /* 0x000fc60009ffe4ff */
[----:B--2---:R2:W-:Y:S04]  /*2940*/  STG.E.64 desc[UR12][R34.64], R18 ;  /* 0x0000001222007986 */ /* 0x0045e8000c101b0c */
[----:B------:R-:W3:Y:S01]  /*2950*/  LDG.E.64 R20, desc[UR12][R36.64] ;  /* 0x0000000c24147981 */ /* 0x000ee2000c1e1b00 */
[----:B0-----:R-:W-:Y:S02]  /*2960*/  IADD3 R28, P3, R34, UR11, RZ ;  /* 0x0000000b221c7c10 */ /* 0x001fe4000ff7e0ff */
[----:B-1----:R-:W-:Y:S02]  /*2970*/  IADD3 R26, P2, R36, UR9, RZ ;  /* 0x00000009241a7c10 */ /* 0x002fe4000ff5e0ff */
[----:B------:R-:W-:Y:S02]  /*2980*/  IADD3.X R29, R35, UR10, RZ, P3, !PT ;  /* 0x0000000a231d7c10 */ /* 0x000fe40009ffe4ff */
[----:B------:R-:W-:-:S03]  /*2990*/  IADD3.X R27, R37, UR8, RZ, P2, !PT ;  /* 0x00000008251b7c10 */ /* 0x000fc600097fe4ff */
[----:B---3--:R0:W-:Y:S04]  /*29a0*/  STG.E.64 desc[UR12][R28.64], R20 ;  /* 0x000000141c007986 */ /* 0x0081e8000c101b0c */
[----:B------:R-:W3:Y:S01]  /*29b0*/  LDG.E.64 R22, desc[UR12][R26.64] ;  /* 0x0000000c1a167981 */ /* 0x000ee2000c1e1b00 */
[----:B------:R-:W-:Y:S02]  /*29c0*/  IADD3 R30, P2, R28, UR11, RZ ;  /* 0x0000000b1c1e7c10 */ /* 0x000fe4000ff5e0ff */
[----:B------:R-:W-:Y:S02]  /*29d0*/  IADD3 R32, P3, R26, UR9, RZ ;  /* 0x000000091a207c10 */ /* 0x000fe4000ff7e0ff */
[----:B------:R-:W-:Y:S02]  /*29e0*/  IADD3.X R31, R29, UR10, RZ, P2, !PT ;  /* 0x0000000a1d1f7c10 */ /* 0x000fe400097fe4ff */
[----:B------:R-:W-:-:S03]  /*29f0*/  IADD3.X R33, R27, UR8, RZ, P3, !PT ;  /* 0x000000081b217c10 */ /* 0x000fc60009ffe4ff */
[----:B---3--:R1:W-:Y:S04]  /*2a00*/  STG.E.64 desc[UR12][R30.64], R22 ;  /* 0x000000161e007986 */ /* 0x0083e8000c101b0c */
[----:B--2---:R-:W2:Y:S01]  /*2a10*/  LDG.E.64 R18, desc[UR12][R32.64] ;  /* 0x0000000c20127981 */ /* 0x004ea2000c1e1b00 */
[----:B------:R-:W-:Y:S02]  /*2a20*/  IADD3 R34, P2, R30, UR11, RZ ;  /* 0x0000000b1e227c10 */ /* 0x000fe4000ff5e0ff */
[----:B------:R-:W-:Y:S02]  /*2a30*/  IADD3 R36, P3, R32, UR9, RZ ;  /* 0x0000000920247c10 */ /* 0x000fe4000ff7e0ff */
[----:B------:R-:W-:Y:S02]  /*2a40*/  IADD3.X R35, R31, UR10, RZ, P2, !PT ;  /* 0x0000000a1f237c10 */ /* 0x000fe400097fe4ff */
[----:B------:R-:W-:-:S03]  /*2a50*/  IADD3.X R37, R33, UR8, RZ, P3, !PT ;  /* 0x0000000821257c10 */ /* 0x000fc60009ffe4ff */
[----:B--2---:R2:W-:Y:S04]  /*2a60*/  STG.E.64 desc[UR12][R34.64], R18 ;  /* 0x0000001222007986 */ /* 0x0045e8000c101b0c */
[----:B0-----:R-:W3:Y:S01]  /*2a70*/  LDG.E.64 R20, desc[UR12][R36.64] ;  /* 0x0000000c24147981 */ /* 0x001ee2000c1e1b00 */
[----:B------:R-:W-:Y:S02]  /*2a80*/  IADD3 R26, P2, R34, UR11, RZ ;  /* 0x0000000b221a7c10 */ /* 0x000fe4000ff5e0ff */
[----:B------:R-:W-:Y:S02]  /*2a90*/  IADD3 R28, P3, R36, UR9, RZ ;  /* 0x00000009241c7c10 */ /* 0x000fe4000ff7e0ff */
[----:B------:R-:W-:Y:S02]  /*2aa0*/  IADD3.X R27, R35, UR10, RZ, P2, !PT ;  /* 0x0000000a231b7c10 */ /* 0x000fe400097fe4ff */
[----:B------:R-:W-:-:S03]  /*2ab0*/  IADD3.X R29, R37, UR8, RZ, P3, !PT ;  /* 0x00000008251d7c10 */ /* 0x000fc60009ffe4ff */
[----:B---3--:R0:W-:Y:S04]  /*2ac0*/  STG.E.64 desc[UR12][R26.64], R20 ;  /* 0x000000141a007986 */ /* 0x0081e8000c101b0c */
[----:B-1----:R-:W3:Y:S01]  /*2ad0*/  LDG.E.64 R22, desc[UR12][R28.64] ;  /* 0x0000000c1c167981 */ /* 0x002ee2000c1e1b00 */
        /* <DEDUP_REMOVED lines=31> */
[----:B-1----:R-:W-:Y:S02]  /*2cd0*/  IADD3 R30, P3, R36, UR9, RZ ;  /* 0x00000009241e7c10 */ /* 0x002fe4000ff7e0ff */
[----:B------:R-:W-:Y:S02]  /*2ce0*/  IADD3.X R29, R35, UR10, RZ, P2, !PT ;  /* 0x0000000a231d7c10 */ /* 0x000fe400097fe4ff */
[----:B------:R-:W-:-:S03]  /*2cf0*/  IADD3.X R31, R37, UR8, RZ, P3, !PT ;  /* 0x00000008251f7c10 */ /* 0x000fc60009ffe4ff */
[----:B---3--:R0:W-:Y:S04]  /*2d00*/  STG.E.64 desc[UR12][R28.64], R20 ;  /* 0x000000141c007986 */ /* 0x0081e8000c101b0c */
[----:B------:R-:W3:Y:S01]  /*2d10*/  LDG.E.64 R26, desc[UR12][R30.64] ;  /* 0x0000000c1e1a7981 */ /* 0x000ee2000c1e1b00 */
[----:B------:R-:W-:Y:S02]  /*2d20*/  IADD3 R32, P2, R28, UR11, RZ ;  /* 0x0000000b1c207c10 */ /* 0x000fe4000ff5e0ff */
[----:B--2---:R-:W-:Y:S02]  /*2d30*/  IADD3 R34, P3, R30, UR9, RZ ;  /* 0x000000091e227c10 */ /* 0x004fe4000ff7e0ff */
[----:B------:R-:W-:Y:S02]  /*2d40*/  IADD3.X R33, R29, UR10, RZ, P2, !PT ;  /* 0x0000000a1d217c10 */ /* 0x000fe400097fe4ff */
[----:B------:R-:W-:-:S03]  /*2d50*/  IADD3.X R35, R31, UR8, RZ, P3, !PT ;  /* 0x000000081f237c10 */ /* 0x000fc60009ffe4ff */
[----:B---3--:R-:W-:Y:S04]  /*2d60*/  STG.E.64 desc[UR12][R32.64], R26 ;  /* 0x0000001a20007986 */ /* 0x008fe8000c101b0c */
[----:B------:R-:W2:Y:S01]  /*2d70*/  LDG.E.64 R18, desc[UR12][R34.64] ;  /* 0x0000000c22127981 */ /* 0x000ea2000c1e1b00 */
[----:B------:R-:W-:Y:S02]  /*2d80*/  IADD3 R36, P2, R32, UR11, RZ ;  /* 0x0000000b20247c10 */ /* 0x000fe4000ff5e0ff */
[----:B------:R-:W-:Y:S02]  /*2d90*/  IADD3 R22, P3, R34, UR9, RZ ;  /* 0x0000000922167c10 */ /* 0x000fe4000ff7e0ff */
[----:B------:R-:W-:Y:S02]  /*2da0*/  IADD3.X R37, R33, UR10, RZ, P2, !PT ;  /* 0x0000000a21257c10 */ /* 0x000fe400097fe4ff */
[----:B------:R-:W-:Y:S01]  /*2db0*/  IADD3.X R23, R35, UR8, RZ, P3, !PT ;  /* 0x0000000823177c10 */ /* 0x000fe20009ffe4ff */
[----:B------:R-:W-:Y:S01]  /*2dc0*/  VIADD R14, R14, 0xfffffff0 ;  /* 0xfffffff00e0e7836 */ /* 0x000fe20000000000 */
[----:B------:R-:W-:Y:S01]  /*2dd0*/  IADD3 R30, P2, R36, UR11, RZ ;  /* 0x0000000b241e7c10 */ /* 0x000fe2000ff5e0ff */
[----:B--2---:R1:W-:Y:S04]  /*2de0*/  STG.E.64 desc[UR12][R36.64], R18 ;  /* 0x0000001224007986 */ /* 0x0043e8000c101b0c */
[----:B0-----:R-:W2:Y:S01]  /*2df0*/  LDG.E.64 R28, desc[UR12][R22.64] ;  /* 0x0000000c161c7981 */ /* 0x001ea2000c1e1b00 */
[----:B------:R-:W-:Y:S01]  /*2e00*/  IADD3.X R31, R37, UR10, RZ, P2, !PT ;  /* 0x0000000a251f7c10 */ /* 0x000fe200097fe4ff */
[----:B------:R-:W-:Y:S01]  /*2e10*/  UIADD3 UR5, UR5, 0x10, URZ ;  /* 0x0000001005057890 */ /* 0x000fe2000fffe03f */
[----:B------:R-:W-:-:S02]  /*2e20*/  ISETP.GT.AND P2, PT, R14, 0xc, PT ;  /* 0x0000000c0e00780c */ /* 0x000fc40003f44270 */
[----:B------:R-:W-:Y:S02]  /*2e30*/  IADD3 R20, P3, R22, UR9, RZ ;  /* 0x0000000916147c10 */ /* 0x000fe4000ff7e0ff */
[----:B------:R-:W-:Y:S02]  /*2e40*/  IADD3 R12, P4, R30, UR11, RZ ;  /* 0x0000000b1e0c7c10 */ /* 0x000fe4000ff9e0ff */
[----:B------:R-:W-:Y:S02]  /*2e50*/  IADD3.X R21, R23, UR8, RZ, P3, !PT ;  /* 0x0000000817157c10 */ /* 0x000fe40009ffe4ff */
[----:B-1----:R-:W-:Y:S01]  /*2e60*/  IADD3.X R19, R31, UR10, RZ, P4, !PT ;  /* 0x0000000a1f137c10 */ /* 0x002fe2000a7fe4ff */
[----:B--2---:R0:W-:Y:S04]  /*2e70*/  STG.E.64 desc[UR12][R30.64], R28 ;  /* 0x0000001c1e007986 */ /* 0x0041e8000c101b0c */
[----:B------:R-:W-:Y:S05]  /*2e80*/  @P2 BRA `(.L_x_108) ;  /* 0xfffffff800682947 */ /* 0x000fea000383ffff */
.L_x_107:
[----:B------:R-:W-:-:S13]  /*2e90*/  ISETP.GT.AND P2, PT, R14, 0x4, PT ;  /* 0x000000040e00780c */ /* 0x000fda0003f44270 */
[----:B------:R-:W-:Y:S05]  /*2ea0*/  @!P2 BRA `(.L_x_109) ;  /* 0x0000000000d4a947 */ /* 0x000fea0003800000 */
[----:B------:R1:W2:Y:S01]  /*2eb0*/  LDG.E.64 R22, desc[UR12][R20.64] ;  /* 0x0000000c14167981 */ /* 0x0002a2000c1e1b00 */
[----:B0-----:R-:W-:Y:S02]  /*2ec0*/  IMAD.MOV.U32 R28, RZ, RZ, R12 ;  /* 0x000000ffff1c7224 */ /* 0x001fe400078e000c */
[----:B------:R-:W-:Y:S01]  /*2ed0*/  IMAD.MOV.U32 R29, RZ, RZ, R19 ;  /* 0x000000ffff1d7224 */ /* 0x000fe200078e0013 */
[----:B-1----:R-:W-:-:S04]  /*2ee0*/  IADD3 R20, P0, R20, UR9, RZ ;  /* 0x0000000914147c10 */ /* 0x002fc8000ff1e0ff */
        /* <DEDUP_REMOVED lines=32> */
[----:B------:R-:W3:Y:S01]  /*30f0*/  LDG.E.64 R28, desc[UR12][R36.64] ;  /* 0x0000000c241c7981 */ /* 0x000ee2000c1e1b00 */
[----:B------:R-:W-:Y:S02]  /*3100*/  IADD3 R32, P0, R34, UR11, RZ ;  /* 0x0000000b22207c10 */ /* 0x000fe4000ff1e0ff */
[----:B0-----:R-:W-:Y:S02]  /*3110*/  IADD3 R22, P2, R36, UR9, RZ ;  /* 0x0000000924167c10 */ /* 0x001fe4000ff5e0ff */
[----:B------:R-:W-:Y:S02]  /*3120*/  IADD3.X R33, R35, UR10, RZ, P0, !PT ;  /* 0x0000000a23217c10 */ /* 0x000fe400087fe4ff */
[----:B------:R-:W-:-:S03]  /*3130*/  IADD3.X R23, R37, UR8, RZ, P2, !PT ;  /* 0x0000000825177c10 */ /* 0x000fc600097fe4ff */
[----:B---3--:R3:W-:Y:S04]  /*3140*/  STG.E.64 desc[UR12][R32.64], R28 ;  /* 0x0000001c20007986 */ /* 0x0087e8000c101b0c */
[----:B-1----:R-:W4:Y:S01]  /*3150*/  LDG.E.64 R26, desc[UR12][R22.64] ;  /* 0x0000000c161a7981 */ /* 0x002f22000c1e1b00 */
[----:B------:R-:W-:Y:S01]  /*3160*/  IADD3 R30, P0, R32, UR11, RZ ;  /* 0x0000000b201e7c10 */ /* 0x000fe2000ff1e0ff */
[----:B------:R-:W-:Y:S01]  /*3170*/  VIADD R14, R14, 0xfffffff8 ;  /* 0xfffffff80e0e7836 */ /* 0x000fe20000000000 */
[----:B------:R-:W-:Y:S01]  /*3180*/  IADD3 R20, P2, R22, UR9, RZ ;  /* 0x0000000916147c10 */ /* 0x000fe2000ff5e0ff */
[----:B------:R-:W-:Y:S01]  /*3190*/  UIADD3 UR5, UR5, 0x8, URZ ;  /* 0x0000000805057890 */ /* 0x000fe2000fffe03f */
[----:B------:R-:W-:Y:S02]  /*31a0*/  IADD3.X R31, R33, UR10, RZ, P0, !PT ;  /* 0x0000000a211f7c10 */ /* 0x000fe400087fe4ff */
[----:B------:R-:W-:-:S02]  /*31b0*/  IADD3 R12, P3, R30, UR11, RZ ;  /* 0x0000000b1e0c7c10 */ /* 0x000fc4000ff7e0ff */
[----:B------:R-:W-:Y:S02]  /*31c0*/  PLOP3.LUT P0, PT, PT, PT, PT, 0x8, 0x0 ;  /* 0x000000000000781c */ /* 0x000fe40003f0e170 */
[----:B------:R-:W-:Y:S02]  /*31d0*/  IADD3.X R21, R23, UR8, RZ, P2, !PT ;  /* 0x0000000817157c10 */ /* 0x000fe400097fe4ff */
[----:B--2---:R-:W-:Y:S01]  /*31e0*/  IADD3.X R19, R31, UR10, RZ, P3, !PT ;  /* 0x0000000a1f137c10 */ /* 0x004fe20009ffe4ff */
[----:B----4-:R3:W-:Y:S08]  /*31f0*/  STG.E.64 desc[UR12][R30.64], R26 ;  /* 0x0000001a1e007986 */ /* 0x0107f0000c101b0c */
.L_x_109:
[----:B------:R-:W-:-:S13]  /*3200*/  ISETP.NE.OR P0, PT, R14, RZ, P0 ;  /* 0x000000ff0e00720c */ /* 0x000fda0000705670 */
[----:B------:R-:W-:Y:S05]  /*3210*/  @!P0 BRA `(.L_x_105) ;  /* 0x0000000000788947 */ /* 0x000fea0003800000 */
.L_x_106:
[----:B-1----:R1:W2:Y:S01]  /*3220*/  LDG.E.64 R22, desc[UR12][R20.64] ;  /* 0x0000000c14167981 */ /* 0x0022a2000c1e1b00 */
[----:B0--3--:R-:W-:Y:S02]  /*3230*/  IMAD.MOV.U32 R30, RZ, RZ, R12 ;  /* 0x000000ffff1e7224 */ /* 0x009fe400078e000c */
        /* <DEDUP_REMOVED lines=9> */
[----:B--2---:R-:W-:Y:S04]  /*32d0*/  STG.E.64 desc[UR12][R32.64], R28 ;  /* 0x0000001c20007986 */ /* 0x004fe8000c101b0c */
[----:B------:R-:W2:Y:S01]  /*32e0*/  LDG.E.64 R18, desc[UR12][R34.64] ;  /* 0x0000000c22127981 */ /* 0x000ea2000c1e1b00 */
[----:B------:R-:W-:Y:S02]  /*32f0*/  IADD3 R36, P0, R32, UR11, RZ ;  /* 0x0000000b20247c10 */ /* 0x000fe4000ff1e0ff */
[----:B------:R-:W-:Y:S02]  /*3300*/  IADD3 R26, P2, R34, UR9, RZ ;  /* 0x00000009221a7c10 */ /* 0x000fe4000ff5e0ff */
[----:B------:R-:W-:Y:S02]  /*3310*/  IADD3.X R37, R33, UR10, RZ, P0, !PT ;  /* 0x0000000a21257c10 */ /* 0x000fe400087fe4ff */
[----:B------:R-:W-:Y:S01]  /*3320*/  IADD3.X R27, R35, UR8, RZ, P2, !PT ;  /* 0x00000008231b7c10 */ /* 0x000fe200097fe4ff */
[----:B------:R-:W-:Y:S01]  /*3330*/  VIADD R14, R14, 0xfffffffc ;  /* 0xfffffffc0e0e7836 */ /* 0x000fe20000000000 */
[----:B0-----:R-:W-:Y:S01]  /*3340*/  IADD3 R30, P0, R36, UR11, RZ ;  /* 0x0000000b241e7c10 */ /* 0x001fe2000ff1e0ff */
[----:B--2---:R0:W-:Y:S04]  /*3350*/  STG.E.64 desc[UR12][R36.64], R18 ;  /* 0x0000001224007986 */ /* 0x0041e8000c101b0c */
[----:B------:R-:W2:Y:S01]  /*3360*/  LDG.E.64 R22, desc[UR12][R26.64] ;  /* 0x0000000c1a167981 */ /* 0x000ea2000c1e1b00 */
[----:B------:R-:W-:Y:S01]  /*3370*/  IADD3.X R31, R37, UR10, RZ, P0, !PT ;  /* 0x0000000a251f7c10 */ /* 0x000fe200087fe4ff */
[----:B------:R-:W-:Y:S01]  /*3380*/  UIADD3 UR5, UR5, 0x4, URZ ;  /* 0x0000000405057890 */ /* 0x000fe2000fffe03f */
[----:B------:R-:W-:-:S02]  /*3390*/  ISETP.NE.AND P0, PT, R14, RZ, PT ;  /* 0x000000ff0e00720c */ /* 0x000fc40003f05270 */
[----:B------:R-:W-:Y:S02]  /*33a0*/  IADD3 R20, P2, R26, UR9, RZ ;  /* 0x000000091a147c10 */ /* 0x000fe4000ff5e0ff */
[----:B------:R-:W-:Y:S02]  /*33b0*/  IADD3 R12, P3, R30, UR11, RZ ;  /* 0x0000000b1e0c7c10 */ /* 0x000fe4000ff7e0ff */
[----:B------:R-:W-:Y:S02]  /*33c0*/  IADD3.X R21, R27, UR8, RZ, P2, !PT ;  /* 0x000000081b157c10 */ /* 0x000fe400097fe4ff */
[----:B0-----:R-:W-:Y:S01]  /*33d0*/  IADD3.X R19, R31, UR10, RZ, P3, !PT ;  /* 0x0000000a1f137c10 */ /* 0x001fe20009ffe4ff */
[----:B--2---:R1:W-:Y:S04]  /*33e0*/  STG.E.64 desc[UR12][R30.64], R22 ;  /* 0x000000161e007986 */ /* 0x0043e8000c101b0c */
[----:B------:R-:W-:Y:S05]  /*33f0*/  @P0 BRA `(.L_x_106) ;  /* 0xfffffffc00880947 */ /* 0x000fea000383ffff */
.L_x_105:
[----:B------:R-:W-:-:S13]  /*3400*/  ISETP.NE.AND P0, PT, R10, RZ, PT ;  /* 0x000000ff0a00720c */ /* 0x000fda0003f05270 */
[----:B------:R-:W-:Y:S05]  /*3410*/  @!P0 BRA `(.L_x_110) ;  /* 0x0000000000e48947 */ /* 0x000fea0003800000 */
[----:B------:R-:W2:Y:S01]  /*3420*/  LDC.64 R18, c[0x0][0x288] ;  /* 0x0000a200ff127b82 */ /* 0x000ea20000000a00 */
[----:B------:R-:W-:Y:S01]  /*3430*/  USHF.R.S32.HI UR14, URZ, 0x1f, UR5 ;  /* 0x0000001f3f0e7899 */ /* 0x000fe20008011405 */
[----:B------:R-:W-:Y:S01]  /*3440*/  IMAD.MOV.U32 R16, RZ, RZ, R6 ;  /* 0x000000ffff107224 */ /* 0x000fe200078e0006 */
[----:B------:R-:W-:Y:S01]  /*3450*/  ULDC.64 UR16, c[0x0][0x260] ;  /* 0x0000980000107ab9 */ /* 0x000fe20000000a00 */
[----:B------:R-:W-:-:S03]  /*3460*/  ULDC.64 UR18, c[0x0][0x228] ;  /* 0x00008a0000127ab9 */ /* 0x000fc60000000a00 */
[C---:B--2---:R-:W-:Y:S02]  /*3470*/  IMAD R12, R18.reuse, UR14, RZ ;  /* 0x0000000e120c7c24 */ /* 0x044fe4000f8e02ff */
[----:B------:R-:W-:-:S04]  /*3480*/  IMAD.WIDE.U32 R6, R18, UR5, R16 ;  /* 0x0000000512067c25 */ /* 0x000fc8000f8e0010 */
[----:B------:R-:W-:Y:S01]  /*3490*/  IMAD R9, R19, UR5, R12 ;  /* 0x0000000513097c24 */ /* 0x000fe2000f8e020c */
[----:B------:R-:W-:-:S03]  /*34a0*/  LEA R20, P0, R6, UR16, 0x3 ;  /* 0x0000001006147c11 */ /* 0x000fc6000f8018ff */
[----:B------:R-:W-:-:S05]  /*34b0*/  IMAD.IADD R7, R7, 0x1, R9 ;  /* 0x0000000107077824 */ /* 0x000fca00078e0209 */
[----:B------:R-:W-:Y:S02]  /*34c0*/  LEA.HI.X R21, R6, UR17, R7, 0x3, P0 ;  /* 0x0000001106157c11 */ /* 0x000fe400080f1c07 */
[----:B------:R-:W2:Y:S04]  /*34d0*/  LDC.64 R6, c[0x0][0x250] ;  /* 0x00009400ff067b82 */ /* 0x000ea80000000a00 */
[----:B------:R-:W4:Y:S01]  /*34e0*/  LDG.E.64 R20, desc[UR12][R20.64] ;  /* 0x0000000c14147981 */ /* 0x000f22000c1e1b00 */
[----:B------:R-:W-:Y:S02]  /*34f0*/  IMAD.MOV.U32 R9, RZ, RZ, R11 ;  /* 0x000000ffff097224 */ /* 0x000fe400078e000b */
[C---:B--2---:R-:W-:Y:S02]  /*3500*/  IMAD R12, R6.reuse, UR14, RZ ;  /* 0x0000000e060c7c24 */ /* 0x044fe4000f8e02ff */
[----:B-1----:R-:W-:-:S04]  /*3510*/  IMAD.WIDE.U32 R22, R6, UR5, R8 ;  /* 0x0000000506167c25 */ /* 0x002fc8000f8e0008 */
[----:B------:R-:W-:Y:S01]  /*3520*/  IMAD R11, R7, UR5, R12 ;  /* 0x00000005070b7c24 */ /* 0x000fe2000f8e020c */
[----:B---3--:R-:W-:-:S03]  /*3530*/  LEA R26, P0, R22, UR18, 0x3 ;  /* 0x00000012161a7c11 */ /* 0x008fc6000f8018ff */
[----:B------:R-:W-:-:S05]  /*3540*/  IMAD.IADD R11, R23, 0x1, R11 ;  /* 0x00000001170b7824 */ /* 0x000fca00078e020b */
[----:B------:R-:W-:Y:S02]  /*3550*/  LEA.HI.X R27, R22, UR19, R11, 0x3, P0 ;  /* 0x00000013161b7c11 */ /* 0x000fe400080f1c0b */
[----:B------:R-:W-:-:S03]  /*3560*/  ISETP.NE.AND P0, PT, R10, 0x1, PT ;  /* 0x000000010a00780c */ /* 0x000fc60003f05270 */
[----:B----4-:R2:W-:Y:S10]  /*3570*/  STG.E.64 desc[UR12][R26.64], R20 ;  /* 0x000000141a007986 */ /* 0x0105f4000c101b0c */
        /* <DEDUP_REMOVED lines=8> */
[----:B------:R-:W-:-:S05]  /*3600*/  LEA.HI.X R23, R20, UR17, R11, 0x3, P0 ;  /* 0x0000001114177c11 */ /* 0x000fca00080f1c0b */
[----:B------:R-:W2:Y:S01]  /*3610*/  LDG.E.64 R20, desc[UR12][R22.64] ;  /* 0x0000000c16147981 */ /* 0x000ea2000c1e1b00 */
[C---:B------:R-:W-:Y:S02]  /*3620*/  IMAD R12, R6.reuse, UR15, RZ ;  /* 0x0000000f060c7c24 */ /* 0x040fe4000f8e02ff */
[----:B------:R-:W-:-:S04]  /*3630*/  IMAD.WIDE.U32 R26, R6, UR14, R8 ;  /* 0x0000000e061a7c25 */ /* 0x000fc8000f8e0008 */
[----:B------:R-:W-:Y:S01]  /*3640*/  IMAD R11, R7, UR14, R12 ;  /* 0x0000000e070b7c24 */ /* 0x000fe2000f8e020c */
[----:B0-----:R-:W-:-:S03]  /*3650*/  LEA R28, P0, R26, UR18, 0x3 ;  /* 0x000000121a1c7c11 */ /* 0x001fc6000f8018ff */
[----:B------:R-:W-:-:S05]  /*3660*/  IMAD.IADD R11, R27, 0x1, R11 ;  /* 0x000000011b0b7824 */ /* 0x000fca00078e020b */
[----:B------:R-:W-:Y:S02]  /*3670*/  LEA.HI.X R29, R26, UR19, R11, 0x3, P0 ;  /* 0x000000131a1d7c11 */ /* 0x000fe400080f1c0b */
[----:B------:R-:W-:-:S03]  /*3680*/  ISETP.NE.AND P0, PT, R10, 0x2, PT ;  /* 0x000000020a00780c */ /* 0x000fc60003f05270 */
[----:B--2---:R4:W-:Y:S10]  /*3690*/  STG.E.64 desc[UR12][R28.64], R20 ;  /* 0x000000141c007986 */ /* 0x0049f4000c101b0c */
        /* <DEDUP_REMOVED lines=13> */
[----:B------:R-:W-:-:S03]  /*3770*/  LEA R6, P0, R8, UR18, 0x3 ;  /* 0x0000001208067c11 */ /* 0x000fc6000f8018ff */
[----:B------:R-:W-:-:S05]  /*3780*/  IMAD.IADD R7, R9, 0x1, R7 ;  /* 0x0000000109077824 */ /* 0x000fca00078e0207 */
[----:B------:R-:W-:-:S05]  /*3790*/  LEA.HI.X R7, R8, UR19, R7, 0x3, P0 ;  /* 0x0000001308077c11 */ /* 0x000fca00080f1c07 */
[----:B--2---:R0:W-:Y:S02]  /*37a0*/  STG.E.64 desc[UR12][R6.64], R16 ;  /* 0x0000001006007986 */ /* 0x0041e4000c101b0c */
.L_x_110:
[----:B------:R-:W-:-:S04]  /*37b0*/  UIADD3 UR6, UP0, UR6, 0x1, URZ ;  /* 0x0000000106067890 */ /* 0x000fc8000ff1e03f */
[----:B------:R-:W-:Y:S01]  /*37c0*/  UIADD3.X UR7, URZ, UR7, URZ, UP0, !UPT ;  /* 0x000000073f077290 */ /* 0x000fe200087fe43f */
[----:B------:R-:W-:Y:S11]  /*37d0*/  @!P1 BRA `(.L_x_111) ;  /* 0xffffffec00809947 */ /* 0x000ff6000383ffff */
[----:B------:R-:W-:Y:S05]  /*37e0*/  EXIT ;  /* 0x000000000000794d */ /* 0x000fea0003800000 */
.L_x_112:
        /* <DEDUP_REMOVED lines=9> */
.L_x_181:


//--------------------- .text._ZN2at6native52_GLOBAL__N__f9ca3f21_19_UpSampleLinear1d_cu_bb295a3027upsample_linear1d_out_frameIN3c108BFloat16EfEEviT0_bNS_27GenericPackedTensorAccessorIKT_Lm3ENS_16DefaultPtrTraitsElEENS6_IS7_Lm3ES9_lEE --------------------------
	.section	.text._ZN2at6native52_GLOBAL__N__f9ca3f21_19_UpSampleLinear1d_cu_bb295a3027upsample_linear1d_out_frameIN3c108BFloat16EfEEviT0_bNS_27GenericPackedTensorAccessorIKT_Lm3ENS_16DefaultPtrTraitsElEENS6_IS7_Lm3ES9_lEE,"ax",@progbits
	.align	128
.text._ZN2at6native52_GLOBAL__N__f9ca3f21_19_UpSampleLinear1d_cu_bb295a3027upsample_linear1d_out_frameIN3c108BFloat16EfEEviT0_bNS_27GenericPackedTensorAccessorIKT_Lm3ENS_16DefaultPtrTraitsElEENS6_IS7_Lm3ES9_lEE:
        .type           _ZN2at6native52_GLOBAL__N__f9ca3f21_19_UpSampleLinear1d_cu_bb295a3027upsample_linear1d_out_frameIN3c108BFloat16EfEEviT0_bNS_27GenericPackedTensorAccessorIKT_Lm3ENS_16DefaultPtrTraitsElEENS6_IS7_Lm3ES9_lEE,@function
        .size           _ZN2at6native52_GLOBAL__N__f9ca3f21_19_UpSampleLinear1d_cu_bb295a3027upsample_linear1d_out_frameIN3c108BFloat16EfEEviT0_bNS_27GenericPackedTensorAccessorIKT_Lm3ENS_16DefaultPtrTraitsElEENS6_IS7_Lm3ES9_lEE,(.L_x_182 - _ZN2at6native52_GLOBAL__N__f9ca3f21_19_UpSampleLinear1d_cu_bb295a3027upsample_linear1d_out_frameIN3c108BFloat16EfEEviT0_bNS_27GenericPackedTensorAccessorIKT_Lm3ENS_16DefaultPtrTraitsElEENS6_IS7_Lm3ES9_lEE)
        .other          _ZN2at6native52_GLOBAL__N__f9ca3f21_19_UpSampleLinear1d_cu_bb295a3027upsample_linear1d_out_frameIN3c108BFloat16EfEEviT0_bNS_27GenericPackedTensorAccessorIKT_Lm3ENS_16DefaultPtrTraitsElEENS6_IS7_Lm3ES9_lEE,@"STO_CUDA_ENTRY STV_DEFAULT"
_ZN2at6native52_GLOBAL__N__f9ca3f21_19_UpSampleLinear1d_cu_bb295a3027upsample_linear1d_out_frameIN3c108BFloat16EfEEviT0_bNS_27GenericPackedTensorAccessorIKT_Lm3ENS_16DefaultPtrTraitsElEENS6_IS7_Lm3ES9_lEE:
        /* <DEDUP_REMOVED lines=64> */
[----:B------:R-:W-:Y:S02]  /*0400*/  IMAD R3, R16, UR5, R5 ;  /* 0x0000000510037c24 */ /* 0x000fe4000f8e0205 */
[----:B------:R-:W-:Y:S02]  /*0410*/  IMAD R5, R19, UR7, R2 ;  /* 0x0000000713057c24 */ /* 0x000fe4000f8e0202 */
[----:B------:R-:W-:Y:S01]  /*0420*/  FADD.FTZ R2, -R0, 1 ;  /* 0x3f80000000027421 */ /* 0x000fe20000010100 */
[----:B------:R-:W-:Y:S01]  /*0430*/  IMAD.WIDE.U32 R16, R16, UR4, RZ ;  /* 0x0000000410107c25 */ /* 0x000fe2000f8e00ff */
[----:B------:R-:W-:-:S03]  /*0440*/  UMOV UR4, URZ ;  /* 0x0000003f00047c82 */ /* 0x000fc60008000000 */
[----:B------:R-:W-:Y:S02]  /*0450*/  @P0 IMAD.MOV R20, RZ, RZ, R19 ;  /* 0x000000ffff140224 */ /* 0x000fe400078e0213 */
        /* <DEDUP_REMOVED lines=10> */
.L_x_120:
[----:B0--34-:R-:W0:Y:S01]  /*0500*/  LDC.64 R14, c[0x0][0x240] ;  /* 0x00009000ff0e7b82 */ /* 0x019e220000000a00 */
[----:B------:R-:W-:Y:S01]  /*0510*/  USHF.R.S32.HI UR5, URZ, 0x1f, UR4 ;  /* 0x0000001f3f057899 */ /* 0x000fe20008011404 */
[----:B------:R-:W-:Y:S02]  /*0520*/  IMAD.MOV.U32 R4, RZ, RZ, R18 ;  /* 0x000000ffff047224 */ /* 0x000fe400078e0012 */
[----:B------:R-:W-:Y:S02]  /*0530*/  IMAD.MOV.U32 R13, RZ, RZ, R3 ;  /* 0x000000ffff0d7224 */ /* 0x000fe400078e0003 */
[----:B------:R-:W-:Y:S02]  /*0540*/  IMAD.MOV.U32 R6, RZ, RZ, R20 ;  /* 0x000000ffff067224 */ /* 0x000fe400078e0014 */
[----:B-1----:R-:W1:Y:S08]  /*0550*/  LDC.64 R10, c[0x0][0x278] ;  /* 0x00009e00ff0a7b82 */ /* 0x002e700000000a00 */
[----:B--2---:R-:W2:Y:S01]  /*0560*/  LDC R8, c[0x0][0x230] ;  /* 0x00008c00ff087b82 */ /* 0x004ea20000000800 */
        /* <DEDUP_REMOVED lines=8> */
[----:B------:R-:W-:Y:S02]  /*05f0*/  IMAD R13, R11, UR4, R4 ;  /* 0x000000040b0d7c24 */ /* 0x000fe4000f8e0204 */
[----:B--2---:R-:W-:Y:S02]  /*0600*/  VIADD R4, R8, 0xffffffff ;  /* 0xffffffff08047836 */ /* 0x004fe40000000000 */
[----:B------:R-:W-:Y:S01]  /*0610*/  IMAD.WIDE.U32 R24, R14, UR4, R6 ;  /* 0x000000040e187c25 */ /* 0x000fe2000f8e0006 */
[----:B------:R-:W-:Y:S02]  /*0620*/  UIADD3 UR4, UR4, 0x1, URZ ;  /* 0x0000000104047890 */ /* 0x000fe4000fffe03f */
[----:B------:R-:W-:Y:S01]  /*0630*/  ISETP.GE.U32.AND P0, PT, R4, 0x3, PT ;  /* 0x000000030400780c */ /* 0x000fe20003f06070 */
[----:B------:R-:W-:Y:S02]  /*0640*/  IMAD.IADD R11, R15, 0x1, R25 ;  /* 0x000000010f0b7824 */ /* 0x000fe400078e0219 */
[----:B------:R-:W-:Y:S01]  /*0650*/  IMAD.IADD R13, R27, 0x1, R13 ;  /* 0x000000011b0d7824 */ /* 0x000fe200078e020d */
[----:B0-----:R-:W-:Y:S01]  /*0660*/  ISETP.LE.AND P1, PT, R9, UR4, PT ;  /* 0x0000000409007c0c */ /* 0x001fe2000bf23270 */
[----:B------:R-:W-:-:S08]  /*0670*/  IMAD.IADD R9, R23, 0x1, R15 ;  /* 0x0000000117097824 */ /* 0x000fd000078e020f */
[----:B------:R-:W-:Y:S05]  /*0680*/  @!P0 BRA `(.L_x_114) ;  /* 0x0000001c00a48947 */ /* 0x000fea0003800000 */
[----:B------:R-:W0:Y:S01]  /*0690*/  LDC.64 R32, c[0x0][0x240] ;  /* 0x00009000ff207b82 */ /* 0x000e220000000a00 */
[----:B------:R-:W-:Y:S01]  /*06a0*/  IMAD.MOV.U32 R6, RZ, RZ, R20 ;  /* 0x000000ffff067224 */ /* 0x000fe200078e0014 */
[C---:B------:R-:W-:Y:S01]  /*06b0*/  LOP3.LUT R31, R8.reuse, 0x3, RZ, 0xc0, !PT ;  /* 0x00000003081f7812 */ /* 0x040fe200078ec0ff */
[----:B------:R-:W-:Y:S01]  /*06c0*/  ULDC.64 UR14, c[0x0][0x220] ;  /* 0x00008800000e7ab9 */ /* 0x000fe20000000a00 */
[----:B------:R-:W-:Y:S01]  /*06d0*/  IMAD.MOV.U32 R30, RZ, RZ, R18 ;  /* 0x000000ffff1e7224 */ /* 0x000fe200078e0012 */
[----:B------:R-:W-:Y:S01]  /*06e0*/  ULDC.64 UR16, c[0x0][0x258] ;  /* 0x0000960000107ab9 */ /* 0x000fe20000000a00 */
[----:B------:R-:W-:Y:S01]  /*06f0*/  ULDC.64 UR10, c[0x0][0x248] ;  /* 0x00009200000a7ab9 */ /* 0x000fe20000000a00 */
[----:B------:R-:W-:Y:S01]  /*0700*/  IMAD.IADD R8, R8, 0x1, -R31 ;  /* 0x0000000108087824 */ /* 0x000fe200078e0a1f */
[----:B------:R-:W1:Y:S01]  /*0710*/  LDC.64 R14, c[0x0][0x278] ;  /* 0x00009e00ff0e7b82 */ /* 0x000e620000000a00 */
[----:B------:R-:W-:Y:S01]  /*0720*/  IMAD.MOV.U32 R31, RZ, RZ, R5 ;  /* 0x000000ffff1f7224 */ /* 0x000fe200078e0005 */
[----:B------:R-:W-:Y:S01]  /*0730*/  ULDC.64 UR8, c[0x0][0x280] ;  /* 0x0000a00000087ab9 */ /* 0x000fe20000000a00 */
[----:B------:R-:W-:-:S02]  /*0740*/  USHF.L.U64.HI UR11, UR10, 0x1, UR11 ;  /* 0x000000010a0b7899 */ /* 0x000fc4000801020b */
[----:B------:R-:W-:Y:S02]  /*0750*/  USHF.L.U64.HI UR9, UR8, 0x1, UR9 ;  /* 0x0000000108097899 */ /* 0x000fe40008010209 */
[----:B------:R-:W-:Y:S02]  /*0760*/  USHF.L.U32 UR10, UR10, 0x1, URZ ;  /* 0x000000010a0a7899 */ /* 0x000fe4000800063f */
[----:B------:R-:W-:Y:S01]  /*0770*/  USHF.L.U32 UR8, UR8, 0x1, URZ ;  /* 0x0000000108087899 */ /* 0x000fe2000800063f */
[----:B------:R-:W-:Y:S01]  /*0780*/  UMOV UR5, URZ ;  /* 0x0000003f00057c82 */ /* 0x000fe20008000000 */
[C---:B0-----:R-:W-:Y:S02]  /*0790*/  IMAD R4, R32.reuse, UR7, RZ ;  /* 0x0000000720047c24 */ /* 0x041fe4000f8e02ff */
[----:B------:R-:W-:-:S04]  /*07a0*/  IMAD.WIDE.U32 R28, R32, UR6, R6 ;  /* 0x00000006201c7c25 */ /* 0x000fc8000f8e0006 */
[----:B------:R-:W-:Y:S01]  /*07b0*/  IMAD R35, R33, UR6, R4 ;  /* 0x0000000621237c24 */ /* 0x000fe2000f8e0204 */
[----:B------:R-:W-:Y:S01]  /*07c0*/  LEA R4, P0, R28, UR14, 0x1 ;  /* 0x0000000e1c047c11 */ /* 0x000fe2000f8008ff */
[----:B------:R-:W-:-:S04]  /*07d0*/  IMAD.WIDE.U32 R32, R32, UR6, R30 ;  /* 0x0000000620207c25 */ /* 0x000fc8000f8e001e */
[----:B------:R-:W-:Y:S01]  /*07e0*/  IMAD.IADD R29, R29, 0x1, R35 ;  /* 0x000000011d1d7824 */ /* 0x000fe200078e0223 */
[----:B------:R-:W-:Y:S01]  /*07f0*/  LEA R10, P2, R32, UR14, 0x1 ;  /* 0x0000000e200a7c11 */ /* 0x000fe2000f8408ff */
[----:B-1----:R-:W-:Y:S02]  /*0800*/  IMAD R6, R14, UR7, RZ ;  /* 0x000000070e067c24 */ /* 0x002fe4000f8e02ff */
[----:B------:R-:W-:Y:S01]  /*0810*/  IMAD.IADD R33, R35, 0x1, R33 ;  /* 0x0000000123217824 */ /* 0x000fe200078e0221 */
[----:B------:R-:W-:Y:S01]  /*0820*/  LEA.HI.X R31, R28, UR15, R29, 0x1, P0 ;  /* 0x0000000f1c1f7c11 */ /* 0x000fe200080f0c1d */
[----:B------:R-:W-:Y:S01]  /*0830*/  IMAD.MOV.U32 R28, RZ, RZ, R16 ;  /* 0x000000ffff1c7224 */ /* 0x000fe200078e0010 */
[----:B------:R-:W-:Y:S01]  /*0840*/  ISETP.GT.AND P0, PT, R8, RZ, PT ;  /* 0x000000ff0800720c */ /* 0x000fe20003f04270 */
[----:B------:R-:W-:Y:S01]  /*0850*/  IMAD.MOV.U32 R29, RZ, RZ, R3 ;  /* 0x000000ffff1d7224 */ /* 0x000fe200078e0003 */
[----:B------:R-:W-:Y:S01]  /*0860*/  LEA.HI.X R33, R32, UR15, R33, 0x1, P2 ;  /* 0x0000000f20217c11 */ /* 0x000fe200090f0c21 */
[----:B------:R-:W-:-:S02]  /*0870*/  IMAD R15, R15, UR6, R6 ;  /* 0x000000060f0f7c24 */ /* 0x000fc4000f8e0206 */
[----:B------:R-:W-:-:S04]  /*0880*/  IMAD.WIDE.U32 R28, R14, UR6, R28 ;  /* 0x000000060e1c7c25 */ /* 0x000fc8000f8e001c */
[----:B------:R-:W-:Y:S01]  /*0890*/  IMAD.IADD R15, R29, 0x1, R15 ;  /* 0x000000011d0f7824 */ /* 0x000fe200078e020f */
[----:B------:R-:W-:-:S04]  /*08a0*/  LEA R6, P3, R28, UR16, 0x1 ;  /* 0x000000101c067c11 */ /* 0x000fc8000f8608ff */
[----:B------:R-:W-:Y:S01]  /*08b0*/  LEA.HI.X R15, R28, UR17, R15, 0x1, P3 ;  /* 0x000000111c0f7c11 */ /* 0x000fe200098f0c0f */
[----:B------:R-:W-:Y:S08]  /*08c0*/  @!P0 BRA `(.L_x_115) ;  /* 0x0000001800008947 */ /* 0x000ff00003800000 */
[----:B------:R-:W-:Y:S02]  /*08d0*/  ISETP.GT.AND P2, PT, R8, 0xc, PT ;  /* 0x0000000c0800780c */ /* 0x000fe40003f44270 */
[----:B------:R-:W-:-:S11]  /*08e0*/  PLOP3.LUT P0, PT, PT, PT, PT, 0x80, 0x0 ;  /* 0x000000000000781c */ /* 0x000fd60003f0f070 */
[----:B------:R-:W-:Y:S05]  /*08f0*/  @!P2 BRA `(.L_x_116) ;  /* 0x0000000c00e4a947 */ /* 0x000fea0003800000 */
[----:B------:R-:W-:-:S13]  /*0900*/  PLOP3.LUT P0, PT, PT, PT, PT, 0x8, 0x0 ;  /* 0x000000000000781c */ /* 0x000fda0003f0e170 */
.L_x_117:
[----:B0-----:R-:W-:Y:S02]  /*0910*/  IMAD.MOV.U32 R28, RZ, RZ, R4 ;  /* 0x000000ffff1c7224 */ /* 0x001fe400078e0004 */
[----:B------:R-:W-:Y:S02]  /*0920*/  IMAD.MOV.U32 R29, RZ, RZ, R31 ;  /* 0x000000ffff1d7224 */ /* 0x000fe400078e001f */
[----:B------:R-:W-:-:S03]  /*0930*/  IMAD.MOV.U32 R32, RZ, RZ, R10 ;  /* 0x000000ffff207224 */ /* 0x000fc600078e000a */
[----:B------:R-:W2:Y:S04]  /*0940*/  LDG.E.U16 R14, desc[UR12][R28.64] ;  /* 0x0000000c1c0e7981 */ /* 0x000ea8000c1e1500 */
[----:B------:R-:W3:Y:S01]  /*0950*/  LDG.E.U16 R12, desc[UR12][R32.64] ;  /* 0x0000000c200c7981 */ /* 0x000ee2000c1e1500 */
[----:B------:R-:W-:Y:S02]  /*0960*/  IADD3 R30, P3, R4, UR10, RZ ;  /* 0x0000000a041e7c10 */ /* 0x000fe4000ff7e0ff */
[----:B------:R-:W-:Y:S02]  /*0970*/  IADD3 R34, P2, R10, UR10, RZ ;  /* 0x0000000a0a227c10 */ /* 0x000fe4000ff5e0ff */
[----:B------:R-:W-:Y:S01]  /*0980*/  IADD3.X R31, R31, UR11, RZ, P3, !PT ;  /* 0x0000000b1f1f7c10 */ /* 0x000fe20009ffe4ff */
[----:B--2---:R-:W-:-:S02]  /*0990*/  IMAD.U32 R37, R14, 0x10000, RZ ;  /* 0x000100000e257824 */ /* 0x004fc400078e00ff */
[----:B------:R-:W-:Y:S02]  /*09a0*/  IMAD.MOV.U32 R14, RZ, RZ, R6 ;  /* 0x000000ffff0e7224 */ /* 0x000fe400078e0006 */
[----:B---3--:R-:W-:Y:S02]  /*09b0*/  IMAD.U32 R35, R12, 0x10000, RZ ;  /* 0x000100000c237824 */ /* 0x008fe400078e00ff */
[----:B------:R-:W-:-:S04]  /*09c0*/  FMUL.FTZ R37, R0, R37 ;  /* 0x0000002500257220 */ /* 0x000fc80000410000 */
[----:B------:R-:W-:-:S05]  /*09d0*/  FFMA.FTZ R35, R2, R35, R37 ;  /* 0x0000002302237223 */ /* 0x000fca0000010025 */
[----:B------:R-:W-:-:S04]  /*09e0*/  F2FP.BF16.F32.PACK_AB R35, RZ, R35 ;  /* 0x00000023ff23723e */ /* 0x000fc800000010ff */
[----:B------:R-:W-:Y:S02]  /*09f0*/  PRMT R12, R35, 0x7610, R12 ;  /* 0x00007610230c7816 */ /* 0x000fe4000000000c */
[----:B------:R-:W-:-:S03]  /*0a00*/  IADD3.X R35, R33, UR11, RZ, P2, !PT ;  /* 0x0000000b21237c10 */ /* 0x000fc600097fe4ff */
[----:B------:R0:W-:Y:S04]  /*0a10*/  STG.E.U16 desc[UR12][R14.64], R12 ;  /* 0x0000000c0e007986 */ /* 0x0001e8000c10150c */
[----:B------:R-:W2:Y:S04]  /*0a20*/  LDG.E.U16 R10, desc[UR12][R30.64] ;  /* 0x0000000c1e0a7981 */ /* 0x000ea8000c1e1500 */
[----:B------:R-:W3:Y:S01]  /*0a30*/  LDG.E.U16 R4, desc[UR12][R34.64] ;  /* 0x0000000c22047981 */ /* 0x000ee2000c1e1500 */
[----:B------:R-:W-:Y:S02]  /*0a40*/  IADD3 R28, P2, R6, UR8, RZ ;  /* 0x00000008061c7c10 */ /* 0x000fe4000ff5e0ff */
[----:B------:R-:W-:Y:S01]  /*0a50*/  IADD3 R32, P3, R30, UR10, RZ ;  /* 0x0000000a1e207c10 */ /* 0x000fe2000ff7e0ff */
[----:B--2---:R-:W-:-:S02]  /*0a60*/  IMAD.U32 R33, R10, 0x10000, RZ ;  /* 0x000100000a217824 */ /* 0x004fc400078e00ff */
[----:B---3--:R-:W-:Y:S02]  /*0a70*/  IMAD.U32 R29, R4, 0x10000, RZ ;  /* 0x00010000041d7824 */ /* 0x008fe400078e00ff */
[----:B------:R-:W-:-:S04]  /*0a80*/  FMUL.FTZ R33, R0, R33 ;  /* 0x0000002100217220 */ /* 0x000fc80000410000 */
[----:B------:R-:W-:Y:S01]  /*0a90*/  FFMA.FTZ R29, R2, R29, R33 ;  /* 0x0000001d021d7223 */ /* 0x000fe20000010021 */
[----:B------:R-:W-:-:S04]  /*0aa0*/  IADD3.X R33, R31, UR11, RZ, P3, !PT ;  /* 0x0000000b1f217c10 */ /* 0x000fc80009ffe4ff */
[----:B------:R-:W-:Y:S02]  /*0ab0*/  F2FP.BF16.F32.PACK_AB R4, RZ, R29 ;  /* 0x0000001dff04723e */ /* 0x000fe400000010ff */
[----:B------:R-:W-:Y:S02]  /*0ac0*/  IADD3.X R29, R15, UR9, RZ, P2, !PT ;  /* 0x000000090f1d7c10 */ /* 0x000fe400097fe4ff */
[----:B------:R-:W-:Y:S02]  /*0ad0*/  PRMT R10, R4, 0x7610, R10 ;  /* 0x00007610040a7816 */ /* 0x000fe4000000000a */
[----:B------:R-:W-:-:S03]  /*0ae0*/  IADD3 R34, P2, R34, UR10, RZ ;  /* 0x0000000a22227c10 */ /* 0x000fc6000ff5e0ff */
[----:B------:R1:W-:Y:S01]  /*0af0*/  STG.E.U16 desc[UR12][R28.64], R10 ;  /* 0x0000000a1c007986 */ /* 0x0003e2000c10150c */
[----:B------:R-:W-:-:S03]  /*0b00*/  IADD3.X R35, R35, UR11, RZ, P2, !PT ;  /* 0x0000000b23237c10 */ /* 0x000fc600097fe4ff */
[----:B------:R-:W2:Y:S04]  /*0b10*/  LDG.E.U16 R6, desc[UR12][R32.64] ;  /* 0x0000000c20067981 */ /* 0x000ea8000c1e1500 */
[----:B------:R-:W3:Y:S01]  /*0b20*/  LDG.E.U16 R4, desc[UR12][R34.64] ;  /* 0x0000000c22047981 */ /* 0x000ee2000c1e1500 */
[----:B0-----:R-:W-:Y:S02]  /*0b30*/  IADD3 R14, P2, R28, UR8, RZ ;  /* 0x000000081c0e7c10 */ /* 0x001fe4000ff5e0ff */
[----:B------:R-:W-:-:S04]  /*0b40*/  IADD3 R36, P3, R32, UR10, RZ ;  /* 0x0000000a20247c10 */ /* 0x000fc8000ff7e0ff */
[----:B------:R-:W-:Y:S01]  /*0b50*/  IADD3.X R37, R33, UR11, RZ, P3, !PT ;  /* 0x0000000b21257c10 */ /* 0x000fe20009ffe4ff */
[----:B--2---:R-:W-:Y:S02]  /*0b60*/  IMAD.U32 R31, R6, 0x10000, RZ ;  /* 0x00010000061f7824 */ /* 0x004fe400078e00ff */
[----:B---3--:R-:W-:Y:S02]  /*0b70*/  IMAD.U32 R15, R4, 0x10000, RZ ;  /* 0x00010000040f7824 */ /* 0x008fe400078e00ff */
[----:B------:R-:W-:-:S04]  /*0b80*/  FMUL.FTZ R31, R0, R31 ;  /* 0x0000001f001f7220 */ /* 0x000fc80000410000 */
[----:B------:R-:W-:-:S05]  /*0b90*/  FFMA.FTZ R15, R2, R15, R31 ;  /* 0x0000000f020f7223 */ /* 0x000fca000001001f */
[----:B------:R-:W-:Y:S02]  /*0ba0*/  F2FP.BF16.F32.PACK_AB R4, RZ, R15 ;  /* 0x0000000fff04723e */ /* 0x000fe400000010ff */
[----:B------:R-:W-:Y:S02]  /*0bb0*/  IADD3.X R15, R29, UR9, RZ, P2, !PT ;  /* 0x000000091d0f7c10 */ /* 0x000fe400097fe4ff */
[----:B-1----:R-:W-:Y:S02]  /*0bc0*/  PRMT R10, R4, 0x7610, R10 ;  /* 0x00007610040a7816 */ /* 0x002fe4000000000a */
[----:B------:R-:W-:-:S03]  /*0bd0*/  IADD3 R30, P2, R34, UR10, RZ ;  /* 0x0000000a221e7c10 */ /* 0x000fc6000ff5e0ff */
[----:B------:R0:W-:Y:S01]  /*0be0*/  STG.E.U16 desc[UR12][R14.64], R10 ;  /* 0x0000000a0e007986 */ /* 0x0001e2000c10150c */
[----:B------:R-:W-:-:S03]  /*0bf0*/  IADD3.X R31, R35, UR11, RZ, P2, !PT ;  /* 0x0000000b231f7c10 */ /* 0x000fc600097fe4ff */
[----:B------:R-:W2:Y:S04]  /*0c00*/  LDG.E.U16 R6, desc[UR12][R36.64] ;  /* 0x0000000c24067981 */ /* 0x000ea8000c1e1500 */
[----:B------:R-:W3:Y:S01]  /*0c10*/  LDG.E.U16 R4, desc[UR12][R30.64] ;  /* 0x0000000c1e047981 */ /* 0x000ee2000c1e1500 */
[----:B------:R-:W-:Y:S02]  /*0c20*/  IADD3 R28, P2, R14, UR8, RZ ;  /* 0x000000080e1c7c10 */ /* 0x000fe4000ff5e0ff */
        /* <DEDUP_REMOVED lines=8> */
[----:B0-----:R-:W-:Y:S02]  /*0cb0*/  PRMT R10, R4, 0x7610, R10 ;  /* 0x00007610040a7816 */ /* 0x001fe4000000000a */
[----:B------:R-:W-:-:S03]  /*0cc0*/  IADD3 R14, P2, R30, UR10, RZ ;  /* 0x0000000a1e0e7c10 */ /* 0x000fc6000ff5e0ff */
[----:B------:R0:W-:Y:S01]  /*0cd0*/  STG.E.U16 desc[UR12][R28.64], R10 ;  /* 0x0000000a1c007986 */ /* 0x0001e2000c10150c */
[----:B------:R-:W-:-:S03]  /*0ce0*/  IADD3.X R15, R31, UR11, RZ, P2, !PT ;  /* 0x0000000b1f0f7c10 */ /* 0x000fc600097fe4ff */
[----:B------:R-:W2:Y:S04]  /*0cf0*/  LDG.E.U16 R6, desc[UR12][R34.64] ;  /* 0x0000000c22067981 */ /* 0x000ea8000c1e1500 */
[----:B------:R-:W3:Y:S01]  /*0d00*/  LDG.E.U16 R4, desc[UR12][R14.64] ;  /* 0x0000000c0e047981 */ /* 0x000ee2000c1e1500 */
[----:B------:R-:W-:Y:S02]  /*0d10*/  IADD3 R30, P2, R28, UR8, RZ ;  /* 0x000000081c1e7c10 */ /* 0x000fe4000ff5e0ff */
[----:B------:R-:W-:Y:S01]  /*0d20*/  IADD3 R32, P3, R34, UR10, RZ ;  /* 0x0000000a22207c10 */ /* 0x000fe2000ff7e0ff */
[----:B--2---:R-:W-:Y:S02]  /*0d30*/  IMAD.U32 R33, R6, 0x10000, RZ ;  /* 0x0001000006217824 */ /* 0x004fe400078e00ff */
[----:B---3--:R-:W-:-:S02]  /*0d40*/  IMAD.U32 R31, R4, 0x10000, RZ ;  /* 0x00010000041f7824 */ /* 0x008fc400078e00ff */
[----:B------:R-:W-:-:S04]  /*0d50*/  FMUL.FTZ R33, R0, R33 ;  /* 0x0000002100217220 */ /* 0x000fc80000410000 */
[----:B------:R-:W-:Y:S01]  /*0d60*/  FFMA.FTZ R31, R2, R31, R33 ;  /* 0x0000001f021f7223 */ /* 0x000fe20000010021 */
[----:B------:R-:W-:-:S04]  /*0d70*/  IADD3.X R33, R35, UR11, RZ, P3, !PT ;  /* 0x0000000b23217c10 */ /* 0x000fc80009ffe4ff */
        /* <DEDUP_REMOVED lines=149> */
[----:B------:R-:W-:Y:S02]  /*16d0*/  IADD3.X R33, R31, UR9, RZ, P2, !PT ;  /* 0x000000091f217c10 */ /* 0x000fe400097fe4ff */
[----:B0-----:R-:W-:Y:S02]  /*16e0*/  IADD3 R30, P2, R28, UR10, RZ ;  /* 0x0000000a1c1e7c10 */ /* 0x001fe4000ff5e0ff */
[----:B------:R-:W-:Y:S02]  /*16f0*/  F2FP.BF16.F32.PACK_AB R15, RZ, R15 ;  /* 0x0000000fff0f723e */ /* 0x000fe400000010ff */
[----:B------:R-:W-:Y:S02]  /*1700*/  IADD3.X R31, R29, UR11, RZ, P2, !PT ;  /* 0x0000000b1d1f7c10 */ /* 0x000fe400097fe4ff */
[----:B------:R-:W-:Y:S02]  /*1710*/  PRMT R10, R15, 0x7610, R10 ;  /* 0x000076100f0a7816 */ /* 0x000fe4000000000a */
[----:B------:R-:W-:-:S03]  /*1720*/  IADD3.X R15, R35, UR11, RZ, P3, !PT ;  /* 0x0000000b230f7c10 */ /* 0x000fc60009ffe4ff */
[----:B------:R0:W-:Y:S04]  /*1730*/  STG.E.U16 desc[UR12][R32.64], R10 ;  /* 0x0000000a20007986 */ /* 0x0001e8000c10150c */
[----:B------:R-:W2:Y:S04]  /*1740*/  LDG.E.U16 R6, desc[UR12][R14.64] ;  /* 0x0000000c0e067981 */ /* 0x000ea8000c1e1500 */
[----:B------:R-:W3:Y:S01]  /*1750*/  LDG.E.U16 R4, desc[UR12][R30.64] ;  /* 0x0000000c1e047981 */ /* 0x000ee2000c1e1500 */
[----:B------:R-:W-:Y:S01]  /*1760*/  IADD3 R28, P2, R32, UR8, RZ ;  /* 0x00000008201c7c10 */ /* 0x000fe2000ff5e0ff */
[----:B------:R-:W-:Y:S01]  /*1770*/  VIADD R8, R8, 0xfffffff0 ;  /* 0xfffffff008087836 */ /* 0x000fe20000000000 */
[----:B------:R-:W-:Y:S01]  /*1780*/  UIADD3 UR5, UR5, 0x10, URZ ;  /* 0x0000001005057890 */ /* 0x000fe2000fffe03f */
[----:B0-----:R-:W-:Y:S01]  /*1790*/  IADD3 R10, P3, R30, UR10, RZ ;  /* 0x0000000a1e0a7c10 */ /* 0x001fe2000ff7e0ff */
[----:B--2---:R-:W-:Y:S01]  /*17a0*/  IMAD.U32 R35, R6, 0x10000, RZ ;  /* 0x0001000006237824 */ /* 0x004fe200078e00ff */
[----:B------:R-:W-:Y:S01]  /*17b0*/  IADD3 R6, P5, R28, UR8, RZ ;  /* 0x000000081c067c10 */ /* 0x000fe2000ffbe0ff */
[----:B---3--:R-:W-:-:S02]  /*17c0*/  IMAD.U32 R29, R4, 0x10000, RZ ;  /* 0x00010000041d7824 */ /* 0x008fc400078e00ff */
[----:B------:R-:W-:-:S04]  /*17d0*/  FMUL.FTZ R35, R0, R35 ;  /* 0x0000002300237220 */ /* 0x000fc80000410000 */
[----:B------:R-:W-:-:S05]  /*17e0*/  FFMA.FTZ R29, R2, R29, R35 ;  /* 0x0000001d021d7223 */ /* 0x000fca0000010023 */
[----:B------:R-:W-:Y:S02]  /*17f0*/  F2FP.BF16.F32.PACK_AB R4, RZ, R29 ;  /* 0x0000001dff04723e */ /* 0x000fe400000010ff */
[----:B------:R-:W-:Y:S02]  /*1800*/  IADD3.X R29, R33, UR9, RZ, P2, !PT ;  /* 0x00000009211d7c10 */ /* 0x000fe400097fe4ff */
[----:B------:R-:W-:Y:S02]  /*1810*/  ISETP.GT.AND P2, PT, R8, 0xc, PT ;  /* 0x0000000c0800780c */ /* 0x000fe40003f44270 */
[----:B------:R-:W-:Y:S02]  /*1820*/  PRMT R12, R4, 0x7610, R12 ;  /* 0x00007610040c7816 */ /* 0x000fe4000000000c */
[----:B------:R-:W-:Y:S02]  /*1830*/  IADD3 R4, P4, R14, UR10, RZ ;  /* 0x0000000a0e047c10 */ /* 0x000fe4000ff9e0ff */
[----:B------:R-:W-:Y:S01]  /*1840*/  IADD3.X R33, R31, UR11, RZ, P3, !PT ;  /* 0x0000000b1f217c10 */ /* 0x000fe20009ffe4ff */
[----:B------:R0:W-:Y:S01]  /*1850*/  STG.E.U16 desc[UR12][R28.64], R12 ;  /* 0x0000000c1c007986 */ /* 0x0001e2000c10150c */
[----:B------:R-:W-:-:S02]  /*1860*/  IADD3.X R31, R15, UR11, RZ, P4, !PT ;  /* 0x0000000b0f1f7c10 */ /* 0x000fc4000a7fe4ff */
[----:B------:R-:W-:-:S03]  /*1870*/  IADD3.X R15, R29, UR9, RZ, P5, !PT ;  /* 0x000000091d0f7c10 */ /* 0x000fc6000affe4ff */
[----:B------:R-:W-:Y:S05]  /*1880*/  @P2 BRA `(.L_x_117) ;  /* 0xfffffff000202947 */ /* 0x000fea000383ffff */
.L_x_116:
[----:B------:R-:W-:-:S13]  /*1890*/  ISETP.GT.AND P2, PT, R8, 0x4, PT ;  /* 0x000000040800780c */ /* 0x000fda0003f44270 */
[----:B------:R-:W-:Y:S05]  /*18a0*/  @!P2 BRA `(.L_x_118) ;  /* 0x000000080000a947 */ /* 0x000fea0003800000 */
[----:B0-----:R-:W-:Y:S02]  /*18b0*/  IMAD.MOV.U32 R28, RZ, RZ, R4 ;  /* 0x000000ffff1c7224 */ /* 0x001fe400078e0004 */
[----:B------:R-:W-:-:S05]  /*18c0*/  IMAD.MOV.U32 R29, RZ, RZ, R31 ;  /* 0x000000ffff1d7224 */ /* 0x000fca00078e001f */
[----:B------:R0:W2:Y:S02]  /*18d0*/  LDG.E.U16 R14, desc[UR12][R28.64] ;  /* 0x0000000c1c0e7981 */ /* 0x0000a4000c1e1500 */
[----:B0-----:R-:W-:Y:S02]  /*18e0*/  IMAD.MOV.U32 R28, RZ, RZ, R10 ;  /* 0x000000ffff1c7224 */ /* 0x001fe400078e000a */
[----:B------:R-:W-:-:S05]  /*18f0*/  IMAD.MOV.U32 R29, RZ, RZ, R33 ;  /* 0x000000ffff1d7224 */ /* 0x000fca00078e0021 */
[----:B------:R-:W3:Y:S01]  /*1900*/  LDG.E.U16 R12, desc[UR12][R28.64] ;  /* 0x0000000c1c0c7981 */ /* 0x000ee2000c1e1500 */
[----:B------:R-:W-:Y:S02]  /*1910*/  IADD3 R30, P2, R4, UR10, RZ ;  /* 0x0000000a041e7c10 */ /* 0x000fe4000ff5e0ff */
[----:B------:R-:W-:Y:S02]  /*1920*/  IADD3 R32, P0, R10, UR10, RZ ;  /* 0x0000000a0a207c10 */ /* 0x000fe4000ff1e0ff */
[----:B------:R-:W-:Y:S02]  /*1930*/  IADD3.X R31, R31, UR11, RZ, P2, !PT ;  /* 0x0000000b1f1f7c10 */ /* 0x000fe400097fe4ff */
[----:B------:R-:W-:Y:S01]  /*1940*/  IADD3.X R33, R33, UR11, RZ, P0, !PT ;  /* 0x0000000b21217c10 */ /* 0x000fe200087fe4ff */
[----:B--2---:R-:W-:Y:S02]  /*1950*/  IMAD.U32 R37, R14, 0x10000, RZ ;  /* 0x000100000e257824 */ /* 0x004fe400078e00ff */
[----:B------:R-:W-:-:S02]  /*1960*/  IMAD.MOV.U32 R14, RZ, RZ, R6 ;  /* 0x000000ffff0e7224 */ /* 0x000fc400078e0006 */
[----:B------:R-:W-:Y:S01]  /*1970*/  FMUL.FTZ R37, R0, R37 ;  /* 0x0000002500257220 */ /* 0x000fe20000410000 */
[----:B---3--:R-:W-:-:S04]  /*1980*/  IMAD.U32 R35, R12, 0x10000, RZ ;  /* 0x000100000c237824 */ /* 0x008fc800078e00ff */
[----:B------:R-:W-:-:S05]  /*1990*/  FFMA.FTZ R35, R2, R35, R37 ;  /* 0x0000002302237223 */ /* 0x000fca0000010025 */
[----:B------:R-:W-:-:S04]  /*19a0*/  F2FP.BF16.F32.PACK_AB R35, RZ, R35 ;  /* 0x00000023ff23723e */ /* 0x000fc800000010ff */
[----:B------:R-:W-:-:S05]  /*19b0*/  PRMT R12, R35, 0x7610, R12 ;  /* 0x00007610230c7816 */ /* 0x000fca000000000c */
        /* <DEDUP_REMOVED lines=13> */
[----:B0-----:R-:W-:-:S03]  /*1a90*/  IADD3 R14, P0, R32, UR10, RZ ;  /* 0x0000000a200e7c10 */ /* 0x001fc6000ff1e0ff */
        /* <DEDUP_REMOVED lines=90> */
[----:B------:R-:W-:Y:S02]  /*2040*/  PRMT R12, R4, 0x7610, R12 ;  /* 0x00007610040c7816 */ /* 0x000fe4000000000c */
[----:B------:R-:W-:Y:S02]  /*2050*/  IADD3 R4, P3, R14, UR10, RZ ;  /* 0x0000000a0e047c10 */ /* 0x000fe4000ff7e0ff */
[----:B------:R-:W-:Y:S01]  /*2060*/  IADD3.X R33, R31, UR11, RZ, P2, !PT ;  /* 0x0000000b1f217c10 */ /* 0x000fe200097fe4ff */
[----:B------:R1:W-:Y:S01]  /*2070*/  STG.E.U16 desc[UR12][R28.64], R12 ;  /* 0x0000000c1c007986 */ /* 0x0003e2000c10150c */
[----:B------:R-:W-:-:S02]  /*2080*/  IADD3.X R31, R15, UR11, RZ, P3, !PT ;  /* 0x0000000b0f1f7c10 */ /* 0x000fc40009ffe4ff */
[----:B------:R-:W-:Y:S02]  /*2090*/  PLOP3.LUT P0, PT, PT, PT, PT, 0x8, 0x0 ;  /* 0x000000000000781c */ /* 0x000fe40003f0e170 */
[----:B------:R-:W-:-:S11]  /*20a0*/  IADD3.X R15, R29, UR9, RZ, P4, !PT ;  /* 0x000000091d0f7c10 */ /* 0x000fd6000a7fe4ff */
.L_x_118:
[----:B------:R-:W-:-:S13]  /*20b0*/  ISETP.NE.OR P0, PT, R8, RZ, P0 ;  /* 0x000000ff0800720c */ /* 0x000fda0000705670 */
[----:B------:R-:W-:Y:S05]  /*20c0*/  @!P0 BRA `(.L_x_114) ;  /* 0x0000000400148947 */ /* 0x000fea0003800000 */
.L_x_115:
[----:B012---:R-:W-:Y:S02]  /*20d0*/  IMAD.MOV.U32 R28, RZ, RZ, R4 ;  /* 0x000000ffff1c7224 */ /* 0x007fe400078e0004 */
        /* <DEDUP_REMOVED lines=34> */
[----:B------:R-:W-:Y:S02]  /*2300*/  IADD3 R32, P0, R28, UR8, RZ ;  /* 0x000000081c207c10 */ /* 0x000fe4000ff1e0ff */
[----:B0-----:R-:W-:Y:S02]  /*2310*/  IADD3 R14, P2, R34, UR10, RZ ;  /* 0x0000000a220e7c10 */ /* 0x001fe4000ff5e0ff */
[----:B------:R-:W-:Y:S02]  /*2320*/  IADD3.X R33, R29, UR9, RZ, P0, !PT ;  /* 0x000000091d217c10 */ /* 0x000fe400087fe4ff */
[----:B------:R-:W-:Y:S01]  /*2330*/  IADD3 R30, P0, R36, UR10, RZ ;  /* 0x0000000a241e7c10 */ /* 0x000fe2000ff1e0ff */
[----:B--2---:R-:W-:-:S02]  /*2340*/  IMAD.U32 R31, R6, 0x10000, RZ ;  /* 0x00010000061f7824 */ /* 0x004fc400078e00ff */
[----:B---3--:R-:W-:Y:S02]  /*2350*/  IMAD.U32 R15, R4, 0x10000, RZ ;  /* 0x00010000040f7824 */ /* 0x008fe400078e00ff */
[----:B------:R-:W-:-:S04]  /*2360*/  FMUL.FTZ R31, R0, R31 ;  /* 0x0000001f001f7220 */ /* 0x000fc80000410000 */
[----:B------:R-:W-:Y:S01]  /*2370*/  FFMA.FTZ R15, R2, R15, R31 ;  /* 0x0000000f020f7223 */ /* 0x000fe2000001001f */
[----:B------:R-:W-:-:S04]  /*2380*/  IADD3.X R31, R37, UR11, RZ, P0, !PT ;  /* 0x0000000b251f7c10 */ /* 0x000fc800087fe4ff */
[----:B------:R-:W-:-:S04]  /*2390*/  F2FP.BF16.F32.PACK_AB R15, RZ, R15 ;  /* 0x0000000fff0f723e */ /* 0x000fc800000010ff */
[----:B-1----:R-:W-:Y:S02]  /*23a0*/  PRMT R10, R15, 0x7610, R10 ;  /* 0x000076100f0a7816 */ /* 0x002fe4000000000a */
        /* <DEDUP_REMOVED lines=15> */
[----:B------:R-:W-:Y:S02]  /*24a0*/  ISETP.NE.AND P0, PT, R8, RZ, PT ;  /* 0x000000ff0800720c */ /* 0x000fe40003f05270 */
[----:B------:R-:W-:Y:S02]  /*24b0*/  PRMT R12, R4, 0x7610, R12 ;  /* 0x00007610040c7816 */ /* 0x000fe4000000000c */
[----:B------:R-:W-:Y:S02]  /*24c0*/  IADD3 R4, P3, R14, UR10, RZ ;  /* 0x0000000a0e047c10 */ /* 0x000fe4000ff7e0ff */
[----:B------:R-:W-:Y:S01]  /*24d0*/  IADD3.X R33, R31, UR11, RZ, P2, !PT ;  /* 0x0000000b1f217c10 */ /* 0x000fe200097fe4ff */
[----:B------:R2:W-:Y:S01]  /*24e0*/  STG.E.U16 desc[UR12][R28.64], R12 ;  /* 0x0000000c1c007986 */ /* 0x0005e2000c10150c */
[----:B------:R-:W-:-:S02]  /*24f0*/  IADD3.X R31, R15, UR11, RZ, P3, !PT ;  /* 0x0000000b0f1f7c10 */ /* 0x000fc40009ffe4ff */
[----:B------:R-:W-:-:S03]  /*2500*/  IADD3.X R15, R29, UR9, RZ, P4, !PT ;  /* 0x000000091d0f7c10 */ /* 0x000fc6000a7fe4ff */
[----:B------:R-:W-:Y:S05]  /*2510*/  @P0 BRA `(.L_x_115) ;  /* 0xfffffff800ec0947 */ /* 0x000fea000383ffff */
.L_x_114:
[----:B------:R-:W3:Y:S02]  /*2520*/  LDC R4, c[0x0][0x230] ;  /* 0x00008c00ff047b82 */ /* 0x000ee40000000800 */
[----:B---3--:R-:W-:-:S04]  /*2530*/  LOP3.LUT R4, R4, 0x3, RZ, 0xc0, !PT ;  /* 0x0000000304047812 */ /* 0x008fc800078ec0ff */
[----:B------:R-:W-:-:S13]  /*2540*/  ISETP.NE.AND P0, PT, R4, RZ, PT ;  /* 0x000000ff0400720c */ /* 0x000fda0003f05270 */
[----:B------:R-:W-:Y:S05]  /*2550*/  @!P0 BRA `(.L_x_119) ;  /* 0x0000000400748947 */ /* 0x000fea0003800000 */
[----:B------:R-:W3:Y:S01]  /*2560*/  LDC.64 R14, c[0x0][0x248] ;  /* 0x00009200ff0e7b82 */ /* 0x000ee20000000a00 */
[----:B------:R-:W-:Y:S01]  /*2570*/  USHF.R.S32.HI UR8, URZ, 0x1f, UR5 ;  /* 0x0000001f3f087899 */ /* 0x000fe20008011405 */
[----:B------:R-:W-:Y:S01]  /*2580*/  IMAD.MOV.U32 R10, RZ, RZ, R24 ;  /* 0x000000ffff0a7224 */ /* 0x000fe200078e0018 */
[----:B------:R-:W-:Y:S01]  /*2590*/  ULDC.64 UR10, c[0x0][0x258] ;  /* 0x00009600000a7ab9 */ /* 0x000fe20000000a00 */
[----:B------:R-:W-:-:S03]  /*25a0*/  IMAD.MOV.U32 R8, RZ, RZ, R22 ;  /* 0x000000ffff087224 */ /* 0x000fc600078e0016 */
[C---:B---3--:R-:W-:Y:S01]  /*25b0*/  IMAD R6, R14.reuse, UR8, RZ ;  /* 0x000000080e067c24 */ /* 0x048fe2000f8e02ff */
[----:B------:R-:W-:Y:S01]  /*25c0*/  ULDC.64 UR8, c[0x0][0x220] ;  /* 0x0000880000087ab9 */ /* 0x000fe20000000a00 */
[----:B------:R-:W-:-:S04]  /*25d0*/  IMAD.WIDE.U32 R30, R14, UR5, R10 ;  /* 0x000000050e1e7c25 */ /* 0x000fc8000f8e000a */
[----:B------:R-:W-:Y:S01]  /*25e0*/  IMAD R25, R15, UR5, R6 ;  /* 0x000000050f197c24 */ /* 0x000fe2000f8e0206 */
[----:B012---:R-:W-:Y:S01]  /*25f0*/  LEA R28, P2, R30, UR8, 0x1 ;  /* 0x000000081e1c7c11 */ /* 0x007fe2000f8408ff */
[----:B------:R-:W-:-:S04]  /*2600*/  IMAD.WIDE.U32 R22, R14, UR5, R8 ;  /* 0x000000050e167c25 */ /* 0x000fc8000f8e0008 */
[----:B------:R-:W-:Y:S01]  /*2610*/  IMAD.IADD R15, R25, 0x1, R31 ;  /* 0x00000001190f7824 */ /* 0x000fe200078e021f */
[----:B------:R-:W-:Y:S01]  /*2620*/  LEA R24, P0, R22, UR8, 0x1 ;  /* 0x0000000816187c11 */ /* 0x000fe2000f8008ff */
[----:B------:R-:W-:-:S03]  /*2630*/  IMAD.IADD R25, R23, 0x1, R25 ;  /* 0x0000000117197824 */ /* 0x000fc600078e0219 */
[----:B------:R-:W-:Y:S02]  /*2640*/  LEA.HI.X R29, R30, UR9, R15, 0x1, P2 ;  /* 0x000000091e1d7c11 */ /* 0x000fe400090f0c0f */
[----:B------:R-:W-:Y:S02]  /*2650*/  LEA.HI.X R25, R22, UR9, R25, 0x1, P0 ;  /* 0x0000000916197c11 */ /* 0x000fe400080f0c19 */
[----:B------:R-:W0:Y:S01]  /*2660*/  LDC.64 R22, c[0x0][0x280] ;  /* 0x0000a000ff167b82 */ /* 0x000e220000000a00 */
[----:B------:R-:W2:Y:S04]  /*2670*/  LDG.E.U16 R28, desc[UR12][R28.64] ;  /* 0x0000000c1c1c7981 */ /* 0x000ea8000c1e1500 */
[----:B------:R-:W3:Y:S01]  /*2680*/  LDG.E.U16 R24, desc[UR12][R24.64] ;  /* 0x0000000c18187981 */ /* 0x000ee2000c1e1500 */
[----:B------:R-:W-:Y:S01]  /*2690*/  USHF.R.S32.HI UR8, URZ, 0x1f, UR5 ;  /* 0x0000001f3f087899 */ /* 0x000fe20008011405 */
[----:B------:R-:W-:-:S05]  /*26a0*/  IMAD.MOV.U32 R12, RZ, RZ, R26 ;  /* 0x000000ffff0c7224 */ /* 0x000fca00078e001a */
[----:B0-----:R-:W-:-:S04]  /*26b0*/  IMAD R6, R22, UR8, RZ ;  /* 0x0000000816067c24 */ /* 0x001fc8000f8e02ff */
[----:B------:R-:W-:Y:S02]  /*26c0*/  IMAD R33, R23, UR5, R6 ;  /* 0x0000000517217c24 */ /* 0x000fe4000f8e0206 */
[----:B--2---:R-:W-:-:S04]  /*26d0*/  IMAD.U32 R27, R28, 0x10000, RZ ;  /* 0x000100001c1b7824 */ /* 0x004fc800078e00ff */
[----:B------:R-:W-:Y:S01]  /*26e0*/  FMUL.FTZ R31, R0, R27 ;  /* 0x0000001b001f7220 */ /* 0x000fe20000410000 */
[----:B------:R-:W-:-:S04]  /*26f0*/  IMAD.WIDE.U32 R26, R22, UR5, R12 ;  /* 0x00000005161a7c25 */ /* 0x000fc8000f8e000c */
[----:B---3--:R-:W-:Y:S01]  /*2700*/  IMAD.U32 R15, R24, 0x10000, RZ ;  /* 0x00010000180f7824 */ /* 0x008fe200078e00ff */
[----:B------:R-:W-:Y:S01]  /*2710*/  LEA R24, P0, R26, UR10, 0x1 ;  /* 0x0000000a1a187c11 */ /* 0x000fe2000f8008ff */
[----:B------:R-:W-:Y:S02]  /*2720*/  IMAD.IADD R25, R27, 0x1, R33 ;  /* 0x000000011b197824 */ /* 0x000fe400078e0221 */
[----:B------:R-:W-:-:S03]  /*2730*/  FFMA.FTZ R15, R2, R15, R31 ;  /* 0x0000000f020f7223 */ /* 0x000fc6000001001f */
[----:B------:R-:W-:Y:S02]  /*2740*/  LEA.HI.X R25, R26, UR11, R25, 0x1, P0 ;  /* 0x0000000b1a197c11 */ /* 0x000fe400080f0c19 */
[----:B------:R-:W-:Y:S02]  /*2750*/  ISETP.NE.AND P0, PT, R4, 0x1, PT ;  /* 0x000000010400780c */ /* 0x000fe40003f05270 */
[----:B------:R-:W-:-:S05]  /*2760*/  F2FP.BF16.F32.PACK_AB R15, RZ, R15 ;  /* 0x0000000fff0f723e */ /* 0x000fca00000010ff */
[----:B------:R3:W-:Y:S06]  /*2770*/  STG.E.U16 desc[UR12][R24.64], R15 ;  /* 0x0000000f18007986 */ /* 0x0007ec000c10150c */
[----:B------:R-:W-:Y:S05]  /*2780*/  @!P0 BRA `(.L_x_119) ;  /* 0x0000000000e88947 */ /* 0x000fea0003800000 */
[----:B---3--:R-:W0:Y:S01]  /*2790*/  LDC R25, c[0x0][0x24c] ;  /* 0x00009300ff197b82 */ /* 0x008e220000000800 */
[----:B------:R-:W-:Y:S01]  /*27a0*/  UIADD3 UR8, UR5, 0x1, URZ ;  /* 0x0000000105087890 */ /* 0x000fe2000fffe03f */
[----:B------:R-:W-:-:S03]  /*27b0*/  ULDC.64 UR14, c[0x0][0x220] ;  /* 0x00008800000e7ab9 */ /* 0x000fc60000000a00 */
[----:B------:R-:W-:Y:S02]  /*27c0*/  USHF.R.S32.HI UR9, URZ, 0x1f, UR8 ;  /* 0x0000001f3f097899 */ /* 0x000fe40008011408 */
[----:B------:R-:W-:-:S04]  /*27d0*/  IMAD.WIDE.U32 R28, R14, UR8, R10 ;  /* 0x000000080e1c7c25 */ /* 0x000fc8000f8e000a */
[----:B------:R-:W-:Y:S01]  /*27e0*/  IMAD R6, R14, UR9, RZ ;  /* 0x000000090e067c24 */ /* 0x000fe2000f8e02ff */
[----:B------:R-:W-:Y:S01]  /*27f0*/  LEA R30, P2, R28, UR14, 0x1 ;  /* 0x0000000e1c1e7c11 */ /* 0x000fe2000f8408ff */
[----:B------:R-:W-:-:S03]  /*2800*/  IMAD.WIDE.U32 R26, R14, UR8, R8 ;  /* 0x000000080e1a7c25 */ /* 0x000fc6000f8e0008 */
[----:B------:R-:W-:Y:S01]  /*2810*/  LEA R24, P0, R26, UR14, 0x1 ;  /* 0x0000000e1a187c11 */ /* 0x000fe2000f8008ff */
[----:B0-----:R-:W-:-:S04]  /*2820*/  IMAD R25, R25, UR8, R6 ;  /* 0x0000000819197c24 */ /* 0x001fc8000f8e0206 */
[----:B------:R-:W-:Y:S02]  /*2830*/  IMAD.IADD R15, R25, 0x1, R29 ;  /* 0x00000001190f7824 */ /* 0x000fe400078e021d */
[----:B------:R-:W-:-:S03]  /*2840*/  IMAD.IADD R25, R27, 0x1, R25 ;  /* 0x000000011b197824 */ /* 0x000fc600078e0219 */
[----:B------:R-:W-:Y:S02]  /*2850*/  LEA.HI.X R31, R28, UR15, R15, 0x1, P2 ;  /* 0x0000000f1c1f7c11 */ /* 0x000fe400090f0c0f */
[----:B------:R-:W-:-:S03]  /*2860*/  LEA.HI.X R25, R26, UR15, R25, 0x1, P0 ;  /* 0x0000000f1a197c11 */ /* 0x000fc600080f0c19 */
[----:B------:R-:W2:Y:S04]  /*2870*/  LDG.E.U16 R30, desc[UR12][R30.64] ;  /* 0x0000000c1e1e7981 */ /* 0x000ea8000c1e1500 */
[----:B------:R-:W3:Y:S01]  /*2880*/  LDG.E.U16 R24, desc[UR12][R24.64] ;  /* 0x0000000c18187981 */ /* 0x000ee2000c1e1500 */
[----:B------:R-:W-:-:S04]  /*2890*/  IMAD R6, R22, UR9, RZ ;  /* 0x0000000916067c24 */ /* 0x000fc8000f8e02ff */
        /* <DEDUP_REMOVED lines=13> */
[----:B----4-:R-:W0:Y:S01]  /*2970*/  LDC R15, c[0x0][0x24c] ;  /* 0x00009300ff0f7b82 */ /* 0x010e220000000800 */
        /* <DEDUP_REMOVED lines=15> */
[C---:B------:R-:W-:Y:S02]  /*2a70*/  IMAD R4, R22.reuse, UR8, RZ ;  /* 0x0000000816047c24 */ /* 0x040fe4000f8e02ff */
[----:B------:R-:W-:-:S04]  /*2a80*/  IMAD.WIDE.U32 R12, R22, UR5, R12 ;  /* 0x00000005160c7c25 */ /* 0x000fc8000f8e000c */
[----:B------:R-:W-:Y:S01]  /*2a90*/  IMAD R23, R23, UR5, R4 ;  /* 0x0000000517177c24 */ /* 0x000fe2000f8e0204 */
[----:B------:R-:W-:Y:S01]  /*2aa0*/  LEA R8, P0, R12, UR10, 0x1 ;  /* 0x0000000a0c087c11 */ /* 0x000fe2000f8008ff */
[----:B--2---:R-:W-:Y:S02]  /*2ab0*/  IMAD.U32 R11, R24, 0x10000, RZ ;  /* 0x00010000180b7824 */ /* 0x004fe400078e00ff */
[----:B---3--:R-:W-:Y:S02]  /*2ac0*/  IMAD.U32 R9, R14, 0x10000, RZ ;  /* 0x000100000e097824 */ /* 0x008fe400078e00ff */
[----:B------:R-:W-:-:S04]  /*2ad0*/  FMUL.FTZ R11, R0, R11 ;  /* 0x0000000b000b7220 */ /* 0x000fc80000410000 */
[----:B------:R-:W-:Y:S01]  /*2ae0*/  FFMA.FTZ R9, R2, R9, R11 ;  /* 0x0000000902097223 */ /* 0x000fe2000001000b */
[----:B------:R-:W-:-:S04]  /*2af0*/  IMAD.IADD R11, R13, 0x1, R23 ;  /* 0x000000010d0b7824 */ /* 0x000fc800078e0217 */
[----:B------:R-:W-:Y:S02]  /*2b00*/  F2FP.BF16.F32.PACK_AB R4, RZ, R9 ;  /* 0x00000009ff04723e */ /* 0x000fe400000010ff */
[----:B------:R-:W-:-:S05]  /*2b10*/  LEA.HI.X R9, R12, UR11, R11, 0x1, P0 ;  /* 0x0000000b0c097c11 */ /* 0x000fca00080f0c0b */
[----:B------:R0:W-:Y:S02]  /*2b20*/  STG.E.U16 desc[UR12][R8.64], R4 ;  /* 0x0000000408007986 */ /* 0x0001e4000c10150c */
.L_x_119:
[----:B------:R-:W-:-:S04]  /*2b30*/  UIADD3 UR6, UP0, UR6, 0x1, URZ ;  /* 0x0000000106067890 */ /* 0x000fc8000ff1e03f */
[----:B------:R-:W-:Y:S01]  /*2b40*/  UIADD3.X UR7, URZ, UR7, URZ, UP0, !UPT ;  /* 0x000000073f077290 */ /* 0x000fe200087fe43f */
[----:B------:R-:W-:Y:S11]  /*2b50*/  @!P1 BRA `(.L_x_120) ;  /* 0xffffffd800689947 */ /* 0x000ff6000383ffff */
[----:B------:R-:W-:Y:S05]  /*2b60*/  EXIT ;  /* 0x000000000000794d */ /* 0x000fea0003800000 */
.L_x_113:
        /* <DEDUP_REMOVED lines=29> */
.L_x_127:
[----:B0-----:R-:W0:Y:S01]  /*2d40*/  LDC.64 R16, c[0x0][0x240] ;  /* 0x00009000ff107b82 */ /* 0x001e220000000a00 */
[----:B------:R-:W-:Y:S01]  /*2d50*/  USHF.R.S32.HI UR5, URZ, 0x1f, UR4 ;  /* 0x0000001f3f057899 */ /* 0x000fe20008011404 */
[----:B--2---:R-:W-:Y:S01]  /*2d60*/  IMAD.MOV.U32 R6, RZ, RZ, R2 ;  /* 0x000000ffff067224 */ /* 0x004fe200078e0002 */
[----:B------:R-:W-:Y:S01]  /*2d70*/  ISETP.GE.U32.AND P0, PT, R18, 0x3, PT ;  /* 0x000000031200780c */ /* 0x000fe20003f06070 */
[----:B-1----:R-:W-:-:S04]  /*2d80*/  IMAD.MOV.U32 R7, RZ, RZ, R11 ;  /* 0x000000ffff077224 */ /* 0x002fc800078e000b */
[----:B------:R-:W1:Y:S08]  /*2d90*/  LDC.64 R20, c[0x0][0x278] ;  /* 0x00009e00ff147b82 */ /* 0x000e700000000a00 */
[----:B------:R-:W2:Y:S01]  /*2da0*/  LDC R19, c[0x0][0x228] ;  /* 0x00008a00ff137b82 */ /* 0x000ea20000000800 */
        /* <DEDUP_REMOVED lines=12> */
[----:B---34-:R-:W-:-:S12]  /*2e70*/  @!P0 BRA `(.L_x_121) ;  /* 0x0000000c003c8947 */ /* 0x018fd80003800000 */
        /* <DEDUP_REMOVED lines=18> */
.L_x_124:
[----:B0-----:R0:W2:Y:S01]  /*2fa0*/  LDG.E.U16 R33, desc[UR12][R20.64] ;  /* 0x0000000c14217981 */ /* 0x0010a2000c1e1500 */
[----:B------:R-:W-:Y:S02]  /*2fb0*/  IMAD.MOV.U32 R22, RZ, RZ, R12 ;  /* 0x000000ffff167224 */ /* 0x000fe400078e000c */
        /* <DEDUP_REMOVED lines=70> */
[----:B------:R-:W3:Y:S01]  /*3420*/  LDG.E.U16 R37, desc[UR12][R30.64] ;  /* 0x0000000c1e257981 */ /* 0x000ee2000c1e1500 */
[----:B0-----:R-:W-:Y:S02]  /*3430*/  IADD3 R20, P2, R28, UR9, RZ ;  /* 0x000000091c147c10 */ /* 0x001fe4000ff5e0ff */
        /* <DEDUP_REMOVED lines=9> */
[----:B---3--:R-:W-:Y:S04]  /*34d0*/  STG.E.U16 desc[UR12][R24.64], R35 ;  /* 0x0000002318007986 */ /* 0x008fe8000c10150c */
[----:B--2---:R-:W2:Y:S01]  /*34e0*/  LDG.E.U16 R19, desc[UR12][R26.64] ;  /* 0x0000000c1a137981 */ /* 0x004ea2000c1e1500 */
[----:B------:R-:W-:Y:S02]  /*34f0*/  IADD3 R28, P2, R24, UR9, RZ ;  /* 0x00000009181c7c10 */ /* 0x000fe4000ff5e0ff */
[----:B------:R-:W-:Y:S02]  /*3500*/  IADD3 R22, P3, R26, UR11, RZ ;  /* 0x0000000b1a167c10 */ /* 0x000fe4000ff7e0ff */
[----:B------:R-:W-:Y:S02]  /*3510*/  IADD3.X R29, R25, UR8, RZ, P2, !PT ;  /* 0x00000008191d7c10 */ /* 0x000fe400097fe4ff */
[----:B------:R-:W-:Y:S01]  /*3520*/  IADD3.X R23, R27, UR10, RZ, P3, !PT ;  /* 0x0000000a1b177c10 */ /* 0x000fe20009ffe4ff */
[----:B------:R-:W-:Y:S01]  /*3530*/  VIADD R14, R14, 0xfffffff0 ;  /* 0xfffffff00e0e7836 */ /* 0x000fe20000000000 */
[----:B------:R-:W-:Y:S01]  /*3540*/  IADD3 R30, P2, R28, UR9, RZ ;  /* 0x000000091c1e7c10 */ /* 0x000fe2000ff5e0ff */
[----:B--2---:R1:W-:Y:S04]  /*3550*/  STG.E.U16 desc[UR12][R28.64], R19 ;  /* 0x000000131c007986 */ /* 0x0043e8000c10150c */
[----:B------:R-:W2:Y:S01]  /*3560*/  LDG.E.U16 R33, desc[UR12][R22.64] ;  /* 0x0000000c16217981 */ /* 0x000ea2000c1e1500 */
[----:B------:R-:W-:Y:S01]  /*3570*/  IADD3.X R31, R29, UR8, RZ, P2, !PT ;  /* 0x000000081d1f7c10 */ /* 0x000fe200097fe4ff */
[----:B------:R-:W-:Y:S01]  /*3580*/  UIADD3 UR5, UR5, 0x10, URZ ;  /* 0x0000001005057890 */ /* 0x000fe2000fffe03f */
[----:B------:R-:W-:-:S02]  /*3590*/  ISETP.GT.AND P2, PT, R14, 0xc, PT ;  /* 0x0000000c0e00780c */ /* 0x000fc40003f44270 */
[----:B0-----:R-:W-:Y:S02]  /*35a0*/  IADD3 R20, P3, R22, UR11, RZ ;  /* 0x0000000b16147c10 */ /* 0x001fe4000ff7e0ff */
[----:B------:R-:W-:Y:S02]  /*35b0*/  IADD3 R12, P4, R30, UR9, RZ ;  /* 0x000000091e0c7c10 */ /* 0x000fe4000ff9e0ff */
[----:B------:R-:W-:Y:S02]  /*35c0*/  IADD3.X R21, R23, UR10, RZ, P3, !PT ;  /* 0x0000000a17157c10 */ /* 0x000fe40009ffe4ff */
[----:B-1----:R-:W-:Y:S01]  /*35d0*/  IADD3.X R19, R31, UR8, RZ, P4, !PT ;  /* 0x000000081f137c10 */ /* 0x002fe2000a7fe4ff */
[----:B--2---:R0:W-:Y:S04]  /*35e0*/  STG.E.U16 desc[UR12][R30.64], R33 ;  /* 0x000000211e007986 */ /* 0x0041e8000c10150c */
[----:B------:R-:W-:Y:S05]  /*35f0*/  @P2 BRA `(.L_x_124) ;  /* 0xfffffff800682947 */ /* 0x000fea000383ffff */
.L_x_123:
[----:B------:R-:W-:-:S13]  /*3600*/  ISETP.GT.AND P2, PT, R14, 0x4, PT ;  /* 0x000000040e00780c */ /* 0x000fda0003f44270 */
[----:B------:R-:W-:Y:S05]  /*3610*/  @!P2 BRA `(.L_x_125) ;  /* 0x0000000000d4a947 */ /* 0x000fea0003800000 */
        /* <DEDUP_REMOVED lines=37> */
[----:B------:R-:W-:Y:S02]  /*3870*/  IADD3 R32, P0, R28, UR9, RZ ;  /* 0x000000091c207c10 */ /* 0x000fe4000ff1e0ff */
[----:B------:R-:W-:Y:S02]  /*3880*/  IADD3 R22, P2, R30, UR11, RZ ;  /* 0x0000000b1e167c10 */ /* 0x000fe4000ff5e0ff */
[----:B0-----:R-:W-:Y:S02]  /*3890*/  IADD3.X R33, R29, UR8, RZ, P0, !PT ;  /* 0x000000081d217c10 */ /* 0x001fe400087fe4ff */
[----:B------:R-:W-:-:S03]  /*38a0*/  IADD3.X R23, R31, UR10, RZ, P2, !PT ;  /* 0x0000000a1f177c10 */ /* 0x000fc600097fe4ff */
[----:B---3--:R3:W-:Y:S04]  /*38b0*/  STG.E.U16 desc[UR12][R32.64], R37 ;  /* 0x0000002520007986 */ /* 0x0087e8000c10150c */
[----:B------:R-:W4:Y:S01]  /*38c0*/  LDG.E.U16 R27, desc[UR12][R22.64] ;  /* 0x0000000c161b7981 */ /* 0x000f22000c1e1500 */
        /* <DEDUP_REMOVED lines=9> */
[----:B----4-:R3:W-:Y:S08]  /*3960*/  STG.E.U16 desc[UR12][R24.64], R27 ;  /* 0x0000001b18007986 */ /* 0x0107f0000c10150c */
.L_x_125:
[----:B------:R-:W-:-:S13]  /*3970*/  ISETP.NE.OR P0, PT, R14, RZ, P0 ;  /* 0x000000ff0e00720c */ /* 0x000fda0000705670 */
[----:B------:R-:W-:Y:S05]  /*3980*/  @!P0 BRA `(.L_x_121) ;  /* 0x0000000000788947 */ /* 0x000fea0003800000 */
.L_x_122:
[----:B01-3--:R0:W2:Y:S01]  /*3990*/  LDG.E.U16 R33, desc[UR12][R20.64] ;  /* 0x0000000c14217981 */ /* 0x00b0a2000c1e1500 */
        /* <DEDUP_REMOVED lines=10> */
[----:B--2---:R-:W-:Y:S04]  /*3a40*/  STG.E.U16 desc[UR12][R26.64], R35 ;  /* 0x000000231a007986 */ /* 0x004fe8000c10150c */
[----:B------:R-:W2:Y:S01]  /*3a50*/  LDG.E.U16 R19, desc[UR12][R28.64] ;  /* 0x0000000c1c137981 */ /* 0x000ea2000c1e1500 */
[----:B------:R-:W-:Y:S02]  /*3a60*/  IADD3 R30, P0, R26, UR9, RZ ;  /* 0x000000091a1e7c10 */ /* 0x000fe4000ff1e0ff */
[----:B------:R-:W-:Y:S02]  /*3a70*/  IADD3 R22, P2, R28, UR11, RZ ;  /* 0x0000000b1c167c10 */ /* 0x000fe4000ff5e0ff */
[----:B------:R-:W-:Y:S02]  /*3a80*/  IADD3.X R31, R27, UR8, RZ, P0, !PT ;  /* 0x000000081b1f7c10 */ /* 0x000fe400087fe4ff */
[----:B------:R-:W-:Y:S01]  /*3a90*/  IADD3.X R23, R29, UR10, RZ, P2, !PT ;  /* 0x0000000a1d177c10 */ /* 0x000fe200097fe4ff */
[----:B------:R-:W-:Y:S01]  /*3aa0*/  VIADD R14, R14, 0xfffffffc ;  /* 0xfffffffc0e0e7836 */ /* 0x000fe20000000000 */
[----:B0-----:R-:W-:Y:S01]  /*3ab0*/  IADD3 R24, P0, R30, UR9, RZ ;  /* 0x000000091e187c10 */ /* 0x001fe2000ff1e0ff */
[----:B--2---:R0:W-:Y:S04]  /*3ac0*/  STG.E.U16 desc[UR12][R30.64], R19 ;  /* 0x000000131e007986 */ /* 0x0041e8000c10150c */
[----:B------:R-:W2:Y:S01]  /*3ad0*/  LDG.E.U16 R33, desc[UR12][R22.64] ;  /* 0x0000000c16217981 */ /* 0x000ea2000c1e1500 */
[----:B------:R-:W-:Y:S01]  /*3ae0*/  IADD3.X R25, R31, UR8, RZ, P0, !PT ;  /* 0x000000081f197c10 */ /* 0x000fe200087fe4ff */
[----:B------:R-:W-:Y:S01]  /*3af0*/  UIADD3 UR5, UR5, 0x4, URZ ;  /* 0x0000000405057890 */ /* 0x000fe2000fffe03f */
[----:B------:R-:W-:-:S02]  /*3b00*/  ISETP.NE.AND P0, PT, R14, RZ, PT ;  /* 0x000000ff0e00720c */ /* 0x000fc40003f05270 */
[----:B------:R-:W-:Y:S02]  /*3b10*/  IADD3 R20, P2, R22, UR11, RZ ;  /* 0x0000000b16147c10 */ /* 0x000fe4000ff5e0ff */
[----:B------:R-:W-:Y:S02]  /*3b20*/  IADD3 R12, P3, R24, UR9, RZ ;  /* 0x00000009180c7c10 */ /* 0x000fe4000ff7e0ff */
[----:B------:R-:W-:Y:S02]  /*3b30*/  IADD3.X R21, R23, UR10, RZ, P2, !PT ;  /* 0x0000000a17157c10 */ /* 0x000fe400097fe4ff */
[----:B0-----:R-:W-:Y:S01]  /*3b40*/  IADD3.X R19, R25, UR8, RZ, P3, !PT ;  /* 0x0000000819137c10 */ /* 0x001fe20009ffe4ff */
[----:B--2---:R1:W-:Y:S04]  /*3b50*/  STG.E.U16 desc[UR12][R24.64], R33 ;  /* 0x0000002118007986 */ /* 0x0043e8000c10150c */
[----:B------:R-:W-:Y:S05]  /*3b60*/  @P0 BRA `(.L_x_122) ;  /* 0xfffffffc00880947 */ /* 0x000fea000383ffff */
.L_x_121:
[----:B------:R-:W-:-:S13]  /*3b70*/  ISETP.NE.AND P0, PT, R0, RZ, PT ;  /* 0x000000ff0000720c */ /* 0x000fda0003f05270 */
[----:B------:R-:W-:Y:S05]  /*3b80*/  @!P0 BRA `(.L_x_126) ;  /* 0x0000000000f08947 */ /* 0x000fea0003800000 */
[----:B------:R-:W2:Y:S01]  /*3b90*/  LDC.64 R20, c[0x0][0x248] ;  /* 0x00009200ff147b82 */ /* 0x000ea20000000a00 */
[----:B------:R-:W-:Y:S01]  /*3ba0*/  USHF.R.S32.HI UR14, URZ, 0x1f, UR5 ;  /* 0x0000001f3f0e7899 */ /* 0x000fe20008011405 */
[----:B------:R-:W-:Y:S01]  /*3bb0*/  IMAD.MOV.U32 R16, RZ, RZ, R8 ;  /* 0x000000ffff107224 */ /* 0x000fe200078e0008 */
[----:B------:R-:W-:-:S04]  /*3bc0*/  ULDC.64 UR16, c[0x0][0x258] ;  /* 0x0000960000107ab9 */ /* 0x000fc80000000a00 */
[C---:B--2---:R-:W-:Y:S01]  /*3bd0*/  IMAD R12, R20.reuse, UR14, RZ ;  /* 0x0000000e140c7c24 */ /* 0x044fe2000f8e02ff */
[----:B------:R-:W-:Y:S01]  /*3be0*/  ULDC.64 UR14, c[0x0][0x220] ;  /* 0x00008800000e7ab9 */ /* 0x000fe20000000a00 */
[----:B------:R-:W-:-:S04]  /*3bf0*/  IMAD.WIDE.U32 R8, R20, UR5, R16 ;  /* 0x0000000514087c25 */ /* 0x000fc8000f8e0010 */
[----:B------:R-:W-:Y:S01]  /*3c00*/  IMAD R7, R21, UR5, R12 ;  /* 0x0000000515077c24 */ /* 0x000fe2000f8e020c */
[----:B------:R-:W-:-:S03]  /*3c10*/  LEA R20, P0, R8, UR14, 0x1 ;  /* 0x0000000e08147c11 */ /* 0x000fc6000f8008ff */
[----:B------:R-:W-:-:S05]  /*3c20*/  IMAD.IADD R7, R9, 0x1, R7 ;  /* 0x0000000109077824 */ /* 0x000fca00078e0207 */
[----:B------:R-:W-:Y:S02]  /*3c30*/  LEA.HI.X R21, R8, UR15, R7, 0x1, P0 ;  /* 0x0000000f08157c11 */ /* 0x000fe400080f0c07 */
[----:B------:R-:W2:Y:S04]  /*3c40*/  LDC.64 R8, c[0x0][0x280] ;  /* 0x0000a000ff087b82 */ /* 0x000ea80000000a00 */
[----:B------:R-:W4:Y:S01]  /*3c50*/  LDG.E.U16 R21, desc[UR12][R20.64] ;  /* 0x0000000c14157981 */ /* 0x000f22000c1e1500 */
[----:B------:R-:W-:Y:S01]  /*3c60*/  USHF.R.S32.HI UR14, URZ, 0x1f, UR5 ;  /* 0x0000001f3f0e7899 */ /* 0x000fe20008011405 */
[----:B------:R-:W-:-:S05]  /*3c70*/  IMAD.MOV.U32 R14, RZ, RZ, R6 ;  /* 0x000000ffff0e7224 */ /* 0x000fca00078e0006 */
[C---:B--2---:R-:W-:Y:S02]  /*3c80*/  IMAD R12, R8.reuse, UR14, RZ ;  /* 0x0000000e080c7c24 */ /* 0x044fe4000f8e02ff */
        /* <DEDUP_REMOVED lines=8> */
[----:B--2---:R-:W2:Y:S01]  /*3d10*/  LDC.64 R6, c[0x0][0x248] ;  /* 0x00009200ff067b82 */ /* 0x004ea20000000a00 */
[----:B------:R-:W-:Y:S01]  /*3d20*/  UIADD3 UR14, UR5, 0x1, URZ ;  /* 0x00000001050e7890 */ /* 0x000fe2000fffe03f */
[----:B------:R-:W-:-:S03]  /*3d30*/  ULDC UR18, c[0x0][0x220] ;  /* 0x0000880000127ab9 */ /* 0x000fc60000000800 */
[----:B------:R-:W-:-:S06]  /*3d40*/  USHF.R.S32.HI UR19, URZ, 0x1f, UR14 ;  /* 0x0000001f3f137899 */ /* 0x000fcc000801140e */
[C---:B--2---:R-:W-:Y:S02]  /*3d50*/  IMAD R12, R6.reuse, UR19, RZ ;  /* 0x00000013060c7c24 */ /* 0x044fe4000f8e02ff */
[----:B------:R-:W-:-:S04]  /*3d60*/  IMAD.WIDE.U32 R20, R6, UR14, R16 ;  /* 0x0000000e06147c25 */ /* 0x000fc8000f8e0010 */
[----:B------:R-:W-:Y:S01]  /*3d70*/  IMAD R19, R7, UR14, R12 ;  /* 0x0000000e07137c24 */ /* 0x000fe2000f8e020c */
[----:B------:R-:W-:-:S03]  /*3d80*/  LEA R22, P0, R20, UR18, 0x1 ;  /* 0x0000001214167c11 */ /* 0x000fc6000f8008ff */
[----:B------:R-:W-:-:S05]  /*3d90*/  IMAD.IADD R19, R21, 0x1, R19 ;  /* 0x0000000115137824 */ /* 0x000fca00078e0213 */
[----:B------:R-:W-:-:S06]  /*3da0*/  LEA.HI.X R23, R20, UR15, R19, 0x1, P0 ;  /* 0x0000000f14177c11 */ /* 0x000fcc00080f0c13 */
[----:B------:R-:W2:Y:S01]  /*3db0*/  LDG.E.U16 R23, desc[UR12][R22.64] ;  /* 0x0000000c16177981 */ /* 0x000ea2000c1e1500 */
[C---:B------:R-:W-:Y:S02]  /*3dc0*/  IMAD R12, R8.reuse, UR19, RZ ;  /* 0x00000013080c7c24 */ /* 0x040fe4000f8e02ff */
[----:B------:R-:W-:-:S04]  /*3dd0*/  IMAD.WIDE.U32 R20, R8, UR14, R14 ;  /* 0x0000000e08147c25 */ /* 0x000fc8000f8e000e */
[----:B------:R-:W-:Y:S01]  /*3de0*/  IMAD R19, R9, UR14, R12 ;  /* 0x0000000e09137c24 */ /* 0x000fe2000f8e020c */
[----:B-1-3--:R-:W-:-:S03]  /*3df0*/  LEA R24, P0, R20, UR16, 0x1 ;  /* 0x0000001014187c11 */ /* 0x00afc6000f8008ff */
[----:B------:R-:W-:-:S05]  /*3e00*/  IMAD.IADD R19, R21, 0x1, R19 ;  /* 0x0000000115137824 */ /* 0x000fca00078e0213 */
[----:B------:R-:W-:Y:S02]  /*3e10*/  LEA.HI.X R25, R20, UR17, R19, 0x1, P0 ;  /* 0x0000001114197c11 */ /* 0x000fe400080f0c13 */
[----:B------:R-:W-:-:S03]  /*3e20*/  ISETP.NE.AND P0, PT, R0, 0x2, PT ;  /* 0x000000020000780c */ /* 0x000fc60003f05270 */
[----:B--2---:R4:W-:Y:S10]  /*3e30*/  STG.E.U16 desc[UR12][R24.64], R23 ;  /* 0x0000001718007986 */ /* 0x0049f4000c10150c */
        /* <DEDUP_REMOVED lines=9> */
[----:B------:R-:W2:Y:S01]  /*3ed0*/  LDG.E.U16 R7, desc[UR12][R6.64] ;  /* 0x0000000c06077981 */ /* 0x000ea2000c1e1500 */
[C---:B------:R-:W-:Y:S02]  /*3ee0*/  IMAD R12, R8.reuse, UR14, RZ ;  /* 0x0000000e080c7c24 */ /* 0x040fe4000f8e02ff */
[----:B------:R-:W-:-:S04]  /*3ef0*/  IMAD.WIDE.U32 R14, R8, UR5, R14 ;  /* 0x00000005080e7c25 */ /* 0x000fc8000f8e000e */
[----:B------:R-:W-:Y:S01]  /*3f00*/  IMAD R9, R9, UR5, R12 ;  /* 0x0000000509097c24 */ /* 0x000fe2000f8e020c */
[----:B------:R-:W-:-:S03]  /*3f10*/  LEA R8, P0, R14, UR16, 0x1 ;  /* 0x000000100e087c11 */ /* 0x000fc6000f8008ff */
[----:B------:R-:W-:-:S05]  /*3f20*/  IMAD.IADD R9, R15, 0x1, R9 ;  /* 0x000000010f097824 */ /* 0x000fca00078e0209 */
[----:B------:R-:W-:-:S05]  /*3f30*/  LEA.HI.X R9, R14, UR17, R9, 0x1, P0 ;  /* 0x000000110e097c11 */ /* 0x000fca00080f0c09 */
[----:B--2---:R1:W-:Y:S02]  /*3f40*/  STG.E.U16 desc[UR12][R8.64], R7 ;  /* 0x0000000708007986 */ /* 0x0043e4000c10150c */
.L_x_126:
[----:B------:R-:W-:-:S04]  /*3f50*/  UIADD3 UR6, UP0, UR6, 0x1, URZ ;  /* 0x0000000106067890 */ /* 0x000fc8000ff1e03f */
[----:B------:R-:W-:Y:S01]  /*3f60*/  UIADD3.X UR7, URZ, UR7, URZ, UP0, !UPT ;  /* 0x000000073f077290 */ /* 0x000fe200087fe43f */
[----:B------:R-:W-:Y:S11]  /*3f70*/  @!P1 BRA `(.L_x_127) ;  /* 0xffffffec00709947 */ /* 0x000ff6000383ffff */
[----:B------:R-:W-:Y:S05]  /*3f80*/  EXIT ;  /* 0x000000000000794d */ /* 0x000fea0003800000 */
.L_x_128:
        /* <DEDUP_REMOVED lines=15> */
.L_x_182:


//--------------------- .text._ZN2at6native52_GLOBAL__N__f9ca3f21_19_UpSampleLinear1d_cu_bb295a3027upsample_linear1d_out_frameIN3c104HalfEfEEviT0_bNS_27GenericPackedTensorAccessorIKT_Lm3ENS_16DefaultPtrTraitsElEENS6_IS7_Lm3ES9_lEE --------------------------
	.section	.text._ZN2at6native52_GLOBAL__N__f9ca3f21_19_UpSampleLinear1d_cu_bb295a3027upsample_linear1d_out_frameIN3c104HalfEfEEviT0_bNS_27GenericPackedTensorAccessorIKT_Lm3ENS_16DefaultPtrTraitsElEENS6_IS7_Lm3ES9_lEE,"ax",@progbits
	.align	128
.text._ZN2at6native52_GLOBAL__N__f9ca3f21_19_UpSampleLinear1d_cu_bb295a3027upsample_linear1d_out_frameIN3c104HalfEfEEviT0_bNS_27GenericPackedTensorAccessorIKT_Lm3ENS_16DefaultPtrTraitsElEENS6_IS7_Lm3ES9_lEE:
        .type           _ZN2at6native52_GLOBAL__N__f9ca3f21_19_UpSampleLinear1d_cu_bb295a3027upsample_linear1d_out_frameIN3c104HalfEfEEviT0_bNS_27GenericPackedTensorAccessorIKT_Lm3ENS_16DefaultPtrTraitsElEENS6_IS7_Lm3ES9_lEE,@function
        .size           _ZN2at6native52_GLOBAL__N__f9ca3f21_19_UpSampleLinear1d_cu_bb295a3027upsample_linear1d_out_frameIN3c104HalfEfEEviT0_bNS_27GenericPackedTensorAccessorIKT_Lm3ENS_16DefaultPtrTraitsElEENS6_IS7_Lm3ES9_lEE,(.L_x_183 - _ZN2at6native52_GLOBAL__N__f9ca3f21_19_UpSampleLinear1d_cu_bb295a3027upsample_linear1d_out_frameIN3c104HalfEfEEviT0_bNS_27GenericPackedTensorAccessorIKT_Lm3ENS_16DefaultPtrTraitsElEENS6_IS7_Lm3ES9_lEE)
        .other          _ZN2at6native52_GLOBAL__N__f9ca3f21_19_UpSampleLinear1d_cu_bb295a3027upsample_linear1d_out_frameIN3c104HalfEfEEviT0_bNS_27GenericPackedTensorAccessorIKT_Lm3ENS_16DefaultPtrTraitsElEENS6_IS7_Lm3ES9_lEE,@"STO_CUDA_ENTRY STV_DEFAULT"
_ZN2at6native52_GLOBAL__N__f9ca3f21_19_UpSampleLinear1d_cu_bb295a3027upsample_linear1d_out_frameIN3c104HalfEfEEviT0_bNS_27GenericPackedTensorAccessorIKT_Lm3ENS_16DefaultPtrTraitsElEENS6_IS7_Lm3ES9_lEE:
        /* <DEDUP_REMOVED lines=80> */
.L_x_136:
        /* <DEDUP_REMOVED lines=65> */
.L_x_133:
        /* <DEDUP_REMOVED lines=8> */
[----:B--2---:R-:W-:-:S02]  /*0990*/  HADD2.F32 R37, -RZ, R14.H0_H0 ;  /* 0x2000000eff257230 */ /* 0x004fc40000004100 */
[----:B------:R-:W-:Y:S02]  /*09a0*/  IMAD.MOV.U32 R14, RZ, RZ, R6 ;  /* 0x000000ffff0e7224 */ /* 0x000fe400078e0006 */
[----:B---3--:R-:W-:Y:S02]  /*09b0*/  HADD2.F32 R35, -RZ, R12.H0_H0 ;  /* 0x2000000cff237230 */ /* 0x008fe40000004100 */
[----:B------:R-:W-:-:S04]  /*09c0*/  FMUL.FTZ R37, R0, R37 ;  /* 0x0000002500257220 */ /* 0x000fc80000410000 */
[----:B------:R-:W-:-:S05]  /*09d0*/  FFMA.FTZ R35, R2, R35, R37 ;  /* 0x0000002302237223 */ /* 0x000fca0000010025 */
[----:B------:R-:W-:-:S04]  /*09e0*/  F2FP.F16.F32.PACK_AB R35, RZ, R35 ;  /* 0x00000023ff23723e */ /* 0x000fc800000000ff */
[----:B------:R-:W-:Y:S02]  /*09f0*/  PRMT R12, R35, 0x7610, R12 ;  /* 0x00007610230c7816 */ /* 0x000fe4000000000c */
[----:B------:R-:W-:-:S03]  /*0a00*/  IADD3.X R35, R33, UR11, RZ, P2, !PT ;  /* 0x0000000b21237c10 */ /* 0x000fc600097fe4ff */
[----:B------:R0:W-:Y:S04]  /*0a10*/  STG.E.U16 desc[UR12][R14.64], R12 ;  /* 0x0000000c0e007986 */ /* 0x0001e8000c10150c */
[----:B------:R-:W2:Y:S04]  /*0a20*/  LDG.E.U16 R10, desc[UR12][R30.64] ;  /* 0x0000000c1e0a7981 */ /* 0x000ea8000c1e1500 */
[----:B------:R-:W3:Y:S01]  /*0a30*/  LDG.E.U16 R4, desc[UR12][R34.64] ;  /* 0x0000000c22047981 */ /* 0x000ee2000c1e1500 */
[----:B------:R-:W-:Y:S02]  /*0a40*/  IADD3 R28, P2, R6, UR8, RZ ;  /* 0x00000008061c7c10 */ /* 0x000fe4000ff5e0ff */
[----:B------:R-:W-:Y:S01]  /*0a50*/  IADD3 R32, P3, R30, UR10, RZ ;  /* 0x0000000a1e207c10 */ /* 0x000fe2000ff7e0ff */
[----:B--2---:R-:W-:-:S02]  /*0a60*/  HADD2.F32 R33, -RZ, R10.H0_H0 ;  /* 0x2000000aff217230 */ /* 0x004fc40000004100 */
[----:B---3--:R-:W-:-:S03]  /*0a70*/  HADD2.F32 R29, -RZ, R4.H0_H0 ;  /* 0x20000004ff1d7230 */ /* 0x008fc60000004100 */
[----:B------:R-:W-:-:S04]  /*0a80*/  FMUL.FTZ R33, R0, R33 ;  /* 0x0000002100217220 */ /* 0x000fc80000410000 */
[----:B------:R-:W-:Y:S01]  /*0a90*/  FFMA.FTZ R29, R2, R29, R33 ;  /* 0x0000001d021d7223 */ /* 0x000fe20000010021 */
[----:B------:R-:W-:-:S04]  /*0aa0*/  IADD3.X R33, R31, UR11, RZ, P3, !PT ;  /* 0x0000000b1f217c10 */ /* 0x000fc80009ffe4ff */
[----:B------:R-:W-:Y:S02]  /*0ab0*/  F2FP.F16.F32.PACK_AB R4, RZ, R29 ;  /* 0x0000001dff04723e */ /* 0x000fe400000000ff */
        /* <DEDUP_REMOVED lines=10> */
[----:B--2---:R-:W-:Y:S02]  /*0b60*/  HADD2.F32 R31, -RZ, R6.H0_H0 ;  /* 0x20000006ff1f7230 */ /* 0x004fe40000004100 */
[----:B---3--:R-:W-:-:S03]  /*0b70*/  HADD2.F32 R15, -RZ, R4.H0_H0 ;  /* 0x20000004ff0f7230 */ /* 0x008fc60000004100 */
[----:B------:R-:W-:-:S04]  /*0b80*/  FMUL.FTZ R31, R0, R31 ;  /* 0x0000001f001f7220 */ /* 0x000fc80000410000 */
[----:B------:R-:W-:-:S05]  /*0b90*/  FFMA.FTZ R15, R2, R15, R31 ;  /* 0x0000000f020f7223 */ /* 0x000fca000001001f */
[----:B------:R-:W-:Y:S02]  /*0ba0*/  F2FP.F16.F32.PACK_AB R4, RZ, R15 ;  /* 0x0000000fff04723e */ /* 0x000fe400000000ff */
        /* <DEDUP_REMOVED lines=24> */
[----:B--2---:R-:W-:Y:S02]  /*0d30*/  HADD2.F32 R33, -RZ, R6.H0_H0 ;  /* 0x20000006ff217230 */ /* 0x004fe40000004100 */
[----:B---3--:R-:W-:-:S03]  /*0d40*/  HADD2.F32 R31, -RZ, R4.H0_H0 ;  /* 0x20000004ff1f7230 */ /* 0x008fc60000004100 */
[----:B------:R-:W-:-:S04]  /*0d50*/  FMUL.FTZ R33, R0, R33 ;  /* 0x0000002100217220 */ /* 0x000fc80000410000 */
[----:B------:R-:W-:Y:S01]  /*0d60*/  FFMA.FTZ R31, R2, R31, R33 ;  /* 0x0000001f021f7223 */ /* 0x000fe20000010021 */
[----:B------:R-:W-:-:S04]  /*0d70*/  IADD3.X R33, R35, UR11, RZ, P3, !PT ;  /* 0x0000000b23217c10 */ /* 0x000fc80009ffe4ff */
        /* <DEDUP_REMOVED lines=149> */
[----:B------:R-:W-:Y:S02]  /*16d0*/  IADD3.X R33, R31, UR9, RZ, P2, !PT ;  /* 0x000000091f217c10 */ /* 0x000fe400097fe4ff */
[----:B0-----:R-:W-:Y:S02]  /*16e0*/  IADD3 R30, P2, R28, UR10, RZ ;  /* 0x0000000a1c1e7c10 */ /* 0x001fe4000ff5e0ff */
[----:B------:R-:W-:Y:S02]  /*16f0*/  F2FP.F16.F32.PACK_AB R15, RZ, R15 ;  /* 0x0000000fff0f723e */ /* 0x000fe400000000ff */
        /* <DEDUP_REMOVED lines=10> */
[----:B--2---:R-:W-:Y:S01]  /*17a0*/  HADD2.F32 R35, -RZ, R6.H0_H0 ;  /* 0x20000006ff237230 */ /* 0x004fe20000004100 */
[----:B------:R-:W-:Y:S01]  /*17b0*/  IADD3 R6, P5, R28, UR8, RZ ;  /* 0x000000081c067c10 */ /* 0x000fe2000ffbe0ff */
[----:B---3--:R-:W-:-:S03]  /*17c0*/  HADD2.F32 R29, -RZ, R4.H0_H0 ;  /* 0x20000004ff1d7230 */ /* 0x008fc60000004100 */
[----:B------:R-:W-:-:S04]  /*17d0*/  FMUL.FTZ R35, R0, R35 ;  /* 0x0000002300237220 */ /* 0x000fc80000410000 */
[----:B------:R-:W-:-:S05]  /*17e0*/  FFMA.FTZ R29, R2, R29, R35 ;  /* 0x0000001d021d7223 */ /* 0x000fca0000010023 */
[----:B------:R-:W-:Y:S02]  /*17f0*/  F2FP.F16.F32.PACK_AB R4, RZ, R29 ;  /* 0x0000001dff04723e */ /* 0x000fe400000000ff */
        /* <DEDUP_REMOVED lines=9> */
.L_x_132:
        /* <DEDUP_REMOVED lines=12> */
[----:B--2---:R-:W-:Y:S02]  /*1950*/  HADD2.F32 R37, -RZ, R14.H0_H0 ;  /* 0x2000000eff257230 */ /* 0x004fe40000004100 */
[----:B------:R-:W-:-:S03]  /*1960*/  IMAD.MOV.U32 R14, RZ, RZ, R6 ;  /* 0x000000ffff0e7224 */ /* 0x000fc600078e0006 */
[----:B------:R-:W-:Y:S01]  /*1970*/  FMUL.FTZ R37, R0, R37 ;  /* 0x0000002500257220 */ /* 0x000fe20000410000 */
[----:B---3--:R-:W-:-:S05]  /*1980*/  HADD2.F32 R35, -RZ, R12.H0_H0 ;  /* 0x2000000cff237230 */ /* 0x008fca0000004100 */
[----:B------:R-:W-:-:S05]  /*1990*/  FFMA.FTZ R35, R2, R35, R37 ;  /* 0x0000002302237223 */ /* 0x000fca0000010025 */
[----:B------:R-:W-:-:S04]  /*19a0*/  F2FP.F16.F32.PACK_AB R35, RZ, R35 ;  /* 0x00000023ff23723e */ /* 0x000fc800000000ff */
[----:B------:R-:W-:-:S05]  /*19b0*/  PRMT R12, R35, 0x7610, R12 ;  /* 0x00007610230c7816 */ /* 0x000fca000000000c */
        /* <DEDUP_REMOVED lines=111> */
.L_x_134:
[----:B------:R-:W-:-:S13]  /*20b0*/  ISETP.NE.OR P0, PT, R8, RZ, P0 ;  /* 0x000000ff0800720c */ /* 0x000fda0000705670 */
[----:B------:R-:W-:Y:S05]  /*20c0*/  @!P0 BRA `(.L_x_130) ;  /* 0x0000000400148947 */ /* 0x000fea0003800000 */
.L_x_131:
        /* <DEDUP_REMOVED lines=39> */
[----:B--2---:R-:W-:-:S02]  /*2340*/  HADD2.F32 R31, -RZ, R6.H0_H0 ;  /* 0x20000006ff1f7230 */ /* 0x004fc40000004100 */
[----:B---3--:R-:W-:-:S03]  /*2350*/  HADD2.F32 R15, -RZ, R4.H0_H0 ;  /* 0x20000004ff0f7230 */ /* 0x008fc60000004100 */
[----:B------:R-:W-:-:S04]  /*2360*/  FMUL.FTZ R31, R0, R31 ;  /* 0x0000001f001f7220 */ /* 0x000fc80000410000 */
[----:B------:R-:W-:Y:S01]  /*2370*/  FFMA.FTZ R15, R2, R15, R31 ;  /* 0x0000000f020f7223 */ /* 0x000fe2000001001f */
[----:B------:R-:W-:-:S04]  /*2380*/  IADD3.X R31, R37, UR11, RZ, P0, !PT ;  /* 0x0000000b251f7c10 */ /* 0x000fc800087fe4ff */
[----:B------:R-:W-:-:S04]  /*2390*/  F2FP.F16.F32.PACK_AB R15, RZ, R15 ;  /* 0x0000000fff0f723e */ /* 0x000fc800000000ff */
        /* <DEDUP_REMOVED lines=24> */
.L_x_130:
        /* <DEDUP_REMOVED lines=27> */
[----:B--2---:R-:W-:Y:S02]  /*26d0*/  HADD2.F32 R27, -RZ, R28.H0_H0 ;  /* 0x2000001cff1b7230 */ /* 0x004fe40000004100 */
[----:B---3--:R-:W-:-:S03]  /*26e0*/  HADD2.F32 R15, -RZ, R24.H0_H0 ;  /* 0x20000018ff0f7230 */ /* 0x008fc60000004100 */
[----:B------:R-:W-:Y:S01]  /*26f0*/  FMUL.FTZ R31, R0, R27 ;  /* 0x0000001b001f7220 */ /* 0x000fe20000410000 */
[----:B------:R-:W-:-:S04]  /*2700*/  IMAD.WIDE.U32 R26, R22, UR5, R12 ;  /* 0x00000005161a7c25 */ /* 0x000fc8000f8e000c */
[----:B------:R-:W-:Y:S01]  /*2710*/  FFMA.FTZ R15, R2, R15, R31 ;  /* 0x0000000f020f7223 */ /* 0x000fe2000001001f */
[----:B------:R-:W-:Y:S01]  /*2720*/  IMAD.IADD R25, R27, 0x1, R33 ;  /* 0x000000011b197824 */ /* 0x000fe200078e0221 */
[----:B------:R-:W-:-:S03]  /*2730*/  LEA R24, P0, R26, UR10, 0x1 ;  /* 0x0000000a1a187c11 */ /* 0x000fc6000f8008ff */
[----:B------:R-:W-:Y:S02]  /*2740*/  F2FP.F16.F32.PACK_AB R15, RZ, R15 ;  /* 0x0000000fff0f723e */ /* 0x000fe400000000ff */
[----:B------:R-:W-:Y:S02]  /*2750*/  LEA.HI.X R25, R26, UR11, R25, 0x1, P0 ;  /* 0x0000000b1a197c11 */ /* 0x000fe400080f0c19 */
[----:B------:R-:W-:-:S03]  /*2760*/  ISETP.NE.AND P0, PT, R4, 0x1, PT ;  /* 0x000000010400780c */ /* 0x000fc60003f05270 */
[----:B------:R3:W-:Y:S10]  /*2770*/  STG.E.U16 desc[UR12][R24.64], R15 ;  /* 0x0000000f18007986 */ /* 0x0007f4000c10150c */
        /* <DEDUP_REMOVED lines=51> */
[----:B--2---:R-:W-:Y:S02]  /*2ab0*/  HADD2.F32 R11, -RZ, R24.H0_H0 ;  /* 0x20000018ff0b7230 */ /* 0x004fe40000004100 */
[----:B---3--:R-:W-:-:S03]  /*2ac0*/  HADD2.F32 R9, -RZ, R14.H0_H0 ;  /* 0x2000000eff097230 */ /* 0x008fc60000004100 */
[----:B------:R-:W-:-:S04]  /*2ad0*/  FMUL.FTZ R11, R0, R11 ;  /* 0x0000000b000b7220 */ /* 0x000fc80000410000 */
[----:B------:R-:W-:Y:S01]  /*2ae0*/  FFMA.FTZ R9, R2, R9, R11 ;  /* 0x0000000902097223 */ /* 0x000fe2000001000b */
[----:B------:R-:W-:-:S04]  /*2af0*/  IMAD.IADD R11, R13, 0x1, R23 ;  /* 0x000000010d0b7824 */ /* 0x000fc800078e0217 */
[----:B------:R-:W-:Y:S02]  /*2b00*/  F2FP.F16.F32.PACK_AB R4, RZ, R9 ;  /* 0x00000009ff04723e */ /* 0x000fe400000000ff */
[----:B------:R-:W-:-:S05]  /*2b10*/  LEA.HI.X R9, R12, UR11, R11, 0x1, P0 ;  /* 0x0000000b0c097c11 */ /* 0x000fca00080f0c0b */
[----:B------:R0:W-:Y:S02]  /*2b20*/  STG.E.U16 desc[UR12][R8.64], R4 ;  /* 0x0000000408007986 */ /* 0x0001e4000c10150c */
.L_x_135:
[----:B------:R-:W-:-:S04]  /*2b30*/  UIADD3 UR6, UP0, UR6, 0x1, URZ ;  /* 0x0000000106067890 */ /* 0x000fc8000ff1e03f */
[----:B------:R-:W-:Y:S01]  /*2b40*/  UIADD3.X UR7, URZ, UR7, URZ, UP0, !UPT ;  /* 0x000000073f077290 */ /* 0x000fe200087fe43f */
[----:B------:R-:W-:Y:S11]  /*2b50*/  @!P1 BRA `(.L_x_136) ;  /* 0xffffffd800689947 */ /* 0x000ff6000383ffff */
[----:B------:R-:W-:Y:S05]  /*2b60*/  EXIT ;  /* 0x000000000000794d */ /* 0x000fea0003800000 */
.L_x_129:
        /* <DEDUP_REMOVED lines=29> */
.L_x_143:
        /* <DEDUP_REMOVED lines=38> */
.L_x_140:
        /* <DEDUP_REMOVED lines=102> */
.L_x_139:
        /* <DEDUP_REMOVED lines=55> */
.L_x_141:
[----:B------:R-:W-:-:S13]  /*3970*/  ISETP.NE.OR P0, PT, R14, RZ, P0 ;  /* 0x000000ff0e00720c */ /* 0x000fda0000705670 */
[----:B------:R-:W-:Y:S05]  /*3980*/  @!P0 BRA `(.L_x_137) ;  /* 0x0000000000788947 */ /* 0x000fea0003800000 */
.L_x_138:
        /* <DEDUP_REMOVED lines=30> */
.L_x_137:
        /* <DEDUP_REMOVED lines=62> */
.L_x_142:
[----:B------:R-:W-:-:S04]  /*3f50*/  UIADD3 UR6, UP0, UR6, 0x1, URZ ;  /* 0x0000000106067890 */ /* 0x000fc8000ff1e03f */
[----:B------:R-:W-:Y:S01]  /*3f60*/  UIADD3.X UR7, URZ, UR7, URZ, UP0, !UPT ;  /* 0x000000073f077290 */ /* 0x000fe200087fe43f */
[----:B------:R-:W-:Y:S11]  /*3f70*/  @!P1 BRA `(.L_x_143) ;  /* 0xffffffec00709947 */ /* 0x000ff6000383ffff */
[----:B------:R-:W-:Y:S05]  /*3f80*/  EXIT ;  /* 0x000000000000794d */ /* 0x000fea0003800000 */
.L_x_144:
        /* <DEDUP_REMOVED lines=15> */
.L_x_183:


//--------------------- .text._ZN2at6native52_GLOBAL__N__f9ca3f21_19_UpSampleLinear1d_cu_bb295a3027upsample_linear1d_out_frameIffEEviT0_bNS_27GenericPackedTensorAccessorIKT_Lm3ENS_16DefaultPtrTraitsElEENS4_IS5_Lm3ES7_lEE --------------------------
	.section	.text._ZN2at6native52_GLOBAL__N__f9ca3f21_19_UpSampleLinear1d_cu_bb295a3027upsample_linear1d_out_frameIffEEviT0_bNS_27GenericPackedTensorAccessorIKT_Lm3ENS_16DefaultPtrTraitsElEENS4_IS5_Lm3ES7_lEE,"ax",@progbits
	.align	128
.text._ZN2at6native52_GLOBAL__N__f9ca3f21_19_UpSampleLinear1d_cu_bb295a3027upsample_linear1d_out_frameIffEEviT0_bNS_27GenericPackedTensorAccessorIKT_Lm3ENS_16DefaultPtrTraitsElEENS4_IS5_Lm3ES7_lEE:
        .type           _ZN2at6native52_GLOBAL__N__f9ca3f21_19_UpSampleLinear1d_cu_bb295a3027upsample_linear1d_out_frameIffEEviT0_bNS_27GenericPackedTensorAccessorIKT_Lm3ENS_16DefaultPtrTraitsElEENS4_IS5_Lm3ES7_lEE,@function
        .size           _ZN2at6native52_GLOBAL__N__f9ca3f21_19_UpSampleLinear1d_cu_bb295a3027upsample_linear1d_out_frameIffEEviT0_bNS_27GenericPackedTensorAccessorIKT_Lm3ENS_16DefaultPtrTraitsElEENS4_IS5_Lm3ES7_lEE,(.L_x_184 - _ZN2at6native52_GLOBAL__N__f9ca3f21_19_UpSampleLinear1d_cu_bb295a3027upsample_linear1d_out_frameIffEEviT0_bNS_27GenericPackedTensorAccessorIKT_Lm3ENS_16DefaultPtrTraitsElEENS4_IS5_Lm3ES7_lEE)
        .other          _ZN2at6native52_GLOBAL__N__f9ca3f21_19_UpSampleLinear1d_cu_bb295a3027upsample_linear1d_out_frameIffEEviT0_bNS_27GenericPackedTensorAccessorIKT_Lm3ENS_16DefaultPtrTraitsElEENS4_IS5_Lm3ES7_lEE,@"STO_CUDA_ENTRY STV_DEFAULT"
_ZN2at6native52_GLOBAL__N__f9ca3f21_19_UpSampleLinear1d_cu_bb295a3027upsample_linear1d_out_frameIffEEviT0_bNS_27GenericPackedTensorAccessorIKT_Lm3ENS_16DefaultPtrTraitsElEENS4_IS5_Lm3ES7_lEE:
        /* <DEDUP_REMOVED lines=80> */
.L_x_152:
[----:B0-----:R-:W0:Y:S01]  /*0500*/  LDC.64 R14, c[0x0][0x240] ;  /* 0x00009000ff0e7b82 */ /* 0x001e220000000a00 */
[----:B------:R-:W-:Y:S01]  /*0510*/  USHF.R.S32.HI UR5, URZ, 0x1f, UR4 ;  /* 0x0000001f3f057899 */ /* 0x000fe20008011404 */
[----:B------:R-:W-:Y:S02]  /*0520*/  IMAD.MOV.U32 R4, RZ, RZ, R18 ;  /* 0x000000ffff047224 */ /* 0x000fe400078e0012 */
[----:B------:R-:W-:Y:S02]  /*0530*/  IMAD.MOV.U32 R10, RZ, RZ, R20 ;  /* 0x000000ffff0a7224 */ /* 0x000fe400078e0014 */
[----:B------:R-:W-:Y:S02]  /*0540*/  IMAD.MOV.U32 R11, RZ, RZ, R7 ;  /* 0x000000ffff0b7224 */ /* 0x000fe400078e0007 */
[----:B-1----:R-:W1:Y:S08]  /*0550*/  LDC.64 R8, c[0x0][0x278] ;  /* 0x00009e00ff087b82 */ /* 0x002e700000000a00 */
[----:B--2---:R-:W2:Y:S08]  /*0560*/  LDC R6, c[0x0][0x230] ;  /* 0x00008c00ff067b82 */ /* 0x004eb00000000800 */
[----:B---3--:R-:W3:Y:S01]  /*0570*/  LDC R28, c[0x0][0x228] ;  /* 0x00008a00ff1c7b82 */ /* 0x008ee20000000800 */
[----:B0-----:R-:W-:-:S02]  /*0580*/  IMAD R12, R14, UR5, RZ ;  /* 0x000000050e0c7c24 */ /* 0x001fc4000f8e02ff */
[----:B------:R-:W-:-:S04]  /*0590*/  IMAD.WIDE.U32 R22, R14, UR4, R4 ;  /* 0x000000040e167c25 */ /* 0x000fc8000f8e0004 */
[----:B------:R-:W-:Y:S02]  /*05a0*/  IMAD R13, R15, UR4, R12 ;  /* 0x000000040f0d7c24 */ /* 0x000fe4000f8e020c */
[----:B-1----:R-:W-:Y:S01]  /*05b0*/  IMAD R4, R8, UR5, RZ ;  /* 0x0000000508047c24 */ /* 0x002fe2000f8e02ff */
[----:B------:R-:W-:Y:S01]  /*05c0*/  UMOV UR5, URZ ;  /* 0x0000003f00057c82 */ /* 0x000fe20008000000 */
[----:B------:R-:W-:-:S04]  /*05d0*/  IMAD.WIDE.U32 R24, R14, UR4, R10 ;  /* 0x000000040e187c25 */ /* 0x000fc8000f8e000a */
[----:B------:R-:W-:Y:S02]  /*05e0*/  IMAD R15, R9, UR4, R4 ;  /* 0x00000004090f7c24 */ /* 0x000fe4000f8e0204 */
[----:B--2---:R-:W-:Y:S02]  /*05f0*/  VIADD R4, R6, 0xffffffff ;  /* 0xffffffff06047836 */ /* 0x004fe40000000000 */
[----:B------:R-:W-:Y:S02]  /*0600*/  IMAD.MOV.U32 R10, RZ, RZ, R16 ;  /* 0x000000ffff0a7224 */ /* 0x000fe400078e0010 */
[----:B------:R-:W-:Y:S01]  /*0610*/  IMAD.MOV.U32 R11, RZ, RZ, R3 ;  /* 0x000000ffff0b7224 */ /* 0x000fe200078e0003 */
[----:B------:R-:W-:Y:S01]  /*0620*/  ISETP.GE.U32.AND P0, PT, R4, 0x3, PT ;  /* 0x000000030400780c */ /* 0x000fe20003f06070 */
[----:B------:R-:W-:Y:S02]  /*0630*/  IMAD.IADD R9, R23, 0x1, R13 ;  /* 0x0000000117097824 */ /* 0x000fe400078e020d */
[----:B----4-:R-:W-:Y:S01]  /*0640*/  IMAD.WIDE.U32 R26, R8, UR4, R10 ;  /* 0x00000004081a7c25 */ /* 0x010fe2000f8e000a */
[----:B------:R-:W-:-:S03]  /*0650*/  UIADD3 UR4, UR4, 0x1, URZ ;  /* 0x0000000104047890 */ /* 0x000fc6000fffe03f */
[----:B------:R-:W-:Y:S02]  /*0660*/  IMAD.IADD R11, R13, 0x1, R25 ;  /* 0x000000010d0b7824 */ /* 0x000fe400078e0219 */
[----:B------:R-:W-:Y:S01]  /*0670*/  IMAD.IADD R13, R27, 0x1, R15 ;  /* 0x000000011b0d7824 */ /* 0x000fe200078e020f */
[----:B---3--:R-:W-:-:S03]  /*0680*/  ISETP.LE.AND P1, PT, R28, UR4, PT ;  /* 0x000000041c007c0c */ /* 0x008fc6000bf23270 */
[----:B------:R-:W-:Y:S10]  /*0690*/  @!P0 BRA `(.L_x_146) ;  /* 0x0000001400dc8947 */ /* 0x000ff40003800000 */
[----:B------:R-:W0:Y:S01]  /*06a0*/  LDC.64 R32, c[0x0][0x240] ;  /* 0x00009000ff207b82 */ /* 0x000e220000000a00 */
[----:B------:R-:W-:Y:S01]  /*06b0*/  IMAD.MOV.U32 R28, RZ, RZ, R20 ;  /* 0x000000ffff1c7224 */ /* 0x000fe200078e0014 */
[C---:B------:R-:W-:Y:S01]  /*06c0*/  LOP3.LUT R31, R6.reuse, 0x3, RZ, 0xc0, !PT ;  /* 0x00000003061f7812 */ /* 0x040fe200078ec0ff */
[----:B------:R-:W-:Y:S01]  /*06d0*/  IMAD.MOV.U32 R29, RZ, RZ, R7 ;  /* 0x000000ffff1d7224 */ /* 0x000fe200078e0007 */
[----:B------:R-:W-:Y:S01]  /*06e0*/  ULDC.64 UR14, c[0x0][0x220] ;  /* 0x00008800000e7ab9 */ /* 0x000fe20000000a00 */
[----:B------:R-:W-:Y:S01]  /*06f0*/  IMAD.MOV.U32 R30, RZ, RZ, R18 ;  /* 0x000000ffff1e7224 */ /* 0x000fe200078e0012 */
[----:B------:R-:W-:Y:S01]  /*0700*/  ULDC.64 UR16, c[0x0][0x258] ;  /* 0x0000960000107ab9 */ /* 0x000fe20000000a00 */
[----:B------:R-:W-:Y:S01]  /*0710*/  IMAD.IADD R6, R6, 0x1, -R31 ;  /* 0x0000000106067824 */ /* 0x000fe200078e0a1f */
[----:B------:R-:W1:Y:S01]  /*0720*/  LDC.64 R14, c[0x0][0x278] ;  /* 0x00009e00ff0e7b82 */ /* 0x000e620000000a00 */
[----:B------:R-:W-:Y:S01]  /*0730*/  IMAD.MOV.U32 R31, RZ, RZ, R5 ;  /* 0x000000ffff1f7224 */ /* 0x000fe200078e0005 */
[----:B------:R-:W-:Y:S01]  /*0740*/  ULDC.64 UR10, c[0x0][0x248] ;  /* 0x00009200000a7ab9 */ /* 0x000fe20000000a00 */
        /* <DEDUP_REMOVED lines=11> */
[----:B------:R-:W-:Y:S02]  /*0800*/  IMAD.IADD R29, R29, 0x1, R35 ;  /* 0x000000011d1d7824 */ /* 0x000fe400078e0223 */
[----:B-1----:R-:W-:Y:S02]  /*0810*/  IMAD R8, R14, UR7, RZ ;  /* 0x000000070e087c24 */ /* 0x002fe4000f8e02ff */
[----:B------:R-:W-:Y:S01]  /*0820*/  IMAD.IADD R33, R35, 0x1, R33 ;  /* 0x0000000123217824 */ /* 0x000fe200078e0221 */
[----:B------:R-:W-:Y:S01]  /*0830*/  LEA.HI.X R31, R28, UR15, R29, 0x2, P0 ;  /* 0x0000000f1c1f7c11 */ /* 0x000fe200080f141d */
[----:B------:R-:W-:Y:S01]  /*0840*/  IMAD.MOV.U32 R28, RZ, RZ, R16 ;  /* 0x000000ffff1c7224 */ /* 0x000fe200078e0010 */
[----:B------:R-:W-:Y:S01]  /*0850*/  ISETP.GT.AND P0, PT, R6, RZ, PT ;  /* 0x000000ff0600720c */ /* 0x000fe20003f04270 */
[----:B------:R-:W-:Y:S02]  /*0860*/  IMAD.MOV.U32 R29, RZ, RZ, R3 ;  /* 0x000000ffff1d7224 */ /* 0x000fe400078e0003 */
[----:B------:R-:W-:Y:S01]  /*0870*/  IMAD R15, R15, UR6, R8 ;  /* 0x000000060f0f7c24 */ /* 0x000fe2000f8e0208 */
[----:B------:R-:W-:Y:S01]  /*0880*/  LEA R8, P2, R32, UR14, 0x2 ;  /* 0x0000000e20087c11 */ /* 0x000fe2000f8410ff */
[----:B------:R-:W-:-:S03]  /*0890*/  IMAD.WIDE.U32 R28, R14, UR6, R28 ;  /* 0x000000060e1c7c25 */ /* 0x000fc6000f8e001c */
[----:B------:R-:W-:Y:S01]  /*08a0*/  LEA.HI.X R33, R32, UR15, R33, 0x2, P2 ;  /* 0x0000000f20217c11 */ /* 0x000fe200090f1421 */
        /* <DEDUP_REMOVED lines=8> */
.L_x_149:
[----:B0-----:R-:W-:Y:S02]  /*0930*/  IMAD.MOV.U32 R29, RZ, RZ, R31 ;  /* 0x000000ffff1d7224 */ /* 0x001fe400078e001f */
[----:B------:R-:W-:Y:S02]  /*0940*/  IMAD.MOV.U32 R28, RZ, RZ, R4 ;  /* 0x000000ffff1c7224 */ /* 0x000fe400078e0004 */
[----:B------:R-:W-:-:S03]  /*0950*/  IMAD.MOV.U32 R32, RZ, RZ, R8 ;  /* 0x000000ffff207224 */ /* 0x000fc600078e0008 */
[----:B------:R-:W2:Y:S04]  /*0960*/  LDG.E R29, desc[UR12][R28.64] ;  /* 0x0000000c1c1d7981 */ /* 0x000ea8000c1e1900 */
[----:B------:R-:W3:Y:S01]  /*0970*/  LDG.E R35, desc[UR12][R32.64] ;  /* 0x0000000c20237981 */ /* 0x000ee2000c1e1900 */
[----:B------:R-:W-:Y:S02]  /*0980*/  IADD3 R30, P3, R4, UR10, RZ ;  /* 0x0000000a041e7c10 */ /* 0x000fe4000ff7e0ff */
[----:B------:R-:W-:Y:S02]  /*0990*/  IADD3 R34, P2, R8, UR10, RZ ;  /* 0x0000000a08227c10 */ /* 0x000fe4000ff5e0ff */
[----:B------:R-:W-:Y:S01]  /*09a0*/  IADD3.X R31, R31, UR11, RZ, P3, !PT ;  /* 0x0000000b1f1f7c10 */ /* 0x000fe20009ffe4ff */
[----:B--2---:R-:W-:-:S04]  /*09b0*/  FMUL.FTZ R37, R0, R29 ;  /* 0x0000001d00257220 */ /* 0x004fc80000410000 */
[----:B---3--:R-:W-:Y:S01]  /*09c0*/  FFMA.FTZ R4, R2, R35, R37 ;  /* 0x0000002302047223 */ /* 0x008fe20000010025 */
[----:B------:R-:W-:-:S04]  /*09d0*/  IADD3.X R35, R33, UR11, RZ, P2, !PT ;  /* 0x0000000b21237c10 */ /* 0x000fc800097fe4ff */
[----:B------:R0:W-:Y:S04]  /*09e0*/  STG.E desc[UR12][R14.64], R4 ;  /* 0x000000040e007986 */ /* 0x0001e8000c10190c */
[----:B------:R-:W2:Y:S04]  /*09f0*/  LDG.E R29, desc[UR12][R30.64] ;  /* 0x0000000c1e1d7981 */ /* 0x000ea8000c1e1900 */
[----:B------:R-:W3:Y:S01]  /*0a00*/  LDG.E R37, desc[UR12][R34.64] ;  /* 0x0000000c22257981 */ /* 0x000ee2000c1e1900 */
[----:B------:R-:W-:Y:S02]  /*0a10*/  IADD3 R28, P2, R14, UR8, RZ ;  /* 0x000000080e1c7c10 */ /* 0x000fe4000ff5e0ff */
[----:B------:R-:W-:Y:S01]  /*0a20*/  IADD3 R32, P3, R30, UR10, RZ ;  /* 0x0000000a1e207c10 */ /* 0x000fe2000ff7e0ff */
[----:B--2---:R-:W-:Y:S01]  /*0a30*/  FMUL.FTZ R33, R0, R29 ;  /* 0x0000001d00217220 */ /* 0x004fe20000410000 */
[----:B------:R-:W-:-:S02]  /*0a40*/  IADD3.X R29, R15, UR9, RZ, P2, !PT ;  /* 0x000000090f1d7c10 */ /* 0x000fc400097fe4ff */
[----:B------:R-:W-:Y:S01]  /*0a50*/  IADD3 R36, P2, R34, UR10, RZ ;  /* 0x0000000a22247c10 */ /* 0x000fe2000ff5e0ff */
[----:B---3--:R-:W-:Y:S01]  /*0a60*/  FFMA.FTZ R8, R2, R37, R33 ;  /* 0x0000002502087223 */ /* 0x008fe20000010021 */
[----:B------:R-:W-:Y:S02]  /*0a70*/  IADD3.X R33, R31, UR11, RZ, P3, !PT ;  /* 0x0000000b1f217c10 */ /* 0x000fe40009ffe4ff */
[----:B------:R-:W-:Y:S02]  /*0a80*/  IADD3.X R37, R35, UR11, RZ, P2, !PT ;  /* 0x0000000b23257c10 */ /* 0x000fe400097fe4ff */
[----:B------:R1:W-:Y:S04]  /*0a90*/  STG.E desc[UR12][R28.64], R8 ;  /* 0x000000081c007986 */ /* 0x0003e8000c10190c */
[----:B------:R-:W2:Y:S04]  /*0aa0*/  LDG.E R31, desc[UR12][R32.64] ;  /* 0x0000000c201f7981 */ /* 0x000ea8000c1e1900 */
[----:B0-----:R-:W3:Y:S01]  /*0ab0*/  LDG.E R15, desc[UR12][R36.64] ;  /* 0x0000000c240f7981 */ /* 0x001ee2000c1e1900 */
[----:B------:R-:W-:-:S02]  /*0ac0*/  IADD3 R34, P2, R28, UR8, RZ ;  /* 0x000000081c227c10 */ /* 0x000fc4000ff5e0ff */
[----:B------:R-:W-:Y:S02]  /*0ad0*/  IADD3 R30, P3, R32, UR10, RZ ;  /* 0x0000000a201e7c10 */ /* 0x000fe4000ff7e0ff */
[----:B------:R-:W-:Y:S02]  /*0ae0*/  IADD3.X R35, R29, UR9, RZ, P2, !PT ;  /* 0x000000091d237c10 */ /* 0x000fe400097fe4ff */
[----:B------:R-:W-:Y:S01]  /*0af0*/  IADD3 R14, P2, R36, UR10, RZ ;  /* 0x0000000a240e7c10 */ /* 0x000fe2000ff5e0ff */
[----:B--2---:R-:W-:-:S04]  /*0b00*/  FMUL.FTZ R31, R0, R31 ;  /* 0x0000001f001f7220 */ /* 0x004fc80000410000 */
[----:B---3--:R-:W-:Y:S01]  /*0b10*/  FFMA.FTZ R4, R2, R15, R31 ;  /* 0x0000000f02047223 */ /* 0x008fe2000001001f */
[----:B------:R-:W-:Y:S02]  /*0b20*/  IADD3.X R31, R33, UR11, RZ, P3, !PT ;  /* 0x0000000b211f7c10 */ /* 0x000fe40009ffe4ff */
[----:B------:R-:W-:Y:S02]  /*0b30*/  IADD3.X R15, R37, UR11, RZ, P2, !PT ;  /* 0x0000000b250f7c10 */ /* 0x000fe400097fe4ff */
[----:B------:R0:W-:Y:S04]  /*0b40*/  STG.E desc[UR12][R34.64], R4 ;  /* 0x0000000422007986 */ /* 0x0001e8000c10190c */
[----:B------:R-:W2:Y:S04]  /*0b50*/  LDG.E R33, desc[UR12][R30.64] ;  /* 0x0000000c1e217981 */ /* 0x000ea8000c1e1900 */
[----:B-1----:R-:W3:Y:S01]  /*0b60*/  LDG.E R29, desc[UR12][R14.64] ;  /* 0x0000000c0e1d7981 */ /* 0x002ee2000c1e1900 */
[----:B------:R-:W-:-:S02]  /*0b70*/  IADD3 R36, P4, R34, UR8, RZ ;  /* 0x0000000822247c10 */ /* 0x000fc4000ff9e0ff */
[----:B------:R-:W-:Y:S02]  /*0b80*/  IADD3 R28, P2, R14, UR10, RZ ;  /* 0x0000000a0e1c7c10 */ /* 0x000fe4000ff5e0ff */
[----:B0-----:R-:W-:Y:S02]  /*0b90*/  IADD3 R34, P3, R30, UR10, RZ ;  /* 0x0000000a1e227c10 */ /* 0x001fe4000ff7e0ff */
[----:B------:R-:W-:Y:S02]  /*0ba0*/  IADD3.X R37, R35, UR9, RZ, P4, !PT ;  /* 0x0000000923257c10 */ /* 0x000fe4000a7fe4ff */
        /* <DEDUP_REMOVED lines=8> */
[----:B------:R-:W-:-:S02]  /*0c30*/  IADD3 R30, P3, R34, UR10, RZ ;  /* 0x0000000a221e7c10 */ /* 0x000fc4000ff7e0ff */
        /* <DEDUP_REMOVED lines=8> */
[----:B------:R-:W3:Y:S01]  /*0cc0*/  LDG.E R29, desc[UR12][R14.64] ;  /* 0x0000000c0e1d7981 */ /* 0x000ee2000c1e1900 */
[----:B0-----:R-:W-:-:S02]  /*0cd0*/  IADD3 R36, P2, R32, UR8, RZ ;  /* 0x0000000820247c10 */ /* 0x001fc4000ff5e0ff */
        /* <DEDUP_REMOVED lines=10> */
[----:B-1----:R-:W-:-:S02]  /*0d80*/  IADD3 R32, P2, R36, UR8, RZ ;  /* 0x0000000824207c10 */ /* 0x002fc4000ff5e0ff */
        /* <DEDUP_REMOVED lines=96> */
[----:B0-----:R0:W2:Y:S04]  /*1390*/  LDG.E R37, desc[UR12][R14.64] ;  /* 0x0000000c0e257981 */ /* 0x0010a8000c1e1900 */
[----:B------:R3:W4:Y:S01]  /*13a0*/  LDG.E R35, desc[UR12][R30.64] ;  /* 0x0000000c1e237981 */ /* 0x000722000c1e1900 */
[----:B------:R-:W-:Y:S01]  /*13b0*/  IADD3 R28, P2, R32, UR8, RZ ;  /* 0x00000008201c7c10 */ /* 0x000fe2000ff5e0ff */
[----:B------:R-:W-:Y:S01]  /*13c0*/  VIADD R6, R6, 0xfffffff0 ;  /* 0xfffffff006067836 */ /* 0x000fe20000000000 */
[----:B------:R-:W-:Y:S01]  /*13d0*/  IADD3 R8, P3, R30, UR10, RZ ;  /* 0x0000000a1e087c10 */ /* 0x000fe2000ff7e0ff */
[----:B------:R-:W-:Y:S01]  /*13e0*/  UIADD3 UR5, UR5, 0x10, URZ ;  /* 0x0000001005057890 */ /* 0x000fe2000fffe03f */
[----:B------:R-:W-:-:S02]  /*13f0*/  IADD3.X R29, R33, UR9, RZ, P2, !PT ;  /* 0x00000009211d7c10 */ /* 0x000fc400097fe4ff */
[----:B------:R-:W-:Y:S02]  /*1400*/  ISETP.GT.AND P2, PT, R6, 0xc, PT ;  /* 0x0000000c0600780c */ /* 0x000fe40003f44270 */
[----:B-1----:R-:W-:Y:S02]  /*1410*/  IADD3 R4, P4, R14, UR10, RZ ;  /* 0x0000000a0e047c10 */ /* 0x002fe4000ff9e0ff */
[----:B0-----:R-:W-:Y:S02]  /*1420*/  IADD3 R14, P5, R28, UR8, RZ ;  /* 0x000000081c0e7c10 */ /* 0x001fe4000ffbe0ff */
[----:B------:R-:W-:Y:S02]  /*1430*/  IADD3.X R33, R31, UR11, RZ, P3, !PT ;  /* 0x0000000b1f217c10 */ /* 0x000fe40009ffe4ff */
[----:B---3--:R-:W-:Y:S02]  /*1440*/  IADD3.X R31, R15, UR11, RZ, P4, !PT ;  /* 0x0000000b0f1f7c10 */ /* 0x008fe4000a7fe4ff */
[----:B------:R-:W-:Y:S01]  /*1450*/  IADD3.X R15, R29, UR9, RZ, P5, !PT ;  /* 0x000000091d0f7c10 */ /* 0x000fe2000affe4ff */
[----:B--2---:R-:W-:-:S04]  /*1460*/  FMUL.FTZ R37, R0, R37 ;  /* 0x0000002500257220 */ /* 0x004fc80000410000 */
[----:B----4-:R-:W-:-:S05]  /*1470*/  FFMA.FTZ R35, R2, R35, R37 ;  /* 0x0000002302237223 */ /* 0x010fca0000010025 */
[----:B------:R0:W-:Y:S01]  /*1480*/  STG.E desc[UR12][R28.64], R35 ;  /* 0x000000231c007986 */ /* 0x0001e2000c10190c */
[----:B------:R-:W-:Y:S05]  /*1490*/  @P2 BRA `(.L_x_149) ;  /* 0xfffffff400242947 */ /* 0x000fea000383ffff */
.L_x_148:
[----:B------:R-:W-:-:S13]  /*14a0*/  ISETP.GT.AND P2, PT, R6, 0x4, PT ;  /* 0x000000040600780c */ /* 0x000fda0003f44270 */
[----:B------:R-:W-:Y:S05]  /*14b0*/  @!P2 BRA `(.L_x_150) ;  /* 0x00000004007ca947 */ /* 0x000fea0003800000 */
[----:B0-----:R-:W-:Y:S02]  /*14c0*/  IMAD.MOV.U32 R28, RZ, RZ, R4 ;  /* 0x000000ffff1c7224 */ /* 0x001fe400078e0004 */
[----:B------:R-:W-:-:S05]  /*14d0*/  IMAD.MOV.U32 R29, RZ, RZ, R31 ;  /* 0x000000ffff1d7224 */ /* 0x000fca00078e001f */
[----:B------:R0:W2:Y:S02]  /*14e0*/  LDG.E R37, desc[UR12][R28.64] ;  /* 0x0000000c1c257981 */ /* 0x0000a4000c1e1900 */
[----:B0-----:R-:W-:Y:S02]  /*14f0*/  IMAD.MOV.U32 R28, RZ, RZ, R8 ;  /* 0x000000ffff1c7224 */ /* 0x001fe400078e0008 */
[----:B------:R-:W-:-:S05]  /*1500*/  IMAD.MOV.U32 R29, RZ, RZ, R33 ;  /* 0x000000ffff1d7224 */ /* 0x000fca00078e0021 */
[----:B------:R-:W3:Y:S01]  /*1510*/  LDG.E R35, desc[UR12][R28.64] ;  /* 0x0000000c1c237981 */ /* 0x000ee2000c1e1900 */
[----:B------:R-:W-:Y:S02]  /*1520*/  IADD3 R30, P2, R4, UR10, RZ ;  /* 0x0000000a041e7c10 */ /* 0x000fe4000ff5e0ff */
[----:B------:R-:W-:Y:S02]  /*1530*/  IADD3 R32, P0, R8, UR10, RZ ;  /* 0x0000000a08207c10 */ /* 0x000fe4000ff1e0ff */
[----:B------:R-:W-:Y:S02]  /*1540*/  IADD3.X R31, R31, UR11, RZ, P2, !PT ;  /* 0x0000000b1f1f7c10 */ /* 0x000fe400097fe4ff */
[----:B------:R-:W-:Y:S01]  /*1550*/  IADD3.X R33, R33, UR11, RZ, P0, !PT ;  /* 0x0000000b21217c10 */ /* 0x000fe200087fe4ff */
[----:B--2---:R-:W-:-:S04]  /*1560*/  FMUL.FTZ R37, R0, R37 ;  /* 0x0000002500257220 */ /* 0x004fc80000410000 */
[----:B---3--:R-:W-:-:S05]  /*1570*/  FFMA.FTZ R4, R2, R35, R37 ;  /* 0x0000002302047223 */ /* 0x008fca0000010025 */
        /* <DEDUP_REMOVED lines=56> */
[----:B0-----:R-:W2:Y:S04]  /*1900*/  LDG.E R33, desc[UR12][R34.64] ;  /* 0x0000000c22217981 */ /* 0x001ea8000c1e1900 */
[----:B------:R-:W3:Y:S01]  /*1910*/  LDG.E R31, desc[UR12][R28.64] ;  /* 0x0000000c1c1f7981 */ /* 0x000ee2000c1e1900 */
        /* <DEDUP_REMOVED lines=9> */
[----:B-1----:R-:W2:Y:S04]  /*19b0*/  LDG.E R37, desc[UR12][R30.64] ;  /* 0x0000000c1e257981 */ /* 0x002ea8000c1e1900 */
[----:B------:R1:W3:Y:S01]  /*19c0*/  LDG.E R35, desc[UR12][R32.64] ;  /* 0x0000000c20237981 */ /* 0x0002e2000c1e1900 */
[----:B------:R-:W-:Y:S01]  /*19d0*/  IADD3 R28, P0, R14, UR8, RZ ;  /* 0x000000080e1c7c10 */ /* 0x000fe2000ff1e0ff */
[----:B------:R-:W-:Y:S01]  /*19e0*/  VIADD R6, R6, 0xfffffff8 ;  /* 0xfffffff806067836 */ /* 0x000fe20000000000 */
[----:B------:R-:W-:Y:S01]  /*19f0*/  IADD3 R8, P2, R32, UR10, RZ ;  /* 0x0000000a20087c10 */ /* 0x000fe2000ff5e0ff */
[----:B------:R-:W-:Y:S01]  /*1a00*/  UIADD3 UR5, UR5, 0x8, URZ ;  /* 0x0000000805057890 */ /* 0x000fe2000fffe03f */
[----:B------:R-:W-:-:S02]  /*1a10*/  IADD3.X R29, R15, UR9, RZ, P0, !PT ;  /* 0x000000090f1d7c10 */ /* 0x000fc400087fe4ff */
[----:B------:R-:W-:Y:S02]  /*1a20*/  IADD3 R4, P3, R30, UR10, RZ ;  /* 0x0000000a1e047c10 */ /* 0x000fe4000ff7e0ff */
[----:B0-----:R-:W-:Y:S02]  /*1a30*/  IADD3 R14, P4, R28, UR8, RZ ;  /* 0x000000081c0e7c10 */ /* 0x001fe4000ff9e0ff */
[----:B------:R-:W-:Y:S02]  /*1a40*/  PLOP3.LUT P0, PT, PT, PT, PT, 0x8, 0x0 ;  /* 0x000000000000781c */ /* 0x000fe40003f0e170 */
[----:B-1----:R-:W-:Y:S02]  /*1a50*/  IADD3.X R33, R33, UR11, RZ, P2, !PT ;  /* 0x0000000b21217c10 */ /* 0x002fe400097fe4ff */
[----:B------:R-:W-:Y:S02]  /*1a60*/  IADD3.X R31, R31, UR11, RZ, P3, !PT ;  /* 0x0000000b1f1f7c10 */ /* 0x000fe40009ffe4ff */
[----:B------:R-:W-:Y:S01]  /*1a70*/  IADD3.X R15, R29, UR9, RZ, P4, !PT ;  /* 0x000000091d0f7c10 */ /* 0x000fe2000a7fe4ff */
[----:B--2---:R-:W-:-:S04]  /*1a80*/  FMUL.FTZ R37, R0, R37 ;  /* 0x0000002500257220 */ /* 0x004fc80000410000 */
[----:B---3--:R-:W-:-:S05]  /*1a90*/  FFMA.FTZ R35, R2, R35, R37 ;  /* 0x0000002302237223 */ /* 0x008fca0000010025 */
[----:B------:R1:W-:Y:S02]  /*1aa0*/  STG.E desc[UR12][R28.64], R35 ;  /* 0x000000231c007986 */ /* 0x0003e4000c10190c */
.L_x_150:
[----:B------:R-:W-:-:S13]  /*1ab0*/  ISETP.NE.OR P0, PT, R6, RZ, P0 ;  /* 0x000000ff0600720c */ /* 0x000fda0000705670 */
[----:B------:R-:W-:Y:S05]  /*1ac0*/  @!P0 BRA `(.L_x_146) ;  /* 0x0000000000d08947 */ /* 0x000fea0003800000 */
.L_x_147:
[----:B012---:R-:W-:Y:S02]  /*1ad0*/  IMAD.MOV.U32 R28, RZ, RZ, R4 ;  /* 0x000000ffff1c7224 */ /* 0x007fe400078e0004 */
        /* <DEDUP_REMOVED lines=34> */
[----:B-1----:R1:W2:Y:S04]  /*1d00*/  LDG.E R29, desc[UR12][R14.64] ;  /* 0x0000000c0e1d7981 */ /* 0x0022a8000c1e1900 */
[----:B------:R-:W3:Y:S01]  /*1d10*/  LDG.E R35, desc[UR12][R30.64] ;  /* 0x0000000c1e237981 */ /* 0x000ee2000c1e1900 */
[----:B------:R-:W-:Y:S01]  /*1d20*/  IADD3 R28, P0, R32, UR8, RZ ;  /* 0x00000008201c7c10 */ /* 0x000fe2000ff1e0ff */
[----:B------:R-:W-:Y:S01]  /*1d30*/  VIADD R6, R6, 0xfffffffc ;  /* 0xfffffffc06067836 */ /* 0x000fe20000000000 */
[----:B------:R-:W-:Y:S01]  /*1d40*/  IADD3 R8, P2, R30, UR10, RZ ;  /* 0x0000000a1e087c10 */ /* 0x000fe2000ff5e0ff */
[----:B------:R-:W-:Y:S01]  /*1d50*/  UIADD3 UR5, UR5, 0x4, URZ ;  /* 0x0000000405057890 */ /* 0x000fe2000fffe03f */
[----:B0-----:R-:W-:-:S02]  /*1d60*/  IADD3 R4, P3, R14, UR10, RZ ;  /* 0x0000000a0e047c10 */ /* 0x001fc4000ff7e0ff */
[----:B-1----:R-:W-:Y:S01]  /*1d70*/  IADD3 R14, P4, R28, UR8, RZ ;  /* 0x000000081c0e7c10 */ /* 0x002fe2000ff9e0ff */
[----:B--2---:R-:W-:Y:S01]  /*1d80*/  FMUL.FTZ R37, R0, R29 ;  /* 0x0000001d00257220 */ /* 0x004fe20000410000 */
[----:B------:R-:W-:Y:S02]  /*1d90*/  IADD3.X R29, R33, UR9, RZ, P0, !PT ;  /* 0x00000009211d7c10 */ /* 0x000fe400087fe4ff */
[----:B------:R-:W-:Y:S01]  /*1da0*/  ISETP.NE.AND P0, PT, R6, RZ, PT ;  /* 0x000000ff0600720c */ /* 0x000fe20003f05270 */
[----:B---3--:R-:W-:Y:S01]  /*1db0*/  FFMA.FTZ R35, R2, R35, R37 ;  /* 0x0000002302237223 */ /* 0x008fe20000010025 */
[----:B------:R-:W-:Y:S02]  /*1dc0*/  IADD3.X R33, R31, UR11, RZ, P2, !PT ;  /* 0x0000000b1f217c10 */ /* 0x000fe400097fe4ff */
[----:B------:R-:W-:Y:S02]  /*1dd0*/  IADD3.X R31, R15, UR11, RZ, P3, !PT ;  /* 0x0000000b0f1f7c10 */ /* 0x000fe40009ffe4ff */
[----:B------:R2:W-:Y:S01]  /*1de0*/  STG.E desc[UR12][R28.64], R35 ;  /* 0x000000231c007986 */ /* 0x0005e2000c10190c */
[----:B------:R-:W-:-:S06]  /*1df0*/  IADD3.X R15, R29, UR9, RZ, P4, !PT ;  /* 0x000000091d0f7c10 */ /* 0x000fcc000a7fe4ff */
[----:B------:R-:W-:Y:S05]  /*1e00*/  @P0 BRA `(.L_x_147) ;  /* 0xfffffffc00300947 */ /* 0x000fea000383ffff */
.L_x_146:
        /* <DEDUP_REMOVED lines=13> */
[----:B------:R-:W-:Y:S01]  /*1ee0*/  LEA R30, P2, R22, UR10, 0x2 ;  /* 0x0000000a161e7c11 */ /* 0x000fe2000f8410ff */
[----:B------:R-:W-:-:S04]  /*1ef0*/  IMAD.WIDE.U32 R14, R14, UR5, R8 ;  /* 0x000000050e0e7c25 */ /* 0x000fc8000f8e0008 */
[----:B------:R-:W-:Y:S01]  /*1f00*/  IMAD.IADD R23, R25, 0x1, R23 ;  /* 0x0000000119177824 */ /* 0x000fe200078e0217 */
[----:B012---:R-:W-:Y:S01]  /*1f10*/  LEA R28, P0, R14, UR10, 0x2 ;  /* 0x0000000a0e1c7c11 */ /* 0x007fe2000f8010ff */
[----:B------:R-:W-:-:S03]  /*1f20*/  IMAD.IADD R25, R15, 0x1, R25 ;  /* 0x000000010f197824 */ /* 0x000fc600078e0219 */
[----:B------:R-:W-:Y:S02]  /*1f30*/  LEA.HI.X R31, R22, UR11, R23, 0x2, P2 ;  /* 0x0000000b161f7c11 */ /* 0x000fe400090f1417 */
[----:B------:R-:W-:Y:S02]  /*1f40*/  LEA.HI.X R29, R14, UR11, R25, 0x2, P0 ;  /* 0x0000000b0e1d7c11 */ /* 0x000fe400080f1419 */
[----:B------:R-:W0:Y:S02]  /*1f50*/  LDC.64 R14, c[0x0][0x280] ;  /* 0x0000a000ff0e7b82 */ /* 0x000e240000000a00 */
[----:B------:R-:W2:Y:S04]  /*1f60*/  LDG.E R31, desc[UR12][R30.64] ;  /* 0x0000000c1e1f7981 */ /* 0x000ea8000c1e1900 */
[----:B------:R-:W3:Y:S01]  /*1f70*/  LDG.E R29, desc[UR12][R28.64] ;  /* 0x0000000c1c1d7981 */ /* 0x000ee2000c1e1900 */
[----:B------:R-:W-:-:S02]  /*1f80*/  IMAD.MOV.U32 R12, RZ, RZ, R26 ;  /* 0x000000ffff0c7224 */ /* 0x000fc400078e001a */
[C---:B0-----:R-:W-:Y:S02]  /*1f90*/  IMAD R6, R14.reuse, UR8, RZ ;  /* 0x000000080e067c24 */ /* 0x041fe4000f8e02ff */
[----:B------:R-:W-:-:S04]  /*1fa0*/  IMAD.WIDE.U32 R24, R14, UR5, R12 ;  /* 0x000000050e187c25 */ /* 0x000fc8000f8e000c */
[----:B------:R-:W-:Y:S01]  /*1fb0*/  IMAD R23, R15, UR5, R6 ;  /* 0x000000050f177c24 */ /* 0x000fe2000f8e0206 */
[----:B------:R-:W-:-:S03]  /*1fc0*/  LEA R22, P0, R24, UR14, 0x2 ;  /* 0x0000000e18167c11 */ /* 0x000fc6000f8010ff */
[----:B------:R-:W-:-:S05]  /*1fd0*/  IMAD.IADD R23, R25, 0x1, R23 ;  /* 0x0000000119177824 */ /* 0x000fca00078e0217 */
[----:B------:R-:W-:Y:S02]  /*1fe0*/  LEA.HI.X R23, R24, UR15, R23, 0x2, P0 ;  /* 0x0000000f18177c11 */ /* 0x000fe400080f1417 */
[----:B------:R-:W-:Y:S01]  /*1ff0*/  ISETP.NE.AND P0, PT, R4, 0x1, PT ;  /* 0x000000010400780c */ /* 0x000fe20003f05270 */
[----:B--2---:R-:W-:-:S04]  /*2000*/  FMUL.FTZ R31, R0, R31 ;  /* 0x0000001f001f7220 */ /* 0x004fc80000410000 */
[----:B---3--:R-:W-:-:S05]  /*2010*/  FFMA.FTZ R29, R2, R29, R31 ;  /* 0x0000001d021d7223 */ /* 0x008fca000001001f */
[----:B------:R3:W-:Y:S03]  /*2020*/  STG.E desc[UR12][R22.64], R29 ;  /* 0x0000001d16007986 */ /* 0x0007e6000c10190c */
[----:B------:R-:W-:Y:S05]  /*2030*/  @!P0 BRA `(.L_x_151) ;  /* 0x0000000000c88947 */ /* 0x000fea0003800000 */
[----:B---3--:R-:W0:Y:S01]  /*2040*/  LDC.64 R22, c[0x0][0x248] ;  /* 0x00009200ff167b82 */ /* 0x008e220000000a00 */
[----:B------:R-:W-:-:S04]  /*2050*/  UIADD3 UR8, UR5, 0x1, URZ ;  /* 0x0000000105087890 */ /* 0x000fc8000fffe03f */
[----:B------:R-:W-:-:S06]  /*2060*/  USHF.R.S32.HI UR9, URZ, 0x1f, UR8 ;  /* 0x0000001f3f097899 */ /* 0x000fcc0008011408 */
[C---:B0-----:R-:W-:Y:S02]  /*2070*/  IMAD R6, R22.reuse, UR9, RZ ;  /* 0x0000000916067c24 */ /* 0x041fe4000f8e02ff */
[----:B------:R-:W-:-:S04]  /*2080*/  IMAD.WIDE.U32 R28, R22, UR8, R10 ;  /* 0x00000008161c7c25 */ /* 0x000fc8000f8e000a */
[----:B------:R-:W-:Y:S01]  /*2090*/  IMAD R31, R23, UR8, R6 ;  /* 0x00000008171f7c24 */ /* 0x000fe2000f8e0206 */
[----:B------:R-:W-:Y:S01]  /*20a0*/  LEA R30, P2, R28, UR10, 0x2 ;  /* 0x0000000a1c1e7c11 */ /* 0x000fe2000f8410ff */
[----:B------:R-:W-:-:S04]  /*20b0*/  IMAD.WIDE.U32 R26, R22, UR8, R8 ;  /* 0x00000008161a7c25 */ /* 0x000fc8000f8e0008 */
[----:B------:R-:W-:Y:S01]  /*20c0*/  IMAD.IADD R25, R31, 0x1, R29 ;  /* 0x000000011f197824 */ /* 0x000fe200078e021d */
[----:B------:R-:W-:Y:S01]  /*20d0*/  LEA R24, P0, R26, UR10, 0x2 ;  /* 0x0000000a1a187c11 */ /* 0x000fe2000f8010ff */
[----:B------:R-:W-:-:S03]  /*20e0*/  IMAD.IADD R27, R27, 0x1, R31 ;  /* 0x000000011b1b7824 */ /* 0x000fc600078e021f */
[----:B------:R-:W-:Y:S02]  /*20f0*/  LEA.HI.X R31, R28, UR11, R25, 0x2, P2 ;  /* 0x0000000b1c1f7c11 */ /* 0x000fe400090f1419 */
[----:B------:R-:W-:-:S04]  /*2100*/  LEA.HI.X R25, R26, UR11, R27, 0x2, P0 ;  /* 0x0000000b1a197c11 */ /* 0x000fc800080f141b */
[----:B------:R-:W2:Y:S04]  /*2110*/  LDG.E R31, desc[UR12][R30.64] ;  /* 0x0000000c1e1f7981 */ /* 0x000ea8000c1e1900 */
[----:B------:R-:W3:Y:S01]  /*2120*/  LDG.E R25, desc[UR12][R24.64] ;  /* 0x0000000c18197981 */ /* 0x000ee2000c1e1900 */
[C---:B------:R-:W-:Y:S02]  /*2130*/  IMAD R6, R14.reuse, UR9, RZ ;  /* 0x000000090e067c24 */ /* 0x040fe4000f8e02ff */
        /* <DEDUP_REMOVED lines=10> */
[----:B------:R-:W-:Y:S01]  /*21e0*/  UIADD3 UR5, UR5, 0x2, URZ ;  /* 0x0000000205057890 */ /* 0x000fe2000fffe03f */
[----:B------:R-:W-:-:S03]  /*21f0*/  ULDC.64 UR10, c[0x0][0x220] ;  /* 0x00008800000a7ab9 */ /* 0x000fc60000000a00 */
[----:B------:R-:W-:Y:S02]  /*2200*/  USHF.R.S32.HI UR8, URZ, 0x1f, UR5 ;  /* 0x0000001f3f087899 */ /* 0x000fe40008011405 */
[----:B------:R-:W-:-:S04]  /*2210*/  IMAD.WIDE.U32 R10, R22, UR5, R10 ;  /* 0x00000005160a7c25 */ /* 0x000fc8000f8e000a */
[----:B------:R-:W-:Y:S01]  /*2220*/  IMAD R4, R22, UR8, RZ ;  /* 0x0000000816047c24 */ /* 0x000fe2000f8e02ff */
[----:B------:R-:W-:Y:S01]  /*2230*/  LEA R24, P2, R10, UR10, 0x2 ;  /* 0x0000000a0a187c11 */ /* 0x000fe2000f8410ff */
[----:B------:R-:W-:-:S04]  /*2240*/  IMAD.WIDE.U32 R8, R22, UR5, R8 ;  /* 0x0000000516087c25 */ /* 0x000fc8000f8e0008 */
[----:B------:R-:W-:Y:S01]  /*2250*/  IMAD R23, R23, UR5, R4 ;  /* 0x0000000517177c24 */ /* 0x000fe2000f8e0204 */
[----:B------:R-:W-:-:S03]  /*2260*/  LEA R22, P0, R8, UR10, 0x2 ;  /* 0x0000000a08167c11 */ /* 0x000fc6000f8010ff */
[----:B------:R-:W-:Y:S02]  /*2270*/  IMAD.IADD R11, R23, 0x1, R11 ;  /* 0x00000001170b7824 */ /* 0x000fe400078e020b */
        /* <DEDUP_REMOVED lines=10> */
[----:B------:R-:W-:Y:S01]  /*2320*/  LEA.HI.X R9, R12, UR15, R9, 0x2, P0 ;  /* 0x0000000f0c097c11 */ /* 0x000fe200080f1409 */
[----:B--2---:R-:W-:-:S04]  /*2330*/  FMUL.FTZ R11, R0, R25 ;  /* 0x00000019000b7220 */ /* 0x004fc80000410000 */
[----:B---3--:R-:W-:-:S05]  /*2340*/  FFMA.FTZ R11, R2, R23, R11 ;  /* 0x00000017020b7223 */ /* 0x008fca000001000b */
[----:B------:R0:W-:Y:S02]  /*2350*/  STG.E desc[UR12][R8.64], R11 ;  /* 0x0000000b08007986 */ /* 0x0001e4000c10190c */
.L_x_151:
[----:B------:R-:W-:-:S04]  /*2360*/  UIADD3 UR6, UP0, UR6, 0x1, URZ ;  /* 0x0000000106067890 */ /* 0x000fc8000ff1e03f */
[----:B------:R-:W-:Y:S01]  /*2370*/  UIADD3.X UR7, URZ, UR7, URZ, UP0, !UPT ;  /* 0x000000073f077290 */ /* 0x000fe200087fe43f */
[----:B------:R-:W-:Y:S11]  /*2380*/  @!P1 BRA `(.L_x_152) ;  /* 0xffffffe0005c9947 */ /* 0x000ff6000383ffff */
[----:B------:R-:W-:Y:S05]  /*2390*/  EXIT ;  /* 0x000000000000794d */ /* 0x000fea0003800000 */
.L_x_145:
        /* <DEDUP_REMOVED lines=29> */
.L_x_159:
        /* <DEDUP_REMOVED lines=38> */
.L_x_156:
[----:B0-----:R0:W2:Y:S01]  /*27d0*/  LDG.E R33, desc[UR12][R20.64] ;  /* 0x0000000c14217981 */ /* 0x0010a2000c1e1900 */
[----:B------:R-:W-:Y:S02]  /*27e0*/  IMAD.MOV.U32 R22, RZ, RZ, R12 ;  /* 0x000000ffff167224 */ /* 0x000fe400078e000c */
        /* <DEDUP_REMOVED lines=70> */
[----:B------:R-:W3:Y:S01]  /*2c50*/  LDG.E R37, desc[UR12][R30.64] ;  /* 0x0000000c1e257981 */ /* 0x000ee2000c1e1900 */
[----:B0-----:R-:W-:Y:S02]  /*2c60*/  IADD3 R20, P2, R28, UR9, RZ ;  /* 0x000000091c147c10 */ /* 0x001fe4000ff5e0ff */
        /* <DEDUP_REMOVED lines=9> */
[----:B---3--:R-:W-:Y:S04]  /*2d00*/  STG.E desc[UR12][R24.64], R35 ;  /* 0x0000002318007986 */ /* 0x008fe8000c10190c */
        /* <DEDUP_REMOVED lines=8> */
[----:B------:R-:W2:Y:S01]  /*2d90*/  LDG.E R33, desc[UR12][R22.64] ;  /* 0x0000000c16217981 */ /* 0x000ea2000c1e1900 */
[----:B------:R-:W-:Y:S01]  /*2da0*/  IADD3.X R31, R29, UR8, RZ, P2, !PT ;  /* 0x000000081d1f7c10 */ /* 0x000fe200097fe4ff */
[----:B------:R-:W-:Y:S01]  /*2db0*/  UIADD3 UR5, UR5, 0x10, URZ ;  /* 0x0000001005057890 */ /* 0x000fe2000fffe03f */
[----:B------:R-:W-:-:S02]  /*2dc0*/  ISETP.GT.AND P2, PT, R14, 0xc, PT ;  /* 0x0000000c0e00780c */ /* 0x000fc40003f44270 */
[----:B0-----:R-:W-:Y:S02]  /*2dd0*/  IADD3 R20, P3, R22, UR11, RZ ;  /* 0x0000000b16147c10 */ /* 0x001fe4000ff7e0ff */
[----:B------:R-:W-:Y:S02]  /*2de0*/  IADD3 R12, P4, R30, UR9, RZ ;  /* 0x000000091e0c7c10 */ /* 0x000fe4000ff9e0ff */
[----:B------:R-:W-:Y:S02]  /*2df0*/  IADD3.X R21, R23, UR10, RZ, P3, !PT ;  /* 0x0000000a17157c10 */ /* 0x000fe40009ffe4ff */
[----:B-1----:R-:W-:Y:S01]  /*2e00*/  IADD3.X R19, R31, UR8, RZ, P4, !PT ;  /* 0x000000081f137c10 */ /* 0x002fe2000a7fe4ff */
[----:B--2---:R0:W-:Y:S04]  /*2e10*/  STG.E desc[UR12][R30.64], R33 ;  /* 0x000000211e007986 */ /* 0x0041e8000c10190c */
[----:B------:R-:W-:Y:S05]  /*2e20*/  @P2 BRA `(.L_x_156) ;  /* 0xfffffff800682947 */ /* 0x000fea000383ffff */
.L_x_155:
[----:B------:R-:W-:-:S13]  /*2e30*/  ISETP.GT.AND P2, PT, R14, 0x4, PT ;  /* 0x000000040e00780c */ /* 0x000fda0003f44270 */
[----:B------:R-:W-:Y:S05]  /*2e40*/  @!P2 BRA `(.L_x_157) ;  /* 0x0000000000d4a947 */ /* 0x000fea0003800000 */
        /* <DEDUP_REMOVED lines=37> */
[----:B------:R-:W-:Y:S02]  /*30a0*/  IADD3 R32, P0, R28, UR9, RZ ;  /* 0x000000091c207c10 */ /* 0x000fe4000ff1e0ff */
[----:B------:R-:W-:Y:S02]  /*30b0*/  IADD3 R22, P2, R30, UR11, RZ ;  /* 0x0000000b1e167c10 */ /* 0x000fe4000ff5e0ff */
[----:B0-----:R-:W-:Y:S02]  /*30c0*/  IADD3.X R33, R29, UR8, RZ, P0, !PT ;  /* 0x000000081d217c10 */ /* 0x001fe400087fe4ff */
[----:B------:R-:W-:-:S03]  /*30d0*/  IADD3.X R23, R31, UR10, RZ, P2, !PT ;  /* 0x0000000a1f177c10 */ /* 0x000fc600097fe4ff */
[----:B---3--:R3:W-:Y:S04]  /*30e0*/  STG.E desc[UR12][R32.64], R37 ;  /* 0x0000002520007986 */ /* 0x0087e8000c10190c */
[----:B------:R-:W4:Y:S01]  /*30f0*/  LDG.E R27, desc[UR12][R22.64] ;  /* 0x0000000c161b7981 */ /* 0x000f22000c1e1900 */
        /* <DEDUP_REMOVED lines=9> */
[----:B----4-:R3:W-:Y:S08]  /*3190*/  STG.E desc[UR12][R24.64], R27 ;  /* 0x0000001b18007986 */ /* 0x0107f0000c10190c */
.L_x_157:
[----:B------:R-:W-:-:S13]  /*31a0*/  ISETP.NE.OR P0, PT, R14, RZ, P0 ;  /* 0x000000ff0e00720c */ /* 0x000fda0000705670 */
[----:B------:R-:W-:Y:S05]  /*31b0*/  @!P0 BRA `(.L_x_153) ;  /* 0x0000000000788947 */ /* 0x000fea0003800000 */
.L_x_154:
[----:B01-3--:R0:W2:Y:S01]  /*31c0*/  LDG.E R33, desc[UR12][R20.64] ;  /* 0x0000000c14217981 */ /* 0x00b0a2000c1e1900 */
        /* <DEDUP_REMOVED lines=10> */
[----:B--2---:R-:W-:Y:S04]  /*3270*/  STG.E desc[UR12][R26.64], R35 ;  /* 0x000000231a007986 */ /* 0x004fe8000c10190c */
[----:B------:R-:W2:Y:S01]  /*3280*/  LDG.E R19, desc[UR12][R28.64] ;  /* 0x0000000c1c137981 */ /* 0x000ea2000c1e1900 */
[----:B------:R-:W-:Y:S02]  /*3290*/  IADD3 R30, P0, R26, UR9, RZ ;  /* 0x000000091a1e7c10 */ /* 0x000fe4000ff1e0ff */
[----:B------:R-:W-:Y:S02]  /*32a0*/  IADD3 R22, P2, R28, UR11, RZ ;  /* 0x0000000b1c167c10 */ /* 0x000fe4000ff5e0ff */
[----:B------:R-:W-:Y:S02]  /*32b0*/  IADD3.X R31, R27, UR8, RZ, P0, !PT ;  /* 0x000000081b1f7c10 */ /* 0x000fe400087fe4ff */
[----:B------:R-:W-:Y:S01]  /*32c0*/  IADD3.X R23, R29, UR10, RZ, P2, !PT ;  /* 0x0000000a1d177c10 */ /* 0x000fe200097fe4ff */
[----:B------:R-:W-:Y:S01]  /*32d0*/  VIADD R14, R14, 0xfffffffc ;  /* 0xfffffffc0e0e7836 */ /* 0x000fe20000000000 */
[----:B0-----:R-:W-:Y:S01]  /*32e0*/  IADD3 R24, P0, R30, UR9, RZ ;  /* 0x000000091e187c10 */ /* 0x001fe2000ff1e0ff */
[----:B--2---:R0:W-:Y:S04]  /*32f0*/  STG.E desc[UR12][R30.64], R19 ;  /* 0x000000131e007986 */ /* 0x0041e8000c10190c */
[----:B------:R-:W2:Y:S01]  /*3300*/  LDG.E R33, desc[UR12][R22.64] ;  /* 0x0000000c16217981 */ /* 0x000ea2000c1e1900 */
[----:B------:R-:W-:Y:S01]  /*3310*/  IADD3.X R25, R31, UR8, RZ, P0, !PT ;  /* 0x000000081f197c10 */ /* 0x000fe200087fe4ff */
[----:B------:R-:W-:Y:S01]  /*3320*/  UIADD3 UR5, UR5, 0x4, URZ ;  /* 0x0000000405057890 */ /* 0x000fe2000fffe03f */
[----:B------:R-:W-:-:S02]  /*3330*/  ISETP.NE.AND P0, PT, R14, RZ, PT ;  /* 0x000000ff0e00720c */ /* 0x000fc40003f05270 */
[----:B------:R-:W-:Y:S02]  /*3340*/  IADD3 R20, P2, R22, UR11, RZ ;  /* 0x0000000b16147c10 */ /* 0x000fe4000ff5e0ff */
[----:B------:R-:W-:Y:S02]  /*3350*/  IADD3 R12, P3, R24, UR9, RZ ;  /* 0x00000009180c7c10 */ /* 0x000fe4000ff7e0ff */
[----:B------:R-:W-:Y:S02]  /*3360*/  IADD3.X R21, R23, UR10, RZ, P2, !PT ;  /* 0x0000000a17157c10 */ /* 0x000fe400097fe4ff */
[----:B0-----:R-:W-:Y:S01]  /*3370*/  IADD3.X R19, R25, UR8, RZ, P3, !PT ;  /* 0x0000000819137c10 */ /* 0x001fe20009ffe4ff */
[----:B--2---:R1:W-:Y:S04]  /*3380*/  STG.E desc[UR12][R24.64], R33 ;  /* 0x0000002118007986 */ /* 0x0043e8000c10190c */
[----:B------:R-:W-:Y:S05]  /*3390*/  @P0 BRA `(.L_x_154) ;  /* 0xfffffffc00880947 */ /* 0x000fea000383ffff */
.L_x_153:
        /* <DEDUP_REMOVED lines=14> */
[----:B------:R-:W4:Y:S01]  /*3480*/  LDG.E R21, desc[UR12][R20.64] ;  /* 0x0000000c14157981 */ /* 0x000f22000c1e1900 */
        /* <DEDUP_REMOVED lines=21> */
[----:B------:R-:W2:Y:S01]  /*35e0*/  LDG.E R23, desc[UR12][R22.64] ;  /* 0x0000000c16177981 */ /* 0x000ea2000c1e1900 */
[C---:B------:R-:W-:Y:S02]  /*35f0*/  IMAD R12, R8.reuse, UR19, RZ ;  /* 0x00000013080c7c24 */ /* 0x040fe4000f8e02ff */
[----:B------:R-:W-:-:S04]  /*3600*/  IMAD.WIDE.U32 R20, R8, UR14, R14 ;  /* 0x0000000e08147c25 */ /* 0x000fc8000f8e000e */
[----:B------:R-:W-:Y:S01]  /*3610*/  IMAD R19, R9, UR14, R12 ;  /* 0x0000000e09137c24 */ /* 0x000fe2000f8e020c */
[----:B-1-3--:R-:W-:-:S03]  /*3620*/  LEA R24, P0, R20, UR16, 0x2 ;  /* 0x0000001014187c11 */ /* 0x00afc6000f8010ff */
[----:B------:R-:W-:-:S05]  /*3630*/  IMAD.IADD R19, R21, 0x1, R19 ;  /* 0x0000000115137824 */ /* 0x000fca00078e0213 */
[----:B------:R-:W-:Y:S02]  /*3640*/  LEA.HI.X R25, R20, UR17, R19, 0x2, P0 ;  /* 0x0000001114197c11 */ /* 0x000fe400080f1413 */
[----:B------:R-:W-:-:S03]  /*3650*/  ISETP.NE.AND P0, PT, R0, 0x2, PT ;  /* 0x000000020000780c */ /* 0x000fc60003f05270 */
[----:B--2---:R4:W-:Y:S10]  /*3660*/  STG.E desc[UR12][R24.64], R23 ;  /* 0x0000001718007986 */ /* 0x0049f4000c10190c */
        /* <DEDUP_REMOVED lines=13> */
[----:B------:R-:W-:-:S03]  /*3740*/  LEA R8, P0, R14, UR16, 0x2 ;  /* 0x000000100e087c11 */ /* 0x000fc6000f8010ff */
[----:B------:R-:W-:-:S05]  /*3750*/  IMAD.IADD R9, R15, 0x1, R9 ;  /* 0x000000010f097824 */ /* 0x000fca00078e0209 */
[----:B------:R-:W-:-:S05]  /*3760*/  LEA.HI.X R9, R14, UR17, R9, 0x2, P0 ;  /* 0x000000110e097c11 */ /* 0x000fca00080f1409 */
[----:B--2---:R1:W-:Y:S02]  /*3770*/  STG.E desc[UR12][R8.64], R7 ;  /* 0x0000000708007986 */ /* 0x0043e4000c10190c */
.L_x_158:
[----:B------:R-:W-:-:S04]  /*3780*/  UIADD3 UR6, UP0, UR6, 0x1, URZ ;  /* 0x0000000106067890 */ /* 0x000fc8000ff1e03f */
[----:B------:R-:W-:Y:S01]  /*3790*/  UIADD3.X UR7, URZ, UR7, URZ, UP0, !UPT ;  /* 0x000000073f077290 */ /* 0x000fe200087fe43f */
[----:B------:R-:W-:Y:S11]  /*37a0*/  @!P1 BRA `(.L_x_159) ;  /* 0xffffffec00709947 */ /* 0x000ff6000383ffff */
[----:B------:R-:W-:Y:S05]  /*37b0*/  EXIT ;  /* 0x000000000000794d */ /* 0x000fea0003800000 */
.L_x_160:
        /* <DEDUP_REMOVED lines=12> */
.L_x_184:


//--------------------- .text._ZN2at6native52_GLOBAL__N__f9ca3f21_19_UpSampleLinear1d_cu_bb295a3027upsample_linear1d_out_frameIddEEviT0_bNS_27GenericPackedTensorAccessorIKT_Lm3ENS_16DefaultPtrTraitsElEENS4_IS5_Lm3ES7_lEE --------------------------
	.section	.text._ZN2at6native52_GLOBAL__N__f9ca3f21_19_UpSampleLinear1d_cu_bb295a3027upsample_linear1d_out_frameIddEEviT0_bNS_27GenericPackedTensorAccessorIKT_Lm3ENS_16DefaultPtrTraitsElEENS4_IS5_Lm3ES7_lEE,"ax",@progbits
	.align	128
.text._ZN2at6native52_GLOBAL__N__f9ca3f21_19_UpSampleLinear1d_cu_bb295a3027upsample_linear1d_out_frameIddEEviT0_bNS_27GenericPackedTensorAccessorIKT_Lm3ENS_16DefaultPtrTraitsElEENS4_IS5_Lm3ES7_lEE:
        .type           _ZN2at6native52_GLOBAL__N__f9ca3f21_19_UpSampleLinear1d_cu_bb295a3027upsample_linear1d_out_frameIddEEviT0_bNS_27GenericPackedTensorAccessorIKT_Lm3ENS_16DefaultPtrTraitsElEENS4_IS5_Lm3ES7_lEE,@function
        .size           _ZN2at6native52_GLOBAL__N__f9ca3f21_19_UpSampleLinear1d_cu_bb295a3027upsample_linear1d_out_frameIddEEviT0_bNS_27GenericPackedTensorAccessorIKT_Lm3ENS_16DefaultPtrTraitsElEENS4_IS5_Lm3ES7_lEE,(.L_x_185 - _ZN2at6native52_GLOBAL__N__f9ca3f21_19_UpSampleLinear1d_cu_bb295a3027upsample_linear1d_out_frameIddEEviT0_bNS_27GenericPackedTensorAccessorIKT_Lm3ENS_16DefaultPtrTraitsElEENS4_IS5_Lm3ES7_lEE)
        .other          _ZN2at6native52_GLOBAL__N__f9ca3f21_19_UpSampleLinear1d_cu_bb295a3027upsample_linear1d_out_frameIddEEviT0_bNS_27GenericPackedTensorAccessorIKT_Lm3ENS_16DefaultPtrTraitsElEENS4_IS5_Lm3ES7_lEE,@"STO_CUDA_ENTRY STV_DEFAULT"
_ZN2at6native52_GLOBAL__N__f9ca3f21_19_UpSampleLinear1d_cu_bb295a3027upsample_linear1d_out_frameIddEEviT0_bNS_27GenericPackedTensorAccessorIKT_Lm3ENS_16DefaultPtrTraitsElEENS4_IS5_Lm3ES7_lEE:
        /* <DEDUP_REMOVED lines=49> */
.L_x_162:
        /* <DEDUP_REMOVED lines=15> */
[C---:B------:R-:W-:Y:S01]  /*0400*/  IMAD R7, R4.reuse, UR5, R7 ;  /* 0x0000000504077c24 */ /* 0x040fe2000f8e0207 */
[----:B0-----:R-:W-:Y:S01]  /*0410*/  DADD R10, -R2, R10 ;  /* 0x00000000020a7229 */ /* 0x001fe2000000010a */
[----:B------:R-:W-:Y:S01]  /*0420*/  IMAD.WIDE.U32 R12, R4, UR4, RZ ;  /* 0x00000004040c7c25 */ /* 0x000fe2000f8e00ff */
[----:B------:R-:W-:-:S03]  /*0430*/  UMOV UR4, URZ ;  /* 0x0000003f00047c82 */ /* 0x000fc60008000000 */
[----:B------:R-:W-:Y:S02]  /*0440*/  @P0 IMAD.MOV R16, RZ, RZ, R15 ;  /* 0x000000ffff100224 */ /* 0x000fe400078e020f */
[C---:B------:R-:W-:Y:S01]  /*0450*/  IMAD R3, R15.reuse, UR7, R0 ;  /* 0x000000070f037c24 */ /* 0x040fe2000f8e0200 */
[----:B------:R-:W-:Y:S01]  /*0460*/  DADD R18, -R10, 1 ;  /* 0x3ff000000a127429 */ /* 0x000fe20000000100 */
[----:B------:R-:W-:Y:S01]  /*0470*/  IMAD.WIDE.U32 R14, R15, UR6, RZ ;  /* 0x000000060f0e7c25 */ /* 0x000fe2000f8e00ff */
[----:B------:R-:W-:-:S03]  /*0480*/  SHF.R.S32.HI R5, RZ, 0x1f, R16 ;  /* 0x0000001fff057819 */ /* 0x000fc60000011410 */
[----:B------:R-:W-:Y:S02]  /*0490*/  IMAD.IADD R31, R13, 0x1, R7 ;  /* 0x000000010d1f7824 */ /* 0x000fe400078e0207 */
[----:B------:R-:W-:Y:S02]  /*04a0*/  IMAD R5, R5, UR6, RZ ;  /* 0x0000000605057c24 */ /* 0x000fe4000f8e02ff */
[----:B------:R-:W-:Y:S02]  /*04b0*/  IMAD.IADD R30, R15, 0x1, R3 ;  /* 0x000000010f1e7824 */ /* 0x000fe400078e0203 */
[C---:B------:R-:W-:Y:S01]  /*04c0*/  IMAD R5, R16.reuse, UR7, R5 ;  /* 0x0000000710057c24 */ /* 0x040fe2000f8e0205 */
[----:B------:R-:W-:Y:S01]  /*04d0*/  UMOV UR7, URZ ;  /* 0x0000003f00077c82 */ /* 0x000fe20008000000 */
[----:B------:R-:W-:Y:S01]  /*04e0*/  IMAD.WIDE.U32 R16, R16, UR6, RZ ;  /* 0x0000000610107c25 */ /* 0x000fe2000f8e00ff */
[----:B------:R-:W-:-:S03]  /*04f0*/  UMOV UR6, URZ ;  /* 0x0000003f00067c82 */ /* 0x000fc60008000000 */
[----:B------:R-:W-:-:S07]  /*0500*/  IMAD.IADD R9, R17, 0x1, R5 ;  /* 0x0000000111097824 */ /* 0x000fce00078e0205 */
.L_x_169:
[----:B012---:R-:W0:Y:S01]  /*0510*/  LDC.64 R24, c[0x0][0x248] ;  /* 0x00009200ff187b82 */ /* 0x007e220000000a00 */
[----:B------:R-:W-:Y:S01]  /*0520*/  USHF.R.S32.HI UR5, URZ, 0x1f, UR4 ;  /* 0x0000001f3f057899 */ /* 0x000fe20008011404 */
[----:B------:R-:W-:Y:S02]  /*0530*/  IMAD.MOV.U32 R4, RZ, RZ, R14 ;  /* 0x000000ffff047224 */ /* 0x000fe400078e000e */
        /* <DEDUP_REMOVED lines=9> */
[----:B------:R-:W-:-:S04]  /*05d0*/  IMAD.WIDE.U32 R22, R24, UR4, R8 ;  /* 0x0000000418167c25 */ /* 0x000fc8000f8e0008 */
[----:B------:R-:W-:Y:S02]  /*05e0*/  IMAD R7, R25, UR4, R6 ;  /* 0x0000000419077c24 */ /* 0x000fe4000f8e0206 */
[C---:B-1----:R-:W-:Y:S01]  /*05f0*/  IMAD R8, R2.reuse, UR5, RZ ;  /* 0x0000000502087c24 */ /* 0x042fe2000f8e02ff */
[----:B------:R-:W-:Y:S01]  /*0600*/  UMOV UR5, URZ ;  /* 0x0000003f00057c82 */ /* 0x000fe20008000000 */
        /* <DEDUP_REMOVED lines=51> */
.L_x_166:
[----:B------:R-:W-:Y:S02]  /*0940*/  IMAD.MOV.U32 R26, RZ, RZ, R5 ;  /* 0x000000ffff1a7224 */ /* 0x000fe400078e0005 */
[----:B------:R-:W-:-:S05]  /*0950*/  IMAD.MOV.U32 R27, RZ, RZ, R4 ;  /* 0x000000ffff1b7224 */ /* 0x000fca00078e0004 */
[----:B------:R0:W2:Y:S02]  /*0960*/  LDG.E.64 R28, desc[UR12][R26.64] ;  /* 0x0000000c1a1c7981 */ /* 0x0000a4000c1e1b00 */
[----:B0-----:R-:W-:Y:S02]  /*0970*/  IMAD.MOV.U32 R26, RZ, RZ, R3 ;  /* 0x000000ffff1a7224 */ /* 0x001fe400078e0003 */
[----:B------:R-:W-:-:S06]  /*0980*/  IMAD.MOV.U32 R27, RZ, RZ, R0 ;  /* 0x000000ffff1b7224 */ /* 0x000fcc00078e0000 */
[----:B------:R-:W3:Y:S01]  /*0990*/  LDG.E.64 R26, desc[UR12][R26.64] ;  /* 0x0000000c1a1a7981 */ /* 0x000ee2000c1e1b00 */
[----:B--2---:R-:W-:-:S08]  /*09a0*/  DMUL R28, R10, R28 ;  /* 0x0000001c0a1c7228 */ /* 0x004fd00000000000 */
[----:B---3--:R-:W-:Y:S01]  /*09b0*/  DFMA R28, R18, R26, R28 ;  /* 0x0000001a121c722b */ /* 0x008fe2000000001c */
[----:B------:R-:W-:Y:S02]  /*09c0*/  IMAD.MOV.U32 R26, RZ, RZ, R33 ;  /* 0x000000ffff1a7224 */ /* 0x000fe400078e0021 */
[----:B------:R-:W-:-:S05]  /*09d0*/  IMAD.MOV.U32 R27, RZ, RZ, R32 ;  /* 0x000000ffff1b7224 */ /* 0x000fca00078e0020 */
[----:B------:R0:W-:Y:S02]  /*09e0*/  STG.E.64 desc[UR12][R26.64], R28 ;  /* 0x0000001c1a007986 */ /* 0x0001e4000c101b0c */
[----:B0-----:R-:W-:-:S04]  /*09f0*/  IADD3 R26, P2, R5, UR10, RZ ;  /* 0x0000000a051a7c10 */ /* 0x001fc8000ff5e0ff */
[----:B------:R-:W-:Y:S02]  /*0a00*/  IADD3.X R27, R4, UR11, RZ, P2, !PT ;  /* 0x0000000b041b7c10 */ /* 0x000fe400097fe4ff */
[----:B------:R-:W-:-:S03]  /*0a10*/  IADD3 R4, P2, R3, UR10, RZ ;  /* 0x0000000a03047c10 */ /* 0x000fc6000ff5e0ff */
[----:B------:R-:W2:Y:S01]  /*0a20*/  LDG.E.64 R28, desc[UR12][R26.64] ;  /* 0x0000000c1a1c7981 */ /* 0x000ea2000c1e1b00 */
[----:B------:R-:W-:-:S05]  /*0a30*/  IADD3.X R5, R0, UR11, RZ, P2, !PT ;  /* 0x0000000b00057c10 */ /* 0x000fca00097fe4ff */
[----:B------:R-:W3:Y:S01]  /*0a40*/  LDG.E.64 R34, desc[UR12][R4.64] ;  /* 0x0000000c04227981 */ /* 0x000ee2000c1e1b00 */
[----:B--2---:R-:W-:-:S08]  /*0a50*/  DMUL R28, R10, R28 ;  /* 0x0000001c0a1c7228 */ /* 0x004fd00000000000 */
[----:B---3--:R-:W-:Y:S01]  /*0a60*/  DFMA R28, R18, R34, R28 ;  /* 0x00000022121c722b */ /* 0x008fe2000000001c */
[----:B------:R-:W-:-:S04]  /*0a70*/  IADD3 R34, P2, R33, UR8, RZ ;  /* 0x0000000821227c10 */ /* 0x000fc8000ff5e0ff */
[----:B------:R-:W-:Y:S02]  /*0a80*/  IADD3.X R35, R32, UR9, RZ, P2, !PT ;  /* 0x0000000920237c10 */ /* 0x000fe400097fe4ff */
[----:B------:R-:W-:-:S03]  /*0a90*/  IADD3 R26, P2, R26, UR10, RZ ;  /* 0x0000000a1a1a7c10 */ /* 0x000fc6000ff5e0ff */
[----:B------:R0:W-:Y:S01]  /*0aa0*/  STG.E.64 desc[UR12][R34.64], R28 ;  /* 0x0000001c22007986 */ /* 0x0001e2000c101b0c */
[----:B------:R-:W-:Y:S02]  /*0ab0*/  IADD3.X R27, R27, UR11, RZ, P2, !PT ;  /* 0x0000000b1b1b7c10 */ /* 0x000fe400097fe4ff */
[----:B------:R-:W-:-:S04]  /*0ac0*/  IADD3 R32, P2, R4, UR10, RZ ;  /* 0x0000000a04207c10 */ /* 0x000fc8000ff5e0ff */
[----:B------:R-:W-:-:S05]  /*0ad0*/  IADD3.X R33, R5, UR11, RZ, P2, !PT ;  /* 0x0000000b05217c10 */ /* 0x000fca00097fe4ff */
[----:B------:R-:W2:Y:S04]  /*0ae0*/  LDG.E.64 R4, desc[UR12][R32.64] ;  /* 0x0000000c20047981 */ /* 0x000ea8000c1e1b00 */
[----:B0-----:R-:W3:Y:S02]  /*0af0*/  LDG.E.64 R28, desc[UR12][R26.64] ;  /* 0x0000000c1a1c7981 */ /* 0x001ee4000c1e1b00 */
[----:B---3--:R-:W-:-:S08]  /*0b00*/  DMUL R28, R10, R28 ;  /* 0x0000001c0a1c7228 */ /* 0x008fd00000000000 */
[----:B--2---:R-:W-:Y:S01]  /*0b10*/  DFMA R28, R18, R4, R28 ;  /* 0x00000004121c722b */ /* 0x004fe2000000001c */
[----:B------:R-:W-:-:S04]  /*0b20*/  IADD3 R4, P2, R34, UR8, RZ ;  /* 0x0000000822047c10 */ /* 0x000fc8000ff5e0ff */
[----:B------:R-:W-:-:S05]  /*0b30*/  IADD3.X R5, R35, UR9, RZ, P2, !PT ;  /* 0x0000000923057c10 */ /* 0x000fca00097fe4ff */
[----:B------:R0:W-:Y:S02]  /*0b40*/  STG.E.64 desc[UR12][R4.64], R28 ;  /* 0x0000001c04007986 */ /* 0x0001e4000c101b0c */
[----:B0-----:R-:W-:-:S04]  /*0b50*/  IADD3 R28, P2, R26, UR10, RZ ;  /* 0x0000000a1a1c7c10 */ /* 0x001fc8000ff5e0ff */
[----:B------:R-:W-:Y:S02]  /*0b60*/  IADD3.X R29, R27, UR11, RZ, P2, !PT ;  /* 0x0000000b1b1d7c10 */ /* 0x000fe400097fe4ff */
[----:B------:R-:W-:-:S03]  /*0b70*/  IADD3 R26, P2, R32, UR10, RZ ;  /* 0x0000000a201a7c10 */ /* 0x000fc6000ff5e0ff */
[----:B------:R0:W2:Y:S01]  /*0b80*/  LDG.E.64 R34, desc[UR12][R28.64] ;  /* 0x0000000c1c227981 */ /* 0x0000a2000c1e1b00 */
[----:B------:R-:W-:-:S05]  /*0b90*/  IADD3.X R27, R33, UR11, RZ, P2, !PT ;  /* 0x0000000b211b7c10 */ /* 0x000fca00097fe4ff */
[----:B------:R1:W3:Y:S01]  /*0ba0*/  LDG.E.64 R32, desc[UR12][R26.64] ;  /* 0x0000000c1a207981 */ /* 0x0002e2000c1e1b00 */
[----:B------:R-:W-:-:S04]  /*0bb0*/  IADD3 R4, P2, R4, UR8, RZ ;  /* 0x0000000804047c10 */ /* 0x000fc8000ff5e0ff */
[----:B------:R-:W-:Y:S02]  /*0bc0*/  IADD3.X R5, R5, UR9, RZ, P2, !PT ;  /* 0x0000000905057c10 */ /* 0x000fe400097fe4ff */
[----:B0-----:R-:W-:-:S04]  /*0bd0*/  IADD3 R28, P2, R28, UR10, RZ ;  /* 0x0000000a1c1c7c10 */ /* 0x001fc8000ff5e0ff */
[----:B------:R-:W-:Y:S02]  /*0be0*/  IADD3.X R29, R29, UR11, RZ, P2, !PT ;  /* 0x0000000b1d1d7c10 */ /* 0x000fe400097fe4ff */
[----:B-1----:R-:W-:-:S04]  /*0bf0*/  IADD3 R26, P2, R26, UR10, RZ ;  /* 0x0000000a1a1a7c10 */ /* 0x002fc8000ff5e0ff */
[----:B------:R-:W-:Y:S01]  /*0c00*/  IADD3.X R27, R27, UR11, RZ, P2, !PT ;  /* 0x0000000b1b1b7c10 */ /* 0x000fe200097fe4ff */
[----:B--2---:R-:W-:-:S08]  /*0c10*/  DMUL R34, R10, R34 ;  /* 0x000000220a227228 */ /* 0x004fd00000000000 */
[----:B---3--:R-:W-:-:S07]  /*0c20*/  DFMA R32, R18, R32, R34 ;  /* 0x000000201220722b */ /* 0x008fce0000000022 */
[----:B------:R0:W-:Y:S04]  /*0c30*/  STG.E.64 desc[UR12][R4.64], R32 ;  /* 0x0000002004007986 */ /* 0x0001e8000c101b0c */
[----:B------:R-:W2:Y:S04]  /*0c40*/  LDG.E.64 R34, desc[UR12][R26.64] ;  /* 0x0000000c1a227981 */ /* 0x000ea8000c1e1b00 */
[----:B0-----:R0:W3:Y:S01]  /*0c50*/  LDG.E.64 R32, desc[UR12][R28.64] ;  /* 0x0000000c1c207981 */ /* 0x0010e2000c1e1b00 */
[----:B------:R-:W-:-:S04]  /*0c60*/  IADD3 R4, P2, R4, UR8, RZ ;  /* 0x0000000804047c10 */ /* 0x000fc8000ff5e0ff */
[----:B------:R-:W-:Y:S02]  /*0c70*/  IADD3.X R5, R5, UR9, RZ, P2, !PT ;  /* 0x0000000905057c10 */ /* 0x000fe400097fe4ff */
[----:B0-----:R-:W-:-:S04]  /*0c80*/  IADD3 R28, P2, R28, UR10, RZ ;  /* 0x0000000a1c1c7c10 */ /* 0x001fc8000ff5e0ff */
[----:B------:R-:W-:Y:S02]  /*0c90*/  IADD3.X R29, R29, UR11, RZ, P2, !PT ;  /* 0x0000000b1d1d7c10 */ /* 0x000fe400097fe4ff */
[----:B------:R-:W-:-:S04]  /*0ca0*/  IADD3 R26, P2, R26, UR10, RZ ;  /* 0x0000000a1a1a7c10 */ /* 0x000fc8000ff5e0ff */
[----:B------:R-:W-:Y:S01]  /*0cb0*/  IADD3.X R27, R27, UR11, RZ, P2, !PT ;  /* 0x0000000b1b1b7c10 */ /* 0x000fe200097fe4ff */
[----:B---3--:R-:W-:-:S08]  /*0cc0*/  DMUL R32, R10, R32 ;  /* 0x000000200a207228 */ /* 0x008fd00000000000 */
[----:B--2---:R-:W-:-:S07]  /*0cd0*/  DFMA R32, R18, R34, R32 ;  /* 0x000000221220722b */ /* 0x004fce0000000020 */
        /* <DEDUP_REMOVED lines=105> */
[----:B------:R-:W-:Y:S01]  /*1370*/  IADD3.X R29, R29, UR11, RZ, P2, !PT ;  /* 0x0000000b1d1d7c10 */ /* 0x000fe200097fe4ff */
[----:B---3--:R-:W-:-:S08]  /*1380*/  DMUL R32, R10, R32 ;  /* 0x000000200a207228 */ /* 0x008fd00000000000 */
[----:B--2---:R-:W-:Y:S01]  /*1390*/  DFMA R32, R18, R34, R32 ;  /* 0x000000221220722b */ /* 0x004fe20000000020 */
[----:B------:R-:W-:-:S06]  /*13a0*/  IADD3 R34, P2, R26, UR10, RZ ;  /* 0x0000000a1a227c10 */ /* 0x000fcc000ff5e0ff */
[----:B------:R0:W-:Y:S01]  /*13b0*/  STG.E.64 desc[UR12][R4.64], R32 ;  /* 0x0000002004007986 */ /* 0x0001e2000c101b0c */
[----:B------:R-:W-:-:S05]  /*13c0*/  IADD3.X R35, R27, UR11, RZ, P2, !PT ;  /* 0x0000000b1b237c10 */ /* 0x000fca00097fe4ff */
[----:B------:R-:W2:Y:S04]  /*13d0*/  LDG.E.64 R26, desc[UR12][R34.64] ;  /* 0x0000000c221a7981 */ /* 0x000ea8000c1e1b00 */
[----:B0-----:R-:W3:Y:S01]  /*13e0*/  LDG.E.64 R32, desc[UR12][R28.64] ;  /* 0x0000000c1c207981 */ /* 0x001ee2000c1e1b00 */
[----:B------:R-:W-:Y:S01]  /*13f0*/  VIADD R2, R2, 0xfffffff0 ;  /* 0xfffffff002027836 */ /* 0x000fe20000000000 */
[----:B------:R-:W-:Y:S01]  /*1400*/  IADD3 R3, P3, R34, UR10, RZ ;  /* 0x0000000a22037c10 */ /* 0x000fe2000ff7e0ff */
[----:B------:R-:W-:-:S03]  /*1410*/  UIADD3 UR5, UR5, 0x10, URZ ;  /* 0x0000001005057890 */ /* 0x000fc6000fffe03f */
[----:B------:R-:W-:Y:S01]  /*1420*/  IADD3.X R0, R35, UR11, RZ, P3, !PT ;  /* 0x0000000b23007c10 */ /* 0x000fe20009ffe4ff */
[----:B---3--:R-:W-:-:S08]  /*1430*/  DMUL R32, R10, R32 ;  /* 0x000000200a207228 */ /* 0x008fd00000000000 */
[----:B--2---:R-:W-:Y:S01]  /*1440*/  DFMA R32, R18, R26, R32 ;  /* 0x0000001a1220722b */ /* 0x004fe20000000020 */
[----:B------:R-:W-:-:S04]  /*1450*/  IADD3 R26, P2, R4, UR8, RZ ;  /* 0x00000008041a7c10 */ /* 0x000fc8000ff5e0ff */
[----:B------:R-:W-:Y:S02]  /*1460*/  IADD3.X R27, R5, UR9, RZ, P2, !PT ;  /* 0x00000009051b7c10 */ /* 0x000fe400097fe4ff */
[----:B------:R-:W-:Y:S02]  /*1470*/  ISETP.GT.AND P2, PT, R2, 0xc, PT ;  /* 0x0000000c0200780c */ /* 0x000fe40003f44270 */
[----:B------:R-:W-:Y:S01]  /*1480*/  IADD3 R5, P4, R28, UR10, RZ ;  /* 0x0000000a1c057c10 */ /* 0x000fe2000ff9e0ff */
[----:B------:R0:W-:Y:S03]  /*1490*/  STG.E.64 desc[UR12][R26.64], R32 ;  /* 0x000000201a007986 */ /* 0x0001e6000c101b0c */
[----:B------:R-:W-:Y:S02]  /*14a0*/  IADD3.X R4, R29, UR11, RZ, P4, !PT ;  /* 0x0000000b1d047c10 */ /* 0x000fe4000a7fe4ff */
[----:B0-----:R-:W-:-:S04]  /*14b0*/  IADD3 R33, P5, R26, UR8, RZ ;  /* 0x000000081a217c10 */ /* 0x001fc8000ffbe0ff */
[----:B------:R-:W-:Y:S01]  /*14c0*/  IADD3.X R32, R27, UR9, RZ, P5, !PT ;  /* 0x000000091b207c10 */ /* 0x000fe2000affe4ff */
[----:B------:R-:W-:Y:S08]  /*14d0*/  @P2 BRA `(.L_x_166) ;  /* 0xfffffff400182947 */ /* 0x000ff0000383ffff */
.L_x_165:
[----:B------:R-:W-:-:S13]  /*14e0*/  ISETP.GT.AND P2, PT, R2, 0x4, PT ;  /* 0x000000040200780c */ /* 0x000fda0003f44270 */
[----:B------:R-:W-:Y:S05]  /*14f0*/  @!P2 BRA `(.L_x_167) ;  /* 0x000000040084a947 */ /* 0x000fea0003800000 */
[----:B------:R-:W-:Y:S02]  /*1500*/  IMAD.MOV.U32 R26, RZ, RZ, R5 ;  /* 0x000000ffff1a7224 */ /* 0x000fe400078e0005 */
[----:B------:R-:W-:Y:S02]  /*1510*/  IMAD.MOV.U32 R27, RZ, RZ, R4 ;  /* 0x000000ffff1b7224 */ /* 0x000fe400078e0004 */
[----:B------:R-:W-:Y:S02]  /*1520*/  IMAD.MOV.U32 R28, RZ, RZ, R3 ;  /* 0x000000ffff1c7224 */ /* 0x000fe400078e0003 */
[----:B------:R-:W-:Y:S02]  /*1530*/  IMAD.MOV.U32 R29, RZ, RZ, R0 ;  /* 0x000000ffff1d7224 */ /* 0x000fe400078e0000 */
[----:B------:R-:W2:Y:S04]  /*1540*/  LDG.E.64 R26, desc[UR12][R26.64] ;  /* 0x0000000c1a1a7981 */ /* 0x000ea8000c1e1b00 */
        /* <DEDUP_REMOVED lines=78> */
[----:B------:R-:W-:Y:S01]  /*1a30*/  IADD3 R3, P2, R34, UR10, RZ ;  /* 0x0000000a22037c10 */ /* 0x000fe2000ff5e0ff */
[----:B------:R-:W-:-:S03]  /*1a40*/  VIADD R2, R2, 0xfffffff8 ;  /* 0xfffffff802027836 */ /* 0x000fc60000000000 */
[----:B------:R-:W-:Y:S01]  /*1a50*/  IADD3.X R0, R35, UR11, RZ, P2, !PT ;  /* 0x0000000b23007c10 */ /* 0x000fe200097fe4ff */
[----:B------:R-:W-:Y:S01]  /*1a60*/  UIADD3 UR5, UR5, 0x8, URZ ;  /* 0x0000000805057890 */ /* 0x000fe2000fffe03f */
[----:B---3--:R-:W-:-:S08]  /*1a70*/  DMUL R32, R10, R32 ;  /* 0x000000200a207228 */ /* 0x008fd00000000000 */
[----:B--2---:R-:W-:Y:S01]  /*1a80*/  DFMA R32, R18, R26, R32 ;  /* 0x0000001a1220722b */ /* 0x004fe20000000020 */
[----:B------:R-:W-:-:S04]  /*1a90*/  IADD3 R26, P0, R4, UR8, RZ ;  /* 0x00000008041a7c10 */ /* 0x000fc8000ff1e0ff */
[----:B------:R-:W-:Y:S02]  /*1aa0*/  IADD3.X R27, R5, UR9, RZ, P0, !PT ;  /* 0x00000009051b7c10 */ /* 0x000fe400087fe4ff */
[----:B------:R-:W-:-:S03]  /*1ab0*/  IADD3 R5, P3, R28, UR10, RZ ;  /* 0x0000000a1c057c10 */ /* 0x000fc6000ff7e0ff */
[----:B------:R0:W-:Y:S01]  /*1ac0*/  STG.E.64 desc[UR12][R26.64], R32 ;  /* 0x000000201a007986 */ /* 0x0001e2000c101b0c */
[----:B------:R-:W-:Y:S02]  /*1ad0*/  PLOP3.LUT P0, PT, PT, PT, PT, 0x8, 0x0 ;  /* 0x000000000000781c */ /* 0x000fe40003f0e170 */
[----:B------:R-:W-:Y:S02]  /*1ae0*/  IADD3.X R4, R29, UR11, RZ, P3, !PT ;  /* 0x0000000b1d047c10 */ /* 0x000fe40009ffe4ff */
[----:B0-----:R-:W-:-:S04]  /*1af0*/  IADD3 R33, P4, R26, UR8, RZ ;  /* 0x000000081a217c10 */ /* 0x001fc8000ff9e0ff */
[----:B------:R-:W-:-:S09]  /*1b00*/  IADD3.X R32, R27, UR9, RZ, P4, !PT ;  /* 0x000000091b207c10 */ /* 0x000fd2000a7fe4ff */
.L_x_167:
[----:B------:R-:W-:-:S13]  /*1b10*/  ISETP.NE.OR P0, PT, R2, RZ, P0 ;  /* 0x000000ff0200720c */ /* 0x000fda0000705670 */
[----:B------:R-:W-:Y:S05]  /*1b20*/  @!P0 BRA `(.L_x_163) ;  /* 0x0000000000d88947 */ /* 0x000fea0003800000 */
.L_x_164:
        /* <DEDUP_REMOVED lines=36> */
[----:B------:R-:W2:Y:S01]  /*1d70*/  LDG.E.64 R26, desc[UR12][R28.64] ;  /* 0x0000000c1c1a7981 */ /* 0x000ea2000c1e1b00 */
[----:B------:R-:W-:-:S05]  /*1d80*/  IADD3.X R35, R33, UR11, RZ, P0, !PT ;  /* 0x0000000b21237c10 */ /* 0x000fca00087fe4ff */
[----:B------:R-:W3:Y:S01]  /*1d90*/  LDG.E.64 R32, desc[UR12][R34.64] ;  /* 0x0000000c22207981 */ /* 0x000ee2000c1e1b00 */
[----:B------:R-:W-:Y:S01]  /*1da0*/  VIADD R2, R2, 0xfffffffc ;  /* 0xfffffffc02027836 */ /* 0x000fe20000000000 */
[----:B------:R-:W-:Y:S01]  /*1db0*/  IADD3 R3, P2, R34, UR10, RZ ;  /* 0x0000000a22037c10 */ /* 0x000fe2000ff5e0ff */
[----:B------:R-:W-:-:S03]  /*1dc0*/  UIADD3 UR5, UR5, 0x4, URZ ;  /* 0x0000000405057890 */ /* 0x000fc6000fffe03f */
[----:B------:R-:W-:Y:S01]  /*1dd0*/  IADD3.X R0, R35, UR11, RZ, P2, !PT ;  /* 0x0000000b23007c10 */ /* 0x000fe200097fe4ff */
[----:B--2---:R-:W-:-:S08]  /*1de0*/  DMUL R26, R10, R26 ;  /* 0x0000001a0a1a7228 */ /* 0x004fd00000000000 */
[----:B---3--:R-:W-:Y:S01]  /*1df0*/  DFMA R32, R18, R32, R26 ;  /* 0x000000201220722b */ /* 0x008fe2000000001a */
[----:B------:R-:W-:-:S04]  /*1e00*/  IADD3 R26, P0, R4, UR8, RZ ;  /* 0x00000008041a7c10 */ /* 0x000fc8000ff1e0ff */
[----:B------:R-:W-:Y:S02]  /*1e10*/  IADD3.X R27, R5, UR9, RZ, P0, !PT ;  /* 0x00000009051b7c10 */ /* 0x000fe400087fe4ff */
[----:B------:R-:W-:Y:S02]  /*1e20*/  ISETP.NE.AND P0, PT, R2, RZ, PT ;  /* 0x000000ff0200720c */ /* 0x000fe40003f05270 */
[----:B------:R-:W-:Y:S01]  /*1e30*/  IADD3 R5, P3, R28, UR10, RZ ;  /* 0x0000000a1c057c10 */ /* 0x000fe2000ff7e0ff */
[----:B------:R0:W-:Y:S03]  /*1e40*/  STG.E.64 desc[UR12][R26.64], R32 ;  /* 0x000000201a007986 */ /* 0x0001e6000c101b0c */
[----:B------:R-:W-:Y:S02]  /*1e50*/  IADD3.X R4, R29, UR11, RZ, P3, !PT ;  /* 0x0000000b1d047c10 */ /* 0x000fe40009ffe4ff */
[----:B0-----:R-:W-:-:S04]  /*1e60*/  IADD3 R33, P4, R26, UR8, RZ ;  /* 0x000000081a217c10 */ /* 0x001fc8000ff9e0ff */
[----:B------:R-:W-:Y:S01]  /*1e70*/  IADD3.X R32, R27, UR9, RZ, P4, !PT ;  /* 0x000000091b207c10 */ /* 0x000fe2000a7fe4ff */
[----:B------:R-:W-:Y:S08]  /*1e80*/  @P0 BRA `(.L_x_164) ;  /* 0xfffffffc00280947 */ /* 0x000ff0000383ffff */
.L_x_163:
        /* <DEDUP_REMOVED lines=13> */
[----:B------:R-:W-:Y:S01]  /*1f60*/  LEA R28, P0, R4, UR10, 0x3 ;  /* 0x0000000a041c7c11 */ /* 0x000fe2000f8018ff */
[----:B------:R-:W-:-:S04]  /*1f70*/  IMAD.WIDE.U32 R26, R2, UR5, R20 ;  /* 0x00000005021a7c25 */ /* 0x000fc8000f8e0014 */
[----:B------:R-:W-:-:S05]  /*1f80*/  IMAD.IADD R5, R7, 0x1, R5 ;  /* 0x0000000107057824 */ /* 0x000fca00078e0205 */
[----:B------:R-:W-:Y:S01]  /*1f90*/  LEA.HI.X R29, R4, UR11, R5, 0x3, P0 ;  /* 0x0000000b041d7c11 */ /* 0x000fe200080f1c05 */
[----:B------:R-:W-:Y:S01]  /*1fa0*/  IMAD.IADD R5, R27, 0x1, R7 ;  /* 0x000000011b057824 */ /* 0x000fe200078e0207 */
[----:B------:R-:W-:-:S04]  /*1fb0*/  LEA R34, P0, R26, UR10, 0x3 ;  /* 0x0000000a1a227c11 */ /* 0x000fc8000f8018ff */
[----:B------:R-:W2:Y:S01]  /*1fc0*/  LDG.E.64 R28, desc[UR12][R28.64] ;  /* 0x0000000c1c1c7981 */ /* 0x000ea2000c1e1b00 */
[----:B------:R-:W-:Y:S02]  /*1fd0*/  LEA.HI.X R35, R26, UR11, R5, 0x3, P0 ;  /* 0x0000000b1a237c11 */ /* 0x000fe400080f1c05 */
[----:B------:R-:W0:Y:S03]  /*1fe0*/  LDC.64 R4, c[0x0][0x288] ;  /* 0x0000a200ff047b82 */ /* 0x000e260000000a00 */
[----:B------:R-:W3:Y:S01]  /*1ff0*/  LDG.E.64 R26, desc[UR12][R34.64] ;  /* 0x0000000c221a7981 */ /* 0x000ee2000c1e1b00 */
[----:B------:R-:W-:Y:S02]  /*2000*/  IMAD.MOV.U32 R7, RZ, RZ, R6 ;  /* 0x000000ffff077224 */ /* 0x000fe400078e0006 */
[----:B------:R-:W-:Y:S02]  /*2010*/  IMAD.MOV.U32 R6, RZ, RZ, R24 ;  /* 0x000000ffff067224 */ /* 0x000fe400078e0018 */
[----:B0-----:R-:W-:-:S02]  /*2020*/  IMAD R8, R4, UR8, RZ ;  /* 0x0000000804087c24 */ /* 0x001fc4000f8e02ff */
[----:B------:R-:W-:-:S04]  /*2030*/  IMAD.WIDE.U32 R24, R4, UR5, R6 ;  /* 0x0000000504187c25 */ /* 0x000fc8000f8e0006 */
[----:B------:R-:W-:-:S04]  /*2040*/  IMAD R37, R5, UR5, R8 ;  /* 0x0000000505257c24 */ /* 0x000fc8000f8e0208 */
[----:B------:R-:W-:Y:S01]  /*2050*/  IMAD.IADD R25, R25, 0x1, R37 ;  /* 0x0000000119197824 */ /* 0x000fe200078e0225 */
[----:B--2---:R-:W-:Y:S01]  /*2060*/  DMUL R32, R10, R28 ;  /* 0x0000001c0a207228 */ /* 0x004fe20000000000 */
[----:B------:R-:W-:-:S04]  /*2070*/  LEA R28, P0, R24, UR14, 0x3 ;  /* 0x0000000e181c7c11 */ /* 0x000fc8000f8018ff */
[----:B------:R-:W-:Y:S02]  /*2080*/  LEA.HI.X R29, R24, UR15, R25, 0x3, P0 ;  /* 0x0000000f181d7c11 */ /* 0x000fe400080f1c19 */
[----:B------:R-:W-:Y:S01]  /*2090*/  ISETP.NE.AND P0, PT, R0, 0x1, PT ;  /* 0x000000010000780c */ /* 0x000fe20003f05270 */
[----:B---3--:R-:W-:-:S07]  /*20a0*/  DFMA R26, R18, R26, R32 ;  /* 0x0000001a121a722b */ /* 0x008fce0000000020 */
[----:B------:R0:W-:Y:S05]  /*20b0*/  STG.E.64 desc[UR12][R28.64], R26 ;  /* 0x0000001a1c007986 */ /* 0x0001ea000c101b0c */
[----:B------:R-:W-:Y:S05]  /*20c0*/  @!P0 BRA `(.L_x_168) ;  /* 0x0000000000c08947 */ /* 0x000fea0003800000 */
[----:B------:R-:W-:-:S04]  /*20d0*/  UIADD3 UR8, UR5, 0x1, URZ ;  /* 0x0000000105087890 */ /* 0x000fc8000fffe03f */
[----:B------:R-:W-:Y:S02]  /*20e0*/  USHF.R.S32.HI UR9, URZ, 0x1f, UR8 ;  /* 0x0000001f3f097899 */ /* 0x000fe40008011408 */
[----:B0-----:R-:W-:-:S04]  /*20f0*/  IMAD.WIDE.U32 R26, R2, UR8, R22 ;  /* 0x00000008021a7c25 */ /* 0x001fc8000f8e0016 */
[----:B------:R-:W-:Y:S01]  /*2100*/  IMAD R8, R2, UR9, RZ ;  /* 0x0000000902087c24 */ /* 0x000fe2000f8e02ff */
[----:B------:R-:W-:Y:S01]  /*2110*/  LEA R34, P0, R26, UR10, 0x3 ;  /* 0x0000000a1a227c11 */ /* 0x000fe2000f8018ff */
[----:B------:R-:W-:-:S04]  /*2120*/  IMAD.WIDE.U32 R24, R2, UR8, R20 ;  /* 0x0000000802187c25 */ /* 0x000fc8000f8e0014 */
[----:B------:R-:W-:-:S04]  /*2130*/  IMAD R29, R3, UR8, R8 ;  /* 0x00000008031d7c24 */ /* 0x000fc8000f8e0208 */
[----:B------:R-:W-:Y:S02]  /*2140*/  IMAD.IADD R27, R29, 0x1, R27 ;  /* 0x000000011d1b7824 */ /* 0x000fe400078e021b */
[----:B------:R-:W-:-:S03]  /*2150*/  IMAD.IADD R25, R25, 0x1, R29 ;  /* 0x0000000119197824 */ /* 0x000fc600078e021d */
[----:B------:R-:W-:Y:S02]  /*2160*/  LEA.HI.X R35, R26, UR11, R27, 0x3, P0 ;  /* 0x0000000b1a237c11 */ /* 0x000fe400080f1c1b */
[----:B------:R-:W-:-:S03]  /*2170*/  LEA R36, P0, R24, UR10, 0x3 ;  /* 0x0000000a18247c11 */ /* 0x000fc6000f8018ff */
[----:B------:R-:W2:Y:S01]  /*2180*/  LDG.E.64 R28, desc[UR12][R34.64] ;  /* 0x0000000c221c7981 */ /* 0x000ea2000c1e1b00 */
[----:B------:R-:W-:-:S05]  /*2190*/  LEA.HI.X R37, R24, UR11, R25, 0x3, P0 ;  /* 0x0000000b18257c11 */ /* 0x000fca00080f1c19 */
[----:B------:R-:W3:Y:S01]  /*21a0*/  LDG.E.64 R24, desc[UR12][R36.64] ;  /* 0x0000000c24187981 */ /* 0x000ee2000c1e1b00 */
[C---:B------:R-:W-:Y:S02]  /*21b0*/  IMAD R8, R4.reuse, UR9, RZ ;  /* 0x0000000904087c24 */ /* 0x040fe4000f8e02ff */
        /* <DEDUP_REMOVED lines=12> */
[----:B-1----:R-:W-:-:S04]  /*2280*/  IMAD.WIDE.U32 R24, R2, UR5, R22 ;  /* 0x0000000502187c25 */ /* 0x002fc8000f8e0016 */
[----:B------:R-:W-:Y:S01]  /*2290*/  IMAD R0, R2, UR8, RZ ;  /* 0x0000000802007c24 */ /* 0x000fe2000f8e02ff */
[----:B------:R-:W-:-:S03]  /*22a0*/  LEA R22, P0, R24, UR10, 0x3 ;  /* 0x0000000a18167c11 */ /* 0x000fc6000f8018ff */
[----:B------:R-:W-:Y:S02]  /*22b0*/  IMAD R27, R3, UR5, R0 ;  /* 0x00000005031b7c24 */ /* 0x000fe4000f8e0200 */
[----:B------:R-:W-:-:S04]  /*22c0*/  IMAD.WIDE.U32 R2, R2, UR5, R20 ;  /* 0x0000000502027c25 */ /* 0x000fc8000f8e0014 */
[----:B------:R-:W-:Y:S02]  /*22d0*/  IMAD.IADD R23, R27, 0x1, R25 ;  /* 0x000000011b177824 */ /* 0x000fe400078e0219 */
[----:B------:R-:W-:-:S03]  /*22e0*/  IMAD.IADD R3, R3, 0x1, R27 ;  /* 0x0000000103037824 */ /* 0x000fc600078e021b */
[----:B------:R-:W-:Y:S02]  /*22f0*/  LEA.HI.X R23, R24, UR11, R23, 0x3, P0 ;  /* 0x0000000b18177c11 */ /* 0x000fe400080f1c17 */
[----:B------:R-:W-:-:S04]  /*2300*/  LEA R20, P0, R2, UR10, 0x3 ;  /* 0x0000000a02147c11 */ /* 0x000fc8000f8018ff */
[----:B------:R-:W2:Y:S01]  /*2310*/  LDG.E.64 R22, desc[UR12][R22.64] ;  /* 0x0000000c16167981 */ /* 0x000ea2000c1e1b00 */
[----:B------:R-:W-:-:S05]  /*2320*/  LEA.HI.X R21, R2, UR11, R3, 0x3, P0 ;  /* 0x0000000b02157c11 */ /* 0x000fca00080f1c03 */
[----:B------:R-:W3:Y:S01]  /*2330*/  LDG.E.64 R2, desc[UR12][R20.64] ;  /* 0x0000000c14027981 */ /* 0x000ee2000c1e1b00 */
[C---:B------:R-:W-:Y:S02]  /*2340*/  IMAD R0, R4.reuse, UR8, RZ ;  /* 0x0000000804007c24 */ /* 0x040fe4000f8e02ff */
[----:B------:R-:W-:-:S04]  /*2350*/  IMAD.WIDE.U32 R6, R4, UR5, R6 ;  /* 0x0000000504067c25 */ /* 0x000fc8000f8e0006 */
[----:B------:R-:W-:Y:S01]  /*2360*/  IMAD R25, R5, UR5, R0 ;  /* 0x0000000505197c24 */ /* 0x000fe2000f8e0200 */
[----:B------:R-:W-:-:S03]  /*2370*/  LEA R24, P0, R6, UR14, 0x3 ;  /* 0x0000000e06187c11 */ /* 0x000fc6000f8018ff */
[----:B------:R-:W-:-:S05]  /*2380*/  IMAD.IADD R7, R7, 0x1, R25 ;  /* 0x0000000107077824 */ /* 0x000fca00078e0219 */
[----:B------:R-:W-:Y:S01]  /*2390*/  LEA.HI.X R25, R6, UR15, R7, 0x3, P0 ;  /* 0x0000000f06197c11 */ /* 0x000fe200080f1c07 */
[----:B--2---:R-:W-:-:S08]  /*23a0*/  DMUL R4, R10, R22 ;  /* 0x000000160a047228 */ /* 0x004fd00000000000 */
[----:B---3--:R-:W-:-:S07]  /*23b0*/  DFMA R2, R18, R2, R4 ;  /* 0x000000021202722b */ /* 0x008fce0000000004 */
[----:B------:R2:W-:Y:S04]  /*23c0*/  STG.E.64 desc[UR12][R24.64], R2 ;  /* 0x0000000218007986 */ /* 0x0005e8000c101b0c */
.L_x_168:
[----:B------:R-:W-:-:S04]  /*23d0*/  UIADD3 UR6, UP0, UR6, 0x1, URZ ;  /* 0x0000000106067890 */ /* 0x000fc8000ff1e03f */
[----:B------:R-:W-:Y:S01]  /*23e0*/  UIADD3.X UR7, URZ, UR7, URZ, UP0, !UPT ;  /* 0x000000073f077290 */ /* 0x000fe200087fe43f */
[----:B------:R-:W-:Y:S11]  /*23f0*/  @!P1 BRA `(.L_x_169) ;  /* 0xffffffe000449947 */ /* 0x000ff6000383ffff */
[----:B------:R-:W-:Y:S05]  /*2400*/  EXIT ;  /* 0x000000000000794d */ /* 0x000fea0003800000 */
.L_x_161:
        /* <DEDUP_REMOVED lines=29> */
.L_x_176:
        /* <DEDUP_REMOVED lines=37> */
.L_x_173:
        /* <DEDUP_REMOVED lines=102> */
.L_x_172:
        /* <DEDUP_REMOVED lines=55> */
.L_x_174:
[----:B------:R-:W-:-:S13]  /*3200*/  ISETP.NE.OR P0, PT, R14, RZ, P0 ;  /* 0x000000ff0e00720c */ /* 0x000fda0000705670 */
[----:B------:R-:W-:Y:S05]  /*3210*/  @!P0 BRA `(.L_x_170) ;  /* 0x0000000000788947 */ /* 0x000fea0003800000 */
.L_x_171:
        /* <DEDUP_REMOVED lines=30> */
.L_x_170:
        /* <DEDUP_REMOVED lines=59> */
.L_x_175:
[----:B------:R-:W-:-:S04]  /*37b0*/  UIADD3 UR6, UP0, UR6, 0x1, URZ ;  /* 0x0000000106067890 */ /* 0x000fc8000ff1e03f */
[----:B------:R-:W-:Y:S01]  /*37c0*/  UIADD3.X UR7, URZ, UR7, URZ, UP0, !UPT ;  /* 0x000000073f077290 */ /* 0x000fe200087fe43f */
[----:B------:R-:W-:Y:S11]  /*37d0*/  @!P1 BRA `(.L_x_176) ;  /* 0xffffffec00809947 */ /* 0x000ff6000383ffff */
[----:B------:R-:W-:Y:S05]  /*37e0*/  EXIT ;  /* 0x000000000000794d */ /* 0x000fea0003800000 */
.L_x_177:
        /* <DEDUP_REMOVED lines=9> */
.L_x_185:


//--------------------- .nv.shared.reserved.0     --------------------------
	.section	.nv.shared.reserved.0,"aw",@nobits
	.weak		__nv_reservedSMEM_offset_0_alias
	.size		__nv_reservedSMEM_offset_0_alias, 0, 0
	.other		__nv_reservedSMEM_offset_0_alias,@"STO_CUDA_RESERVED_SHARED STV_DEFAULT"
__nv_reservedSMEM_offset_0_alias:
	.zero		0


//--------------------- .nv.global                --------------------------
	.section	.nv.global,"aw",@nobits
.nv.global:
	.type		_ZN50_INTERNAL_f9ca3f21_19_UpSampleLinear1d_cu_bb295a304cuda3std3__48in_placeE,@object
	.size		_ZN50_INTERNAL_f9ca3f21_19_UpSampleLinear1d_cu_bb295a304cuda3std3__48in_placeE,(_ZN50_INTERNAL_f9ca3f21_19_UpSampleLinear1d_cu_bb295a304cuda3std6ranges3__45__cpo8distanceE - _ZN50_INTERNAL_f9ca3f21_19_UpSampleLinear1d_cu_bb295a304cuda3std3__48in_placeE)
_ZN50_INTERNAL_f9ca3f21_19_UpSampleLinear1d_cu_bb295a304cuda3std3__48in_placeE:
	.zero		1
	.type		_ZN50_INTERNAL_f9ca3f21_19_UpSampleLinear1d_cu_bb295a304cuda3std6ranges3__45__cpo8distanceE,@object
	.size		_ZN50_INTERNAL_f9ca3f21_19_UpSampleLinear1d_cu_bb295a304cuda3std6ranges3__45__cpo8distanceE,(_ZN50_INTERNAL_f9ca3f21_19_UpSampleLinear1d_cu_bb295a304cuda3std3__45__cpo6cbeginE - _ZN50_INTERNAL_f9ca3f21_19_UpSampleLinear1d_cu_bb295a304cuda3std6ranges3__45__cpo8distanceE)
_ZN50_INTERNAL_f9ca3f21_19_UpSampleLinear1d_cu_bb295a304cuda3std6ranges3__45__cpo8distanceE:
	.zero		1
	.type		_ZN50_INTERNAL_f9ca3f21_19_UpSampleLinear1d_cu_bb295a304cuda3std3__45__cpo6cbeginE,@object
	.size		_ZN50_INTERNAL_f9ca3f21_19_UpSampleLinear1d_cu_bb295a304cuda3std3__45__cpo6cbeginE,(_ZN50_INTERNAL_f9ca3f21_19_UpSampleLinear1d_cu_bb295a304cuda3std6ranges3__45__cpo7advanceE - _ZN50_INTERNAL_f9ca3f21_19_UpSampleLinear1d_cu_bb295a304cuda3std3__45__cpo6cbeginE)
_ZN50_INTERNAL_f9ca3f21_19_UpSampleLinear1d_cu_bb295a304cuda3std3__45__cpo6cbeginE:
	.zero		1
	.type		_ZN50_INTERNAL_f9ca3f21_19_UpSampleLinear1d_cu_bb295a304cuda3std6ranges3__45__cpo7advanceE,@object
	.size		_ZN50_INTERNAL_f9ca3f21_19_UpSampleLinear1d_cu_bb295a304cuda3std6ranges3__45__cpo7advanceE,(_ZN50_INTERNAL_f9ca3f21_19_UpSampleLinear1d_cu_bb295a304cuda3std3__45__cpo7crbeginE - _ZN50_INTERNAL_f9ca3f21_19_UpSampleLinear1d_cu_bb295a304cuda3std6ranges3__45__cpo7advanceE)
_ZN50_INTERNAL_f9ca3f21_19_UpSampleLinear1d_cu_bb295a304cuda3std6ranges3__45__cpo7advanceE:
	.zero		1
	.type		_ZN50_INTERNAL_f9ca3f21_19_UpSampleLinear1d_cu_bb295a304cuda3std3__45__cpo7crbeginE,@object
	.size		_ZN50_INTERNAL_f9ca3f21_19_UpSampleLinear1d_cu_bb295a304cuda3std3__45__cpo7crbeginE,(_ZN50_INTERNAL_f9ca3f21_19_UpSampleLinear1d_cu_bb295a304cuda3std6ranges3__45__cpo4dataE - _ZN50_INTERNAL_f9ca3f21_19_UpSampleLinear1d_cu_bb295a304cuda3std3__45__cpo7crbeginE)
_ZN50_INTERNAL_f9ca3f21_19_UpSampleLinear1d_cu_bb295a304cuda3std3__45__cpo7crbeginE:
	.zero		1
	.type		_ZN50_INTERNAL_f9ca3f21_19_UpSampleLinear1d_cu_bb295a304cuda3std6ranges3__45__cpo4dataE,@object
	.size		_ZN50_INTERNAL_f9ca3f21_19_UpSampleLinear1d_cu_bb295a304cuda3std6ranges3__45__cpo4dataE,(_ZN50_INTERNAL_f9ca3f21_19_UpSampleLinear1d_cu_bb295a304cuda3std6ranges3__45__cpo5beginE - _ZN50_INTERNAL_f9ca3f21_19_UpSampleLinear1d_cu_bb295a304cuda3std6ranges3__45__cpo4dataE)
_ZN50_INTERNAL_f9ca3f21_19_UpSampleLinear1d_cu_bb295a304cuda3std6ranges3__45__cpo4dataE:
	.zero		1
	.type		_ZN50_INTERNAL_f9ca3f21_19_UpSampleLinear1d_cu_bb295a304cuda3std6ranges3__45__cpo5beginE,@object
	.size		_ZN50_INTERNAL_f9ca3f21_19_UpSampleLinear1d_cu_bb295a304cuda3std6ranges3__45__cpo5beginE,(_ZN50_INTERNAL_f9ca3f21_19_UpSampleLinear1d_cu_bb295a304cuda3std3__452_GLOBAL__N__f9ca3f21_19_UpSampleLinear1d_cu_bb295a306ignoreE - _ZN50_INTERNAL_f9ca3f21_19_UpSampleLinear1d_cu_bb295a304cuda3std6ranges3__45__cpo5beginE)
_ZN50_INTERNAL_f9ca3f21_19_UpSampleLinear1d_cu_bb295a304cuda3std6ranges3__45__cpo5beginE:
	.zero		1
	.type		_ZN50_INTERNAL_f9ca3f21_19_UpSampleLinear1d_cu_bb295a304cuda3std3__452_GLOBAL__N__f9ca3f21_19_UpSampleLinear1d_cu_bb295a306ignoreE,@object
	.size		_ZN50_INTERNAL_f9ca3f21_19_UpSampleLinear1d_cu_bb295a304cuda3std3__452_GLOBAL__N__f9ca3f21_19_UpSampleLinear1d_cu_bb295a306ignoreE,(_ZN50_INTERNAL_f9ca3f21_19_UpSampleLinear1d_cu_bb295a304cuda3std6ranges3__45__cpo4sizeE - _ZN50_INTERNAL_f9ca3f21_19_UpSampleLinear1d_cu_bb295a304cuda3std3__452_GLOBAL__N__f9ca3f21_19_UpSampleLinear1d_cu_bb295a306ignoreE)
_ZN50_INTERNAL_f9ca3f21_19_UpSampleLinear1d_cu_bb295a304cuda3std3__452_GLOBAL__N__f9ca3f21_19_UpSampleLinear1d_cu_bb295a306ignoreE:
	.zero		1
	.type		_ZN50_INTERNAL_f9ca3f21_19_UpSampleLinear1d_cu_bb295a304cuda3std6ranges3__45__cpo4sizeE,@object
	.size		_ZN50_INTERNAL_f9ca3f21_19_UpSampleLinear1d_cu_bb295a304cuda3std6ranges3__45__cpo4sizeE,(_ZN50_INTERNAL_f9ca3f21_19_UpSampleLinear1d_cu_bb295a304cuda3std3__45__cpo5beginE - _ZN50_INTERNAL_f9ca3f21_19_UpSampleLinear1d_cu_bb295a304cuda3std6ranges3__45__cpo4sizeE)
_ZN50_INTERNAL_f9ca3f21_19_UpSampleLinear1d_cu_bb295a304cuda3std6ranges3__45__cpo4sizeE:
	.zero		1
	.type		_ZN50_INTERNAL_f9ca3f21_19_UpSampleLinear1d_cu_bb295a304cuda3std3__45__cpo5beginE,@object
	.size		_ZN50_INTERNAL_f9ca3f21_19_UpSampleLinear1d_cu_bb295a304cuda3std3__45__cpo5beginE,(_ZN50_INTERNAL_f9ca3f21_19_UpSampleLinear1d_cu_bb295a304cuda3std6ranges3__45__cpo6cbeginE - _ZN50_INTERNAL_f9ca3f21_19_UpSampleLinear1d_cu_bb295a304cuda3std3__45__cpo5beginE)
_ZN50_INTERNAL_f9ca3f21_19_UpSampleLinear1d_cu_bb295a304cuda3std3__45__cpo5beginE:
	.zero		1
	.type		_ZN50_INTERNAL_f9ca3f21_19_UpSampleLinear1d_cu_bb295a304cuda3std6ranges3__45__cpo6cbeginE,@object
	.size		_ZN50_INTERNAL_f9ca3f21_19_UpSampleLinear1d_cu_bb295a304cuda3std6ranges3__45__cpo6cbeginE,(_ZN50_INTERNAL_f9ca3f21_19_UpSampleLinear1d_cu_bb295a304cuda3std3__45__cpo6rbeginE - _ZN50_INTERNAL_f9ca3f21_19_UpSampleLinear1d_cu_bb295a304cuda3std6ranges3__45__cpo6cbeginE)
_ZN50_INTERNAL_f9ca3f21_19_UpSampleLinear1d_cu_bb295a304cuda3std6ranges3__45__cpo6cbeginE:
	.zero		1
	.type		_ZN50_INTERNAL_f9ca3f21_19_UpSampleLinear1d_cu_bb295a304cuda3std3__45__cpo6rbeginE,@object
	.size		_ZN50_INTERNAL_f9ca3f21_19_UpSampleLinear1d_cu_bb295a304cuda3std3__45__cpo6rbeginE,(_ZN50_INTERNAL_f9ca3f21_19_UpSampleLinear1d_cu_bb295a304cuda3std6ranges3__45__cpo4nextE - _ZN50_INTERNAL_f9ca3f21_19_UpSampleLinear1d_cu_bb295a304cuda3std3__45__cpo6rbeginE)
_ZN50_INTERNAL_f9ca3f21_19_UpSampleLinear1d_cu_bb295a304cuda3std3__45__cpo6rbeginE:
	.zero		1
	.type		_ZN50_INTERNAL_f9ca3f21_19_UpSampleLinear1d_cu_bb295a304cuda3std6ranges3__45__cpo4nextE,@object
	.size		_ZN50_INTERNAL_f9ca3f21_19_UpSampleLinear1d_cu_bb295a304cuda3std6ranges3__45__cpo4nextE,(_ZN50_INTERNAL_f9ca3f21_19_UpSampleLinear1d_cu_bb295a304cuda3std6ranges3__45__cpo4swapE - _ZN50_INTERNAL_f9ca3f21_19_UpSampleLinear1d_cu_bb295a304cuda3std6ranges3__45__cpo4nextE)
_ZN50_INTERNAL_f9ca3f21_19_UpSampleLinear1d_cu_bb295a304cuda3std6ranges3__45__cpo4nextE:
	.zero		1
	.type		_ZN50_INTERNAL_f9ca3f21_19_UpSampleLinear1d_cu_bb295a304cuda3std6ranges3__45__cpo4swapE,@object
	.size		_ZN50_INTERNAL_f9ca3f21_19_UpSampleLinear1d_cu_bb295a304cuda3std6ranges3__45__cpo4swapE,(_ZN50_INTERNAL_f9ca3f21_19_UpSampleLinear1d_cu_bb295a304cuda3std3__420unreachable_sentinelE - _ZN50_INTERNAL_f9ca3f21_19_UpSampleLinear1d_cu_bb295a304cuda3std6ranges3__45__cpo4swapE)
_ZN50_INTERNAL_f9ca3f21_19_UpSampleLinear1d_cu_bb295a304cuda3std6ranges3__45__cpo4swapE:
	.zero		1
	.type		_ZN50_INTERNAL_f9ca3f21_19_UpSampleLinear1d_cu_bb295a304cuda3std3__420unreachable_sentinelE,@object
	.size		_ZN50_INTERNAL_f9ca3f21_19_UpSampleLinear1d_cu_bb295a304cuda3std3__420unreachable_sentinelE,(_ZN50_INTERNAL_f9ca3f21_19_UpSampleLinear1d_cu_bb295a306thrust23THRUST_300001_SM_900_NS6system6detail10sequential3seqE - _ZN50_INTERNAL_f9ca3f21_19_UpSampleLinear1d_cu_bb295a304cuda3std3__420unreachable_sentinelE)
_ZN50_INTERNAL_f9ca3f21_19_UpSampleLinear1d_cu_bb295a304cuda3std3__420unreachable_sentinelE:
	.zero		1
	.type		_ZN50_INTERNAL_f9ca3f21_19_UpSampleLinear1d_cu_bb295a306thrust23THRUST_300001_SM_900_NS6system6detail10sequential3seqE,@object
	.size		_ZN50_INTERNAL_f9ca3f21_19_UpSampleLinear1d_cu_bb295a306thrust23THRUST_300001_SM_900_NS6system6detail10sequential3seqE,(_ZN50_INTERNAL_f9ca3f21_19_UpSampleLinear1d_cu_bb295a304cuda3std3__45__cpo4cendE - _ZN50_INTERNAL_f9ca3f21_19_UpSampleLinear1d_cu_bb295a306thrust23THRUST_300001_SM_900_NS6system6detail10sequential3seqE)
_ZN50_INTERNAL_f9ca3f21_19_UpSampleLinear1d_cu_bb295a306thrust23THRUST_300001_SM_900_NS6system6detail10sequential3seqE:
	.zero		1
	.type		_ZN50_INTERNAL_f9ca3f21_19_UpSampleLinear1d_cu_bb295a304cuda3std3__45__cpo4cendE,@object
	.size		_ZN50_INTERNAL_f9ca3f21_19_UpSampleLinear1d_cu_bb295a304cuda3std3__45__cpo4cendE,(_ZN50_INTERNAL_f9ca3f21_19_UpSampleLinear1d_cu_bb295a304cuda3std6ranges3__45__cpo9iter_swapE - _ZN50_INTERNAL_f9ca3f21_19_UpSampleLinear1d_cu_bb295a304cuda3std3__45__cpo4cendE)
_ZN50_INTERNAL_f9ca3f21_19_UpSampleLinear1d_cu_bb295a304cuda3std3__45__cpo4cendE:
	.zero		1
	.type		_ZN50_INTERNAL_f9ca3f21_19_UpSampleLinear1d_cu_bb295a304cuda3std6ranges3__45__cpo9iter_swapE,@object
	.size		_ZN50_INTERNAL_f9ca3f21_19_UpSampleLinear1d_cu_bb295a304cuda3std6ranges3__45__cpo9iter_swapE,(_ZN50_INTERNAL_f9ca3f21_19_UpSampleLinear1d_cu_bb295a304cuda3std3__45__cpo5crendE - _ZN50_INTERNAL_f9ca3f21_19_UpSampleLinear1d_cu_bb295a304cuda3std6ranges3__45__cpo9iter_swapE)
_ZN50_INTERNAL_f9ca3f21_19_UpSampleLinear1d_cu_bb295a304cuda3std6ranges3__45__cpo9iter_swapE:
	.zero		1
	.type		_ZN50_INTERNAL_f9ca3f21_19_UpSampleLinear1d_cu_bb295a304cuda3std3__45__cpo5crendE,@object
	.size		_ZN50_INTERNAL_f9ca3f21_19_UpSampleLinear1d_cu_bb295a304cuda3std3__45__cpo5crendE,(_ZN50_INTERNAL_f9ca3f21_19_UpSampleLinear1d_cu_bb295a304cuda3std6ranges3__45__cpo5cdataE - _ZN50_INTERNAL_f9ca3f21_19_UpSampleLinear1d_cu_bb295a304cuda3std3__45__cpo5crendE)
_ZN50_INTERNAL_f9ca3f21_19_UpSampleLinear1d_cu_bb295a304cuda3std3__45__cpo5crendE:
	.zero		1
	.type		_ZN50_INTERNAL_f9ca3f21_19_UpSampleLinear1d_cu_bb295a304cuda3std6ranges3__45__cpo5cdataE,@object
	.size		_ZN50_INTERNAL_f9ca3f21_19_UpSampleLinear1d_cu_bb295a304cuda3std6ranges3__45__cpo5cdataE,(_ZN50_INTERNAL_f9ca3f21_19_UpSampleLinear1d_cu_bb295a304cuda3std6ranges3__45__cpo3endE - _ZN50_INTERNAL_f9ca3f21_19_UpSampleLinear1d_cu_bb295a304cuda3std6ranges3__45__cpo5cdataE)
_ZN50_INTERNAL_f9ca3f21_19_UpSampleLinear1d_cu_bb295a304cuda3std6ranges3__45__cpo5cdataE:
	.zero		1
	.type		_ZN50_INTERNAL_f9ca3f21_19_UpSampleLinear1d_cu_bb295a304cuda3std6ranges3__45__cpo3endE,@object
	.size		_ZN50_INTERNAL_f9ca3f21_19_UpSampleLinear1d_cu_bb295a304cuda3std6ranges3__45__cpo3endE,(_ZN50_INTERNAL_f9ca3f21_19_UpSampleLinear1d_cu_bb295a304cuda3std3__419piecewise_constructE - _ZN50_INTERNAL_f9ca3f21_19_UpSampleLinear1d_cu_bb295a304cuda3std6ranges3__45__cpo3endE)
_ZN50_INTERNAL_f9ca3f21_19_UpSampleLinear1d_cu_bb295a304cuda3std6ranges3__45__cpo3endE:
	.zero		1
	.type		_ZN50_INTERNAL_f9ca3f21_19_UpSampleLinear1d_cu_bb295a304cuda3std3__419piecewise_constructE,@object
	.size		_ZN50_INTERNAL_f9ca3f21_19_UpSampleLinear1d_cu_bb295a304cuda3std3__419piecewise_constructE,(_ZN50_INTERNAL_f9ca3f21_19_UpSampleLinear1d_cu_bb295a304cuda3std6ranges3__45__cpo5ssizeE - _ZN50_INTERNAL_f9ca3f21_19_UpSampleLinear1d_cu_bb295a304cuda3std3__419piecewise_constructE)
_ZN50_INTERNAL_f9ca3f21_19_UpSampleLinear1d_cu_bb295a304cuda3std3__419piecewise_constructE:
	.zero		1
	.type		_ZN50_INTERNAL_f9ca3f21_19_UpSampleLinear1d_cu_bb295a304cuda3std6ranges3__45__cpo5ssizeE,@object
	.size		_ZN50_INTERNAL_f9ca3f21_19_UpSampleLinear1d_cu_bb295a304cuda3std6ranges3__45__cpo5ssizeE,(_ZN50_INTERNAL_f9ca3f21_19_UpSampleLinear1d_cu_bb295a304cuda3std3__45__cpo3endE - _ZN50_INTERNAL_f9ca3f21_19_UpSampleLinear1d_cu_bb295a304cuda3std6ranges3__45__cpo5ssizeE)
_ZN50_INTERNAL_f9ca3f21_19_UpSampleLinear1d_cu_bb295a304cuda3std6ranges3__45__cpo5ssizeE:
	.zero		1
	.type		_ZN50_INTERNAL_f9ca3f21_19_UpSampleLinear1d_cu_bb295a304cuda3std3__45__cpo3endE,@object
	.size		_ZN50_INTERNAL_f9ca3f21_19_UpSampleLinear1d_cu_bb295a304cuda3std3__45__cpo3endE,(_ZN50_INTERNAL_f9ca3f21_19_UpSampleLinear1d_cu_bb295a304cuda3std6ranges3__45__cpo4cendE - _ZN50_INTERNAL_f9ca3f21_19_UpSampleLinear1d_cu_bb295a304cuda3std3__45__cpo3endE)
_ZN50_INTERNAL_f9ca3f21_19_UpSampleLinear1d_cu_bb295a304cuda3std3__45__cpo3endE:
	.zero		1
	.type		_ZN50_INTERNAL_f9ca3f21_19_UpSampleLinear1d_cu_bb295a304cuda3std6ranges3__45__cpo4cendE,@object
	.size		_ZN50_INTERNAL_f9ca3f21_19_UpSampleLinear1d_cu_bb295a304cuda3std6ranges3__45__cpo4cendE,(_ZN50_INTERNAL_f9ca3f21_19_UpSampleLinear1d_cu_bb295a304cuda3std3__45__cpo4rendE - _ZN50_INTERNAL_f9ca3f21_19_UpSampleLinear1d_cu_bb295a304cuda3std6ranges3__45__cpo4cendE)
_ZN50_INTERNAL_f9ca3f21_19_UpSampleLinear1d_cu_bb295a304cuda3std6ranges3__45__cpo4cendE:
	.zero		1
	.type		_ZN50_INTERNAL_f9ca3f21_19_UpSampleLinear1d_cu_bb295a304cuda3std3__45__cpo4rendE,@object
	.size		_ZN50_INTERNAL_f9ca3f21_19_UpSampleLinear1d_cu_bb295a304cuda3std3__45__cpo4rendE,(_ZN50_INTERNAL_f9ca3f21_19_UpSampleLinear1d_cu_bb295a304cuda3std6ranges3__45__cpo4prevE - _ZN50_INTERNAL_f9ca3f21_19_UpSampleLinear1d_cu_bb295a304cuda3std3__45__cpo4rendE)
_ZN50_INTERNAL_f9ca3f21_19_UpSampleLinear1d_cu_bb295a304cuda3std3__45__cpo4rendE:
	.zero		1
	.type		_ZN50_INTERNAL_f9ca3f21_19_UpSampleLinear1d_cu_bb295a304cuda3std6ranges3__45__cpo4prevE,@object
	.size		_ZN50_INTERNAL_f9ca3f21_19_UpSampleLinear1d_cu_bb295a304cuda3std6ranges3__45__cpo4prevE,(_ZN50_INTERNAL_f9ca3f21_19_UpSampleLinear1d_cu_bb295a304cuda3std6ranges3__45__cpo9iter_moveE - _ZN50_INTERNAL_f9ca3f21_19_UpSampleLinear1d_cu_bb295a304cuda3std6ranges3__45__cpo4prevE)
_ZN50_INTERNAL_f9ca3f21_19_UpSampleLinear1d_cu_bb295a304cuda3std6ranges3__45__cpo4prevE:
	.zero		1
	.type		_ZN50_INTERNAL_f9ca3f21_19_UpSampleLinear1d_cu_bb295a304cuda3std6ranges3__45__cpo9iter_moveE,@object
	.size		_ZN50_INTERNAL_f9ca3f21_19_UpSampleLinear1d_cu_bb295a304cuda3std6ranges3__45__cpo9iter_moveE,(.L_13 - _ZN50_INTERNAL_f9ca3f21_19_UpSampleLinear1d_cu_bb295a304cuda3std6ranges3__45__cpo9iter_moveE)
_ZN50_INTERNAL_f9ca3f21_19_UpSampleLinear1d_cu_bb295a304cuda3std6ranges3__45__cpo9iter_moveE:
	.zero		1
.L_13:


//--------------------- .nv.constant0._ZN2at6native52_GLOBAL__N__f9ca3f21_19_UpSampleLinear1d_cu_bb295a3036upsample_linear1d_out_frame_backwardIN3c108BFloat16EfEEviT0_bNS_27GenericPackedTensorAccessorIT_Lm3ENS_16DefaultPtrTraitsElEENS6_IKS7_Lm3ES8_lEE --------------------------
	.section	.nv.constant0._ZN2at6native52_GLOBAL__N__f9ca3f21_19_UpSampleLinear1d_cu_bb295a3036upsample_linear1d_out_frame_backwardIN3c108BFloat16EfEEviT0_bNS_27GenericPackedTensorAccessorIT_Lm3ENS_16DefaultPtrTraitsElEENS6_IKS7_Lm3ES8_lEE,"a",@progbits
	.sectionflags	@""
	.align	4
.nv.constant0._ZN2at6native52_GLOBAL__N__f9ca3f21_19_UpSampleLinear1d_cu_bb295a3036upsample_linear1d_out_frame_backwardIN3c108BFloat16EfEEviT0_bNS_27GenericPackedTensorAccessorIT_Lm3ENS_16DefaultPtrTraitsElEENS6_IKS7_Lm3ES8_lEE:
	.zero		656


//--------------------- .nv.constant0._ZN2at6native52_GLOBAL__N__f9ca3f21_19_UpSampleLinear1d_cu_bb295a3036upsample_linear1d_out_frame_backwardIN3c104HalfEfEEviT0_bNS_27GenericPackedTensorAccessorIT_Lm3ENS_16DefaultPtrTraitsElEENS6_IKS7_Lm3ES8_lEE --------------------------
	.section	.nv.constant0._ZN2at6native52_GLOBAL__N__f9ca3f21_19_UpSampleLinear1d_cu_bb295a3036upsample_linear1d_out_frame_backwardIN3c104HalfEfEEviT0_bNS_27GenericPackedTensorAccessorIT_Lm3ENS_16DefaultPtrTraitsElEENS6_IKS7_Lm3ES8_lEE,"a",@progbits
	.sectionflags	@""
	.align	4
.nv.constant0._ZN2at6native52_GLOBAL__N__f9ca3f21_19_UpSampleLinear1d_cu_bb295a3036upsample_linear1d_out_frame_backwardIN3c104HalfEfEEviT0_bNS_27GenericPackedTensorAccessorIT_Lm3ENS_16DefaultPtrTraitsElEENS6_IKS7_Lm3ES8_lEE:
	.zero		656


//--------------------- .nv.constant0._ZN2at6native52_GLOBAL__N__f9ca3f21_19_UpSampleLinear1d_cu_bb295a3036upsample_linear1d_out_frame_backwardIffEEviT0_bNS_27GenericPackedTensorAccessorIT_Lm3ENS_16DefaultPtrTraitsElEENS4_IKS5_Lm3ES6_lEE --------------------------
	.section	.nv.constant0._ZN2at6native52_GLOBAL__N__f9ca3f21_19_UpSampleLinear1d_cu_bb295a3036upsample_linear1d_out_frame_backwardIffEEviT0_bNS_27GenericPackedTensorAccessorIT_Lm3ENS_16DefaultPtrTraitsElEENS4_IKS5_Lm3ES6_lEE,"a",@progbits
	.sectionflags	@""
	.align	4
.nv.constant0._ZN2at6native52_GLOBAL__N__f9ca3f21_19_UpSampleLinear1d_cu_bb295a3036upsample_linear1d_out_frame_backwardIffEEviT0_bNS_27GenericPackedTensorAccessorIT_Lm3ENS_16DefaultPtrTraitsElEENS4_IKS5_Lm3ES6_lEE:
	.zero		656


//--------------------- .nv.constant0._ZN2at6native52_GLOBAL__N__f9ca3f21_19_UpSampleLinear1d_cu_bb295a3036upsample_linear1d_out_frame_backwardIddEEviT0_bNS_27GenericPackedTensorAccessorIT_Lm3ENS_16DefaultPtrTraitsElEENS4_IKS5_Lm3ES6_lEE --------------------------
	.section	.nv.constant0._ZN2at6native52_GLOBAL__N__f9ca3f21_19_UpSampleLinear1d_cu_bb295a3036upsample_linear1d_out_frame_backwardIddEEviT0_bNS_27GenericPackedTensorAccessorIT_Lm3ENS_16DefaultPtrTraitsElEENS4_IKS5_Lm3ES6_lEE,"a",@progbits
	.sectionflags	@""
	.align	4
.nv.constant0._ZN2at6native52_GLOBAL__N__f9ca3f21_19_UpSampleLinear1d_cu_bb295a3036upsample_linear1d_out_frame_backwardIddEEviT0_bNS_27GenericPackedTensorAccessorIT_Lm3ENS_16DefaultPtrTraitsElEENS4_IKS5_Lm3ES6_lEE:
	.zero		664


//--------------------- .nv.constant0._ZN2at6native52_GLOBAL__N__f9ca3f21_19_UpSampleLinear1d_cu_bb295a3027upsample_linear1d_out_frameIN3c108BFloat16EfEEviT0_bNS_27GenericPackedTensorAccessorIKT_Lm3ENS_16DefaultPtrTraitsElEENS6_IS7_Lm3ES9_lEE --------------------------
	.section	.nv.constant0._ZN2at6native52_GLOBAL__N__f9ca3f21_19_UpSampleLinear1d_cu_bb295a3027upsample_linear1d_out_frameIN3c108BFloat16EfEEviT0_bNS_27GenericPackedTensorAccessorIKT_Lm3ENS_16DefaultPtrTraitsElEENS6_IS7_Lm3ES9_lEE,"a",@progbits
	.sectionflags	@""
	.align	4
.nv.constant0._ZN2at6native52_GLOBAL__N__f9ca3f21_19_UpSampleLinear1d_cu_bb295a3027upsample_linear1d_out_frameIN3c108BFloat16EfEEviT0_bNS_27GenericPackedTensorAccessorIKT_Lm3ENS_16DefaultPtrTraitsElEENS6_IS7_Lm3ES9_lEE:
	.zero		656


//--------------------- .nv.constant0._ZN2at6native52_GLOBAL__N__f9ca3f21_19_UpSampleLinear1d_cu_bb295a3027upsample_linear1d_out_frameIN3c104HalfEfEEviT0_bNS_27GenericPackedTensorAccessorIKT_Lm3ENS_16DefaultPtrTraitsElEENS6_IS7_Lm3ES9_lEE --------------------------
	.section	.nv.constant0._ZN2at6native52_GLOBAL__N__f9ca3f21_19_UpSampleLinear1d_cu_bb295a3027upsample_linear1d_out_frameIN3c104HalfEfEEviT0_bNS_27GenericPackedTensorAccessorIKT_Lm3ENS_16DefaultPtrTraitsElEENS6_IS7_Lm3ES9_lEE,"a",@progbits
	.sectionflags	@""
	.align	4
.nv.constant0._ZN2at6native52_GLOBAL__N__f9ca3f21_19_UpSampleLinear1d_cu_bb295a3027upsample_linear1d_out_frameIN3c104HalfEfEEviT0_bNS_27GenericPackedTensorAccessorIKT_Lm3ENS_16DefaultPtrTraitsElEENS6_IS7_Lm3ES9_lEE:
	.zero		656


//--------------------- .nv.constant0._ZN2at6native52_GLOBAL__N__f9ca3f21_19_UpSampleLinear1d_cu_bb295a3027upsample_linear1d_out_frameIffEEviT0_bNS_27GenericPackedTensorAccessorIKT_Lm3ENS_16DefaultPtrTraitsElEENS4_IS5_Lm3ES7_lEE --------------------------
	.section	.nv.constant0._ZN2at6native52_GLOBAL__N__f9ca3f21_19_UpSampleLinear1d_cu_bb295a3027upsample_linear1d_out_frameIffEEviT0_bNS_27GenericPackedTensorAccessorIKT_Lm3ENS_16DefaultPtrTraitsElEENS4_IS5_Lm3ES7_lEE,"a",@progbits
	.sectionflags	@""
	.align	4
.nv.constant0._ZN2at6native52_GLOBAL__N__f9ca3f21_19_UpSampleLinear1d_cu_bb295a3027upsample_linear1d_out_frameIffEEviT0_bNS_27GenericPackedTensorAccessorIKT_Lm3ENS_16DefaultPtrTraitsElEENS4_IS5_Lm3ES7_lEE:
	.zero		656


//--------------------- .nv.constant0._ZN2at6native52_GLOBAL__N__f9ca3f21_19_UpSampleLinear1d_cu_bb295a3027upsample_linear1d_out_frameIddEEviT0_bNS_27GenericPackedTensorAccessorIKT_Lm3ENS_16DefaultPtrTraitsElEENS4_IS5_Lm3ES7_lEE --------------------------
	.section	.nv.constant0._ZN2at6native52_GLOBAL__N__f9ca3f21_19_UpSampleLinear1d_cu_bb295a3027upsample_linear1d_out_frameIddEEviT0_bNS_27GenericPackedTensorAccessorIKT_Lm3ENS_16DefaultPtrTraitsElEENS4_IS5_Lm3ES7_lEE,"a",@progbits
	.sectionflags	@""
	.align	4
.nv.constant0._ZN2at6native52_GLOBAL__N__f9ca3f21_19_UpSampleLinear1d_cu_bb295a3027upsample_linear1d_out_frameIddEEviT0_bNS_27GenericPackedTensorAccessorIKT_Lm3ENS_16DefaultPtrTraitsElEENS4_IS5_Lm3ES7_lEE:
	.zero		664


//--------------------- SYMBOLS --------------------------

	.type		.nv.reservedSmem.offset0,@object
	.size		.nv.reservedSmem.offset0,0x4
